def attn_fwd(
    Q,
    K,
    V,
    Out,
    Lse,
    sm_scale,
    stride_qz,
    stride_qh,
    stride_qm,
    stride_qk,
    stride_kz,
    stride_kh,
    stride_kn,
    stride_kk,
    stride_vz,
    stride_vh,
    stride_vn,
    stride_vk,
    stride_oz,
    stride_oh,
    stride_om,
    stride_ok,
    seqlen_q,
    seqlen_k,
    BLOCK_M: tl.constexpr,
    BLOCK_N: tl.constexpr,
    HEAD_DIM: tl.constexpr,
    CAUSAL: tl.constexpr,
):
    start_m = tl.program_id(0)
    off_hz = tl.program_id(1)
    q_off = off_hz * stride_qh
    k_off = off_hz * stride_kh
    v_off = off_hz * stride_vh
    offs_m = start_m * BLOCK_M + tl.arange(0, BLOCK_M)
    offs_d = tl.arange(0, HEAD_DIM)
    offs_n = tl.arange(0, BLOCK_N)
    q_ptrs = Q + q_off + offs_m[:, None] * stride_qm + offs_d[None, :] * stride_qk
    k_ptrs = K + k_off + offs_d[:, None] * stride_kk + offs_n[None, :] * stride_kn
    v_ptrs = V + v_off + offs_n[:, None] * stride_vn + offs_d[None, :] * stride_vk
    m_i = tl.full([BLOCK_M], float("-inf"), dtype=tl.float32)
    l_i = tl.zeros([BLOCK_M], dtype=tl.float32) + 1.0
    acc = tl.zeros([BLOCK_M, HEAD_DIM], dtype=tl.float32)
    q = tl.load(q_ptrs)
    acc, l_i, m_i = _attn_fwd_inner(
        acc,
        l_i,
        m_i,
        q,
        k_ptrs,
        v_ptrs,
        sm_scale,
        stride_kn,
        stride_vn,
        start_m,
        seqlen_k,
        BLOCK_M,
        BLOCK_N,
        HEAD_DIM,
        CAUSAL,
    )
    acc = acc / l_i[:, None]
    lse = m_i + tl.math.log2(l_i) / 1.4426950408889634
    o_ptrs = (
        Out
        + off_hz * stride_oh
        + offs_m[:, None] * stride_om
        + offs_d[None, :] * stride_ok
    )
    tl.store(o_ptrs, acc.to(Out.dtype.element_ty))
    tl.store(Lse + off_hz * seqlen_q + offs_m, lse)

# config = {"BLOCK_M": 64, "BLOCK_N": 64, "HEAD_DIM": 512, "arch": "sm_90", "causal": false, "dtype": "fp8e4m3", "num_stages": 3, "num_warps": 4}
# arch = sm_90


// ===== COMPILED SASS (sm_90a) =====

	.target	sm_90a

	.elftype	@"ET_EXEC"


//--------------------- .note.nv.tkinfo           --------------------------
	.section	.note.nv.tkinfo,"",@"SHT_NOTE"
	.sectionflags	@"SHF_NOTE_NV_TKINFO"
	.tkinfo
        /*0018*/ 	.word	0x00000002
        /*0030*/ 	.string	""
        /*0030*/ 	.string	"ptxas"
        /*0030*/ 	.string	"Cuda compilation tools, release 13.0, V13.0.88"
        /*0030*/ 	.string	"Build cuda_13.0.r13.0/compiler.36424714_0"
        /*0030*/ 	.string	"-v  -suppress-debug-info  -lineinfo  -arch sm_90a "



//--------------------- .note.nv.cuinfo           --------------------------
	.section	.note.nv.cuinfo,"",@"SHT_NOTE"
	.sectionflags	@"SHF_NOTE_NV_CUINFO"
        /*0018*/ 	.short	0x0002
        /*001a*/ 	.short	0x005a
        /*001c*/ 	.short	0x0082
	.zero		2


//--------------------- .nv.info                  --------------------------
	.section	.nv.info,"",@"SHT_CUDA_INFO"
	.align	4


	//----- nvinfo : EIATTR_REGCOUNT
	.align		4
        /*0000*/ 	.byte	0x04, 0x2f
        /*0002*/ 	.short	(.L_2 - .L_1)
	.align		4
.L_1:
        /*0004*/ 	.word	index@(attn_fwd)
        /*0008*/ 	.word	0x000000ff


	//----- nvinfo : EIATTR_FRAME_SIZE
	.align		4
.L_2:
        /*000c*/ 	.byte	0x04, 0x11
        /*000e*/ 	.short	(.L_4 - .L_3)
	.align		4
.L_3:
        /*0010*/ 	.word	index@(attn_fwd)
        /*0014*/ 	.word	0x000018b0


	//----- nvinfo : EIATTR_MIN_STACK_SIZE
	.align		4
.L_4:
        /*0018*/ 	.byte	0x04, 0x12
        /*001a*/ 	.short	(.L_6 - .L_5)
	.align		4
.L_5:
        /*001c*/ 	.word	index@(attn_fwd)
        /*0020*/ 	.word	0x000018b0
.L_6:


//--------------------- .nv.compat                --------------------------
	.section	.nv.compat,"",@"SHT_CUDA_COMPAT_INFO"
	.align	4
        /*0000*/ 	.byte	0x02, 0x09, 0x01, 0x00, 0x02, 0x02, 0x04, 0x00, 0x02, 0x05, 0x05, 0x00, 0x03, 0x07, 0x01, 0x01
        /*0010*/ 	.byte	0x02, 0x03, 0x00, 0x00, 0x02, 0x06, 0x01, 0x00, 0x04, 0x0b, 0x08, 0x00, 0x00, 0x00, 0x00, 0x00
        /*0020*/ 	.byte	0x00, 0x00, 0x00, 0x00


//--------------------- .nv.info.attn_fwd         --------------------------
	.section	.nv.info.attn_fwd,"",@"SHT_CUDA_INFO"
	.sectionflags	@""
	.align	4


	//----- nvinfo : EIATTR_CUDA_API_VERSION
	.align		4
        /*0000*/ 	.byte	0x04, 0x37
        /*0002*/ 	.short	(.L_8 - .L_7)
.L_7:
        /*0004*/ 	.word	0x00000082


	//----- nvinfo : EIATTR_KPARAM_INFO
	.align		4
.L_8:
        /*0008*/ 	.byte	0x04, 0x17
        /*000a*/ 	.short	(.L_10 - .L_9)
.L_9:
        /*000c*/ 	.word	0x00000000
        /*0010*/ 	.short	0x0019
        /*0012*/ 	.short	0x0080
        /*0014*/ 	.byte	0x00, 0xf4, 0x21, 0x00


	//----- nvinfo : EIATTR_KPARAM_INFO
	.align		4
.L_10:
        /*0018*/ 	.byte	0x04, 0x17
        /*001a*/ 	.short	(.L_12 - .L_11)
.L_11:
        /*001c*/ 	.word	0x00000000
        /*0020*/ 	.short	0x0018
        /*0022*/ 	.short	0x0078
        /*0024*/ 	.byte	0x00, 0xf4, 0x21, 0x00


	//----- nvinfo : EIATTR_KPARAM_INFO
	.align		4
.L_12:
        /*0028*/ 	.byte	0x04, 0x17
        /*002a*/ 	.short	(.L_14 - .L_13)
.L_13:
        /*002c*/ 	.word	0x00000000
        /*0030*/ 	.short	0x0017
        /*0032*/ 	.short	0x0070
        /*0034*/ 	.byte	0x00, 0xf0, 0x11, 0x00


	//----- nvinfo : EIATTR_KPARAM_INFO
	.align		4
.L_14:
        /*0038*/ 	.byte	0x04, 0x17
        /*003a*/ 	.short	(.L_16 - .L_15)
.L_15:
        /*003c*/ 	.word	0x00000000
        /*0040*/ 	.short	0x0016
        /*0042*/ 	.short	0x006c
        /*0044*/ 	.byte	0x00, 0xf0, 0x11, 0x00


	//----- nvinfo : EIATTR_KPARAM_INFO
	.align		4
.L_16:
        /*0048*/ 	.byte	0x04, 0x17
        /*004a*/ 	.short	(.L_18 - .L_17)
.L_17:
        /*004c*/ 	.word	0x00000000
        /*0050*/ 	.short	0x0015
        /*0052*/ 	.short	0x0068
        /*0054*/ 	.byte	0x00, 0xf0, 0x11, 0x00


	//----- nvinfo : EIATTR_KPARAM_INFO
	.align		4
.L_18:
        /*0058*/ 	.byte	0x04, 0x17
        /*005a*/ 	.short	(.L_20 - .L_19)
.L_19:
        /*005c*/ 	.word	0x00000000
        /*0060*/ 	.short	0x0014
        /*0062*/ 	.short	0x0064
        /*0064*/ 	.byte	0x00, 0xf0, 0x11, 0x00


	//----- nvinfo : EIATTR_KPARAM_INFO
	.align		4
.L_20:
        /*0068*/ 	.byte	0x04, 0x17
        /*006a*/ 	.short	(.L_22 - .L_21)
.L_21:
        /*006c*/ 	.word	0x00000000
        /*0070*/ 	.short	0x0013
        /*0072*/ 	.short	0x0060
        /*0074*/ 	.byte	0x00, 0xf0, 0x11, 0x00


	//----- nvinfo : EIATTR_KPARAM_INFO
	.align		4
.L_22:
        /*0078*/ 	.byte	0x04, 0x17
        /*007a*/ 	.short	(.L_24 - .L_23)
.L_23:
        /*007c*/ 	.word	0x00000000
        /*0080*/ 	.short	0x0012
        /*0082*/ 	.short	0x005c
        /*0084*/ 	.byte	0x00, 0xf0, 0x11, 0x00


	//----- nvinfo : EIATTR_KPARAM_INFO
	.align		4
.L_24:
        /*0088*/ 	.byte	0x04, 0x17
        /*008a*/ 	.short	(.L_26 - .L_25)
.L_25:
        /*008c*/ 	.word	0x00000000
        /*0090*/ 	.short	0x0011
        /*0092*/ 	.short	0x0058
        /*0094*/ 	.byte	0x00, 0xf0, 0x11, 0x00


	//----- nvinfo : EIATTR_KPARAM_INFO
	.align		4
.L_26:
        /*0098*/ 	.byte	0x04, 0x17
        /*009a*/ 	.short	(.L_28 - .L_27)
.L_27:
        /*009c*/ 	.word	0x00000000
        /*00a0*/ 	.short	0x0010
        /*00a2*/ 	.short	0x0054
        /*00a4*/ 	.byte	0x00, 0xf0, 0x11, 0x00


	//----- nvinfo : EIATTR_KPARAM_INFO
	.align		4
.L_28:
        /*00a8*/ 	.byte	0x04, 0x17
        /*00aa*/ 	.short	(.L_30 - .L_29)
.L_29:
        /*00ac*/ 	.word	0x00000000
        /*00b0*/ 	.short	0x000f
        /*00b2*/ 	.short	0x0050
        /*00b4*/ 	.byte	0x00, 0xf0, 0x11, 0x00


	//----- nvinfo : EIATTR_KPARAM_INFO
	.align		4
.L_30:
        /*00b8*/ 	.byte	0x04, 0x17
        /*00ba*/ 	.short	(.L_32 - .L_31)
.L_31:
        /*00bc*/ 	.word	0x00000000
        /*00c0*/ 	.short	0x000e
        /*00c2*/ 	.short	0x004c
        /*00c4*/ 	.byte	0x00, 0xf0, 0x11, 0x00


	//----- nvinfo : EIATTR_KPARAM_INFO
	.align		4
.L_32:
        /*00c8*/ 	.byte	0x04, 0x17
        /*00ca*/ 	.short	(.L_34 - .L_33)
.L_33:
        /*00cc*/ 	.word	0x00000000
        /*00d0*/ 	.short	0x000d
        /*00d2*/ 	.short	0x0048
        /*00d4*/ 	.byte	0x00, 0xf0, 0x11, 0x00


	//----- nvinfo : EIATTR_KPARAM_INFO
	.align		4
.L_34:
        /*00d8*/ 	.byte	0x04, 0x17
        /*00da*/ 	.short	(.L_36 - .L_35)
.L_35:
        /*00dc*/ 	.word	0x00000000
        /*00e0*/ 	.short	0x000c
        /*00e2*/ 	.short	0x0044
        /*00e4*/ 	.byte	0x00, 0xf0, 0x11, 0x00


	//----- nvinfo : EIATTR_KPARAM_INFO
	.align		4
.L_36:
        /*00e8*/ 	.byte	0x04, 0x17
        /*00ea*/ 	.short	(.L_38 - .L_37)
.L_37:
        /*00ec*/ 	.word	0x00000000
        /*00f0*/ 	.short	0x000b
        /*00f2*/ 	.short	0x0040
        /*00f4*/ 	.byte	0x00, 0xf0, 0x11, 0x00


	//----- nvinfo : EIATTR_KPARAM_INFO
	.align		4
.L_38:
        /*00f8*/ 	.byte	0x04, 0x17
        /*00fa*/ 	.short	(.L_40 - .L_39)
.L_39:
        /*00fc*/ 	.word	0x00000000
        /*0100*/ 	.short	0x000a
        /*0102*/ 	.short	0x003c
        /*0104*/ 	.byte	0x00, 0xf0, 0x11, 0x00


	//----- nvinfo : EIATTR_KPARAM_INFO
	.align		4
.L_40:
        /*0108*/ 	.byte	0x04, 0x17
        /*010a*/ 	.short	(.L_42 - .L_41)
.L_41:
        /*010c*/ 	.word	0x00000000
        /*0110*/ 	.short	0x0009
        /*0112*/ 	.short	0x0038
        /*0114*/ 	.byte	0x00, 0xf0, 0x11, 0x00


	//----- nvinfo : EIATTR_KPARAM_INFO
	.align		4
.L_42:
        /*0118*/ 	.byte	0x04, 0x17
        /*011a*/ 	.short	(.L_44 - .L_43)
.L_43:
        /*011c*/ 	.word	0x00000000
        /*0120*/ 	.short	0x0008
        /*0122*/ 	.short	0x0034
        /*0124*/ 	.byte	0x00, 0xf0, 0x11, 0x00


	//----- nvinfo : EIATTR_KPARAM_INFO
	.align		4
.L_44:
        /*0128*/ 	.byte	0x04, 0x17
        /*012a*/ 	.short	(.L_46 - .L_45)
.L_45:
        /*012c*/ 	.word	0x00000000
        /*0130*/ 	.short	0x0007
        /*0132*/ 	.short	0x0030
        /*0134*/ 	.byte	0x00, 0xf0, 0x11, 0x00


	//----- nvinfo : EIATTR_KPARAM_INFO
	.align		4
.L_46:
        /*0138*/ 	.byte	0x04, 0x17
        /*013a*/ 	.short	(.L_48 - .L_47)
.L_47:
        /*013c*/ 	.word	0x00000000
        /*0140*/ 	.short	0x0006
        /*0142*/ 	.short	0x002c
        /*0144*/ 	.byte	0x00, 0xf0, 0x11, 0x00


	//----- nvinfo : EIATTR_KPARAM_INFO
	.align		4
.L_48:
        /*0148*/ 	.byte	0x04, 0x17
        /*014a*/ 	.short	(.L_50 - .L_49)
.L_49:
        /*014c*/ 	.word	0x00000000
        /*0150*/ 	.short	0x0005
        /*0152*/ 	.short	0x0028
        /*0154*/ 	.byte	0x00, 0xf0, 0x11, 0x00


	//----- nvinfo : EIATTR_KPARAM_INFO
	.align		4
.L_50:
        /*0158*/ 	.byte	0x04, 0x17
        /*015a*/ 	.short	(.L_52 - .L_51)
.L_51:
        /*015c*/ 	.word	0x00000000
        /*0160*/ 	.short	0x0004
        /*0162*/ 	.short	0x0020
        /*0164*/ 	.byte	0x00, 0xf4, 0x21, 0x00


	//----- nvinfo : EIATTR_KPARAM_INFO
	.align		4
.L_52:
        /*0168*/ 	.byte	0x04, 0x17
        /*016a*/ 	.short	(.L_54 - .L_53)
.L_53:
        /*016c*/ 	.word	0x00000000
        /*0170*/ 	.short	0x0003
        /*0172*/ 	.short	0x0018
        /*0174*/ 	.byte	0x00, 0xf4, 0x21, 0x00


	//----- nvinfo : EIATTR_KPARAM_INFO
	.align		4
.L_54:
        /*0178*/ 	.byte	0x04, 0x17
        /*017a*/ 	.short	(.L_56 - .L_55)
.L_55:
        /*017c*/ 	.word	0x00000000
        /*0180*/ 	.short	0x0002
        /*0182*/ 	.short	0x0010
        /*0184*/ 	.byte	0x00, 0xf4, 0x21, 0x00


	//----- nvinfo : EIATTR_KPARAM_INFO
	.align		4
.L_56:
        /*0188*/ 	.byte	0x04, 0x17
        /*018a*/ 	.short	(.L_58 - .L_57)
.L_57:
        /*018c*/ 	.word	0x00000000
        /*0190*/ 	.short	0x0001
        /*0192*/ 	.short	0x0008
        /*0194*/ 	.byte	0x00, 0xf4, 0x21, 0x00


	//----- nvinfo : EIATTR_KPARAM_INFO
	.align		4
.L_58:
        /*0198*/ 	.byte	0x04, 0x17
        /*019a*/ 	.short	(.L_60 - .L_59)
.L_59:
        /*019c*/ 	.word	0x00000000
        /*01a0*/ 	.short	0x0000
        /*01a2*/ 	.short	0x0000
        /*01a4*/ 	.byte	0x00, 0xf4, 0x21, 0x00


	//----- nvinfo : EIATTR_SPARSE_MMA_MASK
	.align		4
.L_60:
        /*01a8*/ 	.byte	0x03, 0x50
        /*01aa*/ 	.short	0x0000


	//----- nvinfo : EIATTR_MAXREG_COUNT
	.align		4
        /*01ac*/ 	.byte	0x03, 0x1b
        /*01ae*/ 	.short	0x00ff


	//----- nvinfo : EIATTR_NUM_BARRIERS
	.align		4
        /*01b0*/ 	.byte	0x02, 0x4c
        /*01b2*/ 	.byte	0x01
	.zero		1


	//----- nvinfo : EIATTR_ANNOTATIONS
	.align		4
        /*01b4*/ 	.byte	0x04, 0x55
        /*01b6*/ 	.short	(.L_62 - .L_61)


	//   ....[0]....
.L_61:
        /*01b8*/ 	.word	0x00000001
        /*01bc*/ 	.byte	0x40, 0x01, 0x00, 0x00, 0x01, 0x00, 0x00, 0x00, 0x90, 0x52, 0x00, 0x00, 0x01, 0x00, 0x00, 0x00
        /* <DEDUP_REMOVED lines=1574> */
        /*642c*/ 	.byte	0x30, 0x26, 0x03, 0x00


	//----- nvinfo : EIATTR_MERCURY_ISA_VERSION
	.align		4
.L_62:
        /*6430*/ 	.byte	0x03, 0x5f
        /*6432*/ 	.short	0x0101


	//----- nvinfo : EIATTR_COOP_GROUP_MASK_REGIDS
	.align		4
        /*6434*/ 	.byte	0x04, 0x29
        /*6436*/ 	.short	(.L_64 - .L_63)


	//   ....[0]....
.L_63:
        /*6438*/ 	.word	0xffffffff


	//   ....[1]....
        /*643c*/ 	.word	0xffffffff


	//   ....[2]....
        /*6440*/ 	.word	0xffffffff


	//   ....[3]....
        /*6444*/ 	.word	0xffffffff


	//   ....[4]....
        /*6448*/ 	.word	0xffffffff


	//   ....[5]....
        /*644c*/ 	.word	0xffffffff


	//   ....[6]....
        /*6450*/ 	.word	0xffffffff


	//   ....[7]....
        /*6454*/ 	.word	0xffffffff


	//   ....[8]....
        /*6458*/ 	.word	0xffffffff


	//   ....[9]....
        /*645c*/ 	.word	0xffffffff


	//   ....[10]....
        /*6460*/ 	.word	0xffffffff


	//   ....[11]....
        /*6464*/ 	.word	0xffffffff


	//   ....[12]....
        /*6468*/ 	.word	0xffffffff


	//   ....[13]....
        /*646c*/ 	.word	0xffffffff


	//   ....[14]....
        /*6470*/ 	.word	0xffffffff


	//   ....[15]....
        /*6474*/ 	.word	0xffffffff


	//----- nvinfo : EIATTR_COOP_GROUP_INSTR_OFFSETS
	.align		4
.L_64:
        /*6478*/ 	.byte	0x04, 0x28
        /*647a*/ 	.short	(.L_66 - .L_65)


	//   ....[0]....
.L_65:
        /*647c*/ 	.word	0x0001f1e0


	//   ....[1]....
        /*6480*/ 	.word	0x0001f2e0


	//   ....[2]....
        /*6484*/ 	.word	0x0001f3a0


	//   ....[3]....
        /*6488*/ 	.word	0x0001f3c0


	//   ....[4]....
        /*648c*/ 	.word	0x00020400


	//   ....[5]....
        /*6490*/ 	.word	0x00020430


	//   ....[6]....
        /*6494*/ 	.word	0x000205e0


	//   ....[7]....
        /*6498*/ 	.word	0x00020620


	//   ....[8]....
        /*649c*/ 	.word	0x00021d40


	//   ....[9]....
        /*64a0*/ 	.word	0x00021d50


	//   ....[10]....
        /*64a4*/ 	.word	0x00021d60


	//   ....[11]....
        /*64a8*/ 	.word	0x00021d70


	//   ....[12]....
        /*64ac*/ 	.word	0x00023f40


	//   ....[13]....
        /*64b0*/ 	.word	0x00023f50


	//   ....[14]....
        /*64b4*/ 	.word	0x00023f80


	//   ....[15]....
        /*64b8*/ 	.word	0x00023f90


	//----- nvinfo : EIATTR_EXIT_INSTR_OFFSETS
	.align		4
.L_66:
        /*64bc*/ 	.byte	0x04, 0x1c
        /*64be*/ 	.short	(.L_68 - .L_67)


	//   ....[0]....
.L_67:
        /*64c0*/ 	.word	0x00032600


	//   ....[1]....
        /*64c4*/ 	.word	0x000326e0


	//----- nvinfo : EIATTR_REQNTID
	.align		4
.L_68:
        /*64c8*/ 	.byte	0x04, 0x10
        /*64ca*/ 	.short	(.L_70 - .L_69)
.L_69:
        /*64cc*/ 	.word	0x00000080
        /*64d0*/ 	.word	0x00000001
        /*64d4*/ 	.word	0x00000001


	//----- nvinfo : EIATTR_CBANK_PARAM_SIZE
	.align		4
.L_70:
        /*64d8*/ 	.byte	0x03, 0x19
        /*64da*/ 	.short	0x0088


	//----- nvinfo : EIATTR_PARAM_CBANK
	.align		4
        /*64dc*/ 	.byte	0x04, 0x0a
        /*64de*/ 	.short	(.L_72 - .L_71)
	.align		4
.L_71:
        /*64e0*/ 	.word	index@(.nv.constant0.attn_fwd)
        /*64e4*/ 	.short	0x0210
        /*64e6*/ 	.short	0x0088


	//----- nvinfo : EIATTR_SW_WAR
	.align		4
.L_72:
        /*64e8*/ 	.byte	0x04, 0x36
        /*64ea*/ 	.short	(.L_74 - .L_73)
.L_73:
        /*64ec*/ 	.word	0x00000008
.L_74:


//--------------------- .nv.callgraph             --------------------------
	.section	.nv.callgraph,"",@"SHT_CUDA_CALLGRAPH"
	.align	4
	.sectionentsize	8
	.align		4
        /*0000*/ 	.word	0x00000000
	.align		4
        /*0004*/ 	.word	0xffffffff
	.align		4
        /*0008*/ 	.word	0x00000000
	.align		4
        /*000c*/ 	.word	0xfffffffe
	.align		4
        /*0010*/ 	.word	0x00000000
	.align		4
        /*0014*/ 	.word	0xfffffffd
	.align		4
        /*0018*/ 	.word	0x00000000
	.align		4
        /*001c*/ 	.word	0xfffffffc


//--------------------- .nv.constant4             --------------------------
	.section	.nv.constant4,"a",@progbits
	.align	8
	.align		8
.nv.constant4:
        /*0000*/ 	.dword	_$_str


//--------------------- .text.attn_fwd            --------------------------
	.section	.text.attn_fwd,"ax",@progbits
	.align	128
        .global         attn_fwd
        .type           attn_fwd,@function
        .size           attn_fwd,(.L_x_3 - attn_fwd)
        .other          attn_fwd,@"STO_CUDA_ENTRY STV_DEFAULT"
attn_fwd:
.text.attn_fwd:
[----:B------:R-:W0:Y:S01]  /*0000*/  LDC R1, c[0x0][0x28] ;  /* 0x00000a00ff017b82 */ /* 0x000e220000000800 */
[----:B------:R-:W1:Y:S07]  /*0010*/  S2R R232, SR_TID.X ;  /* 0x0000000000e87919 */ /* 0x000e6e0000002100 */
[----:B------:R-:W2:Y:S01]  /*0020*/  LDC.64 R4, c[0x0][0x240] ;  /* 0x00009000ff047b82 */ /* 0x000ea20000000a00 */
[----:B0-----:R-:W-:Y:S01]  /*0030*/  VIADD R1, R1, 0xffffe750 ;  /* 0xffffe75001017836 */ /* 0x001fe20000000000 */
[----:B------:R-:W-:Y:S01]  /*0040*/  ULDC.64 UR60, c[0x0][0x208] ;  /* 0x00008200003c7ab9 */ /* 0x000fe20000000a00 */
[----:B------:R-:W0:Y:S01]  /*0050*/  S2R R0, SR_CTAID.X ;  /* 0x0000000000007919 */ /* 0x000e220000002500 */
[----:B------:R-:W2:Y:S04]  /*0060*/  S2R R3, SR_CTAID.Y ;  /* 0x0000000000037919 */ /* 0x000ea80000002600 */
[----:B------:R-:W3:Y:S08]  /*0070*/  LDC.64 R32, c[0x0][0x210] ;  /* 0x00008400ff207b82 */ /* 0x000ef00000000a00 */
[----:B------:R-:W4:Y:S01]  /*0080*/  LDC R24, c[0x0][0x248] ;  /* 0x00009200ff187b82 */ /* 0x000f220000000800 */
[----:B------:R-:W-:-:S07]  /*0090*/  MOV R20, 0x400 ;  /* 0x0000040000147802 */ /* 0x000fce0000000f00 */
[----:B------:R-:W5:Y:S01]  /*00a0*/  LDC R242, c[0x0][0x248] ;  /* 0x00009200fff27b82 */ /* 0x000f620000000800 */
[----:B-1----:R-:W-:-:S07]  /*00b0*/  LOP3.LUT R241, R232, 0x3f, RZ, 0xc0, !PT ;  /* 0x0000003fe8f17812 */ /* 0x002fce00078ec0ff */
[----:B------:R-:W1:Y:S01]  /*00c0*/  LDC R250, c[0x0][0x248] ;  /* 0x00009200fffa7b82 */ /* 0x000e620000000800 */
[----:B------:R-:W-:Y:S02]  /*00d0*/  SHF.R.U32.HI R234, RZ, 0x6, R232 ;  /* 0x00000006ffea7819 */ /* 0x000fe400000116e8 */
[----:B------:R-:W-:Y:S01]  /*00e0*/  LEA.HI R244, R232, 0xe, RZ, 0x1a ;  /* 0x0000000ee8f47811 */ /* 0x000fe200078fd0ff */
[----:B0-----:R-:W-:Y:S01]  /*00f0*/  IMAD R2, R0, 0x40, R241 ;  /* 0x0000004000027824 */ /* 0x001fe200078e02f1 */
[----:B------:R-:W-:Y:S01]  /*0100*/  SGXT.U32 R234, R234, 0x1 ;  /* 0x00000001eaea781a */ /* 0x000fe20000000000 */
[----:B--2---:R-:W-:Y:S01]  /*0110*/  IMAD R3, R3, R4, RZ ;  /* 0x0000000403037224 */ /* 0x004fe200078e02ff */
[----:B------:R-:W-:Y:S01]  /*0120*/  LEA.HI R251, R232, 0x8e, RZ, 0x1a ;  /* 0x0000008ee8fb7811 */ /* 0x000fe200078fd0ff */
[----:B------:R-:W-:Y:S01]  /*0130*/  IMAD R0, R2, R5, RZ ;  /* 0x0000000502007224 */ /* 0x000fe200078e02ff */
[----:B------:R0:W-:Y:S01]  /*0140*/  STL [R1+0x134c], R2 ;  /* 0x00134c0201007387 */ /* 0x0001e20000100800 */
[----:B------:R-:W-:-:S02]  /*0150*/  LEA.HI R4, R232, 0x10e, RZ, 0x1a ;  /* 0x0000010ee8047811 */ /* 0x000fc400078fd0ff */
[----:B----4-:R-:W-:Y:S01]  /*0160*/  IMAD R5, R251, R24, RZ ;  /* 0x00000018fb057224 */ /* 0x010fe200078e02ff */
[--C-:B---3--:R-:W-:Y:S02]  /*0170*/  IADD3 R32, P0, P1, R0, R32, R3.reuse ;  /* 0x0000002000207210 */ /* 0x108fe4000791e003 */
[----:B------:R-:W-:Y:S01]  /*0180*/  SHF.R.S32.HI R15, RZ, 0x1f, R0 ;  /* 0x0000001fff0f7819 */ /* 0x000fe20000011400 */
[-C--:B------:R-:W-:Y:S01]  /*0190*/  IMAD R0, R244, R24.reuse, RZ ;  /* 0x00000018f4007224 */ /* 0x080fe200078e02ff */
[----:B0-----:R-:W-:Y:S01]  /*01a0*/  SHF.R.S32.HI R2, RZ, 0x1f, R3 ;  /* 0x0000001fff027819 */ /* 0x001fe20000011403 */
[----:B------:R-:W-:-:S03]  /*01b0*/  IMAD R3, R234, R24, RZ ;  /* 0x00000018ea037224 */ /* 0x000fc600078e02ff */
[----:B------:R-:W-:Y:S01]  /*01c0*/  IADD3.X R15, R15, R33, R2, P0, P1 ;  /* 0x000000210f0f7210 */ /* 0x000fe200007e2402 */
[----:B------:R-:W-:Y:S01]  /*01d0*/  IMAD R13, R24, 0x2, R3 ;  /* 0x00000002180d7824 */ /* 0x000fe200078e0203 */
[----:B------:R-:W-:Y:S01]  /*01e0*/  IADD3 R136, P0, R3, R32, RZ ;  /* 0x0000002003887210 */ /* 0x000fe20007f1e0ff */
[----:B------:R-:W-:-:S03]  /*01f0*/  IMAD R6, R4, R24, RZ ;  /* 0x0000001804067224 */ /* 0x000fc600078e02ff */
[-C--:B------:R-:W-:Y:S02]  /*0200*/  IADD3 R2, P1, R13, R32.reuse, RZ ;  /* 0x000000200d027210 */ /* 0x080fe40007f3e0ff */
[-C--:B------:R-:W-:Y:S02]  /*0210*/  LEA.HI.X.SX32 R137, R3, R15.reuse, 0x1, P0 ;  /* 0x0000000f03897211 */ /* 0x080fe400000f0eff */
[CC--:B------:R-:W-:Y:S02]  /*0220*/  IADD3 R226, P0, R0.reuse, R32.reuse, RZ ;  /* 0x0000002000e27210 */ /* 0x0c0fe40007f1e0ff */
[-C--:B------:R-:W-:Y:S01]  /*0230*/  LEA.HI.X.SX32 R3, R13, R15.reuse, 0x1, P1 ;  /* 0x0000000f0d037211 */ /* 0x080fe200008f0eff */
[----:B------:R-:W2:Y:S01]  /*0240*/  LDG.E.U8 R136, desc[UR60][R136.64] ;  /* 0x0000003c88887981 */ /* 0x000ea2000c1e1100 */
[-C--:B------:R-:W-:Y:S02]  /*0250*/  IADD3 R4, P1, R5, R32.reuse, RZ ;  /* 0x0000002005047210 */ /* 0x080fe40007f3e0ff */
[----:B------:R-:W-:Y:S01]  /*0260*/  LEA.HI.X.SX32 R227, R0, R15, 0x1, P0 ;  /* 0x0000000f00e37211 */ /* 0x000fe200000f0eff */
[----:B------:R0:W3:Y:S01]  /*0270*/  LDG.E.U8 R135, desc[UR60][R2.64] ;  /* 0x0000003c02877981 */ /* 0x0000e2000c1e1100 */
[----:B------:R-:W-:-:S02]  /*0280*/  IADD3 R94, P0, R6, R32, RZ ;  /* 0x00000020065e7210 */ /* 0x000fc40007f1e0ff */
[C---:B------:R-:W-:Y:S01]  /*0290*/  LEA.HI R7, R232.reuse, 0x18e, RZ, 0x1a ;  /* 0x0000018ee8077811 */ /* 0x040fe200078fd0ff */
[----:B------:R-:W4:Y:S01]  /*02a0*/  LDG.E.U8 R226, desc[UR60][R226.64] ;  /* 0x0000003ce2e27981 */ /* 0x000f22000c1e1100 */
[----:B------:R-:W-:Y:S02]  /*02b0*/  LEA.HI R245, R232, 0x1e, RZ, 0x1a ;  /* 0x0000001ee8f57811 */ /* 0x000fe400078fd0ff */
[-C--:B------:R-:W-:Y:S02]  /*02c0*/  LEA.HI.X.SX32 R5, R5, R15.reuse, 0x1, P1 ;  /* 0x0000000f05057211 */ /* 0x080fe400008f0eff */
[----:B------:R-:W-:Y:S01]  /*02d0*/  LEA.HI.X.SX32 R95, R6, R15, 0x1, P0 ;  /* 0x0000000f065f7211 */ /* 0x000fe200000f0eff */
[-C--:B------:R-:W-:Y:S01]  /*02e0*/  IMAD R6, R7, R24.reuse, RZ ;  /* 0x0000001807067224 */ /* 0x080fe200078e02ff */
[C---:B------:R-:W-:Y:S01]  /*02f0*/  LEA.HI R252, R232.reuse, 0x9e, RZ, 0x1a ;  /* 0x0000009ee8fc7811 */ /* 0x040fe200078fd0ff */
[----:B------:R-:W-:Y:S01]  /*0300*/  IMAD R0, R245, R24, RZ ;  /* 0x00000018f5007224 */ /* 0x000fe200078e02ff */
[----:B------:R5:W4:Y:S01]  /*0310*/  LDG.E.U8 R107, desc[UR60][R4.64] ;  /* 0x0000003c046b7981 */ /* 0x000b22000c1e1100 */
[----:B------:R-:W-:-:S02]  /*0320*/  LEA.HI R10, R232, 0x19e, RZ, 0x1a ;  /* 0x0000019ee80a7811 */ /* 0x000fc400078fd0ff */
[----:B------:R-:W-:Y:S01]  /*0330*/  IADD3 R8, P1, R6, R32, RZ ;  /* 0x0000002006087210 */ /* 0x000fe20007f3e0ff */
[----:B------:R-:W-:Y:S01]  /*0340*/  IMAD R7, R252, R24, RZ ;  /* 0x00000018fc077224 */ /* 0x000fe200078e02ff */
[----:B0-----:R-:W-:Y:S01]  /*0350*/  IADD3 R2, P0, R0, R32, RZ ;  /* 0x0000002000027210 */ /* 0x001fe20007f1e0ff */
[----:B------:R-:W4:Y:S01]  /*0360*/  LDG.E.U8 R94, desc[UR60][R94.64] ;  /* 0x0000003c5e5e7981 */ /* 0x000f22000c1e1100 */
[----:B-----5:R-:W-:Y:S02]  /*0370*/  LEA.HI R4, R232, 0x11e, RZ, 0x1a ;  /* 0x0000011ee8047811 */ /* 0x020fe400078fd0ff */
[-C--:B------:R-:W-:Y:S02]  /*0380*/  LEA.HI.X.SX32 R9, R6, R15.reuse, 0x1, P1 ;  /* 0x0000000f06097211 */ /* 0x080fe400008f0eff */
[----:B------:R-:W-:Y:S01]  /*0390*/  LEA.HI.X.SX32 R3, R0, R15, 0x1, P0 ;  /* 0x0000000f00037211 */ /* 0x000fe200000f0eff */
[----:B------:R-:W-:Y:S01]  /*03a0*/  IMAD R11, R4, R24, RZ ;  /* 0x00000018040b7224 */ /* 0x000fe200078e02ff */
[----:B------:R-:W-:Y:S01]  /*03b0*/  IADD3 R4, P1, R7, R32, RZ ;  /* 0x0000002007047210 */ /* 0x000fe20007f3e0ff */
[----:B------:R-:W-:Y:S01]  /*03c0*/  IMAD R0, R10, R24, RZ ;  /* 0x000000180a007224 */ /* 0x000fe200078e02ff */
[----:B------:R-:W-:Y:S01]  /*03d0*/  LEA.HI R246, R232, 0x2e, RZ, 0x1a ;  /* 0x0000002ee8f67811 */ /* 0x000fe200078fd0ff */
[----:B------:R0:W5:Y:S01]  /*03e0*/  LDG.E.U8 R49, desc[UR60][R8.64] ;  /* 0x0000003c08317981 */ /* 0x000162000c1e1100 */
[----:B------:R-:W-:-:S02]  /*03f0*/  IADD3 R6, P0, R11, R32, RZ ;  /* 0x000000200b067210 */ /* 0x000fc40007f1e0ff */
[-C--:B------:R-:W-:Y:S01]  /*0400*/  LEA.HI.X.SX32 R5, R7, R15.reuse, 0x1, P1 ;  /* 0x0000000f07057211 */ /* 0x080fe200008f0eff */
[----:B------:R-:W5:Y:S01]  /*0410*/  LDG.E.U8 R211, desc[UR60][R2.64] ;  /* 0x0000003c02d37981 */ /* 0x000f62000c1e1100 */
[C---:B------:R-:W-:Y:S02]  /*0420*/  IADD3 R10, P1, R0.reuse, R32, RZ ;  /* 0x00000020000a7210 */ /* 0x040fe40007f3e0ff */
[-C--:B------:R-:W-:Y:S01]  /*0430*/  LEA.HI.X.SX32 R7, R11, R15.reuse, 0x1, P0 ;  /* 0x0000000f0b077211 */ /* 0x080fe200000f0eff */
[----:B------:R1:W5:Y:S01]  /*0440*/  LDG.E.U8 R21, desc[UR60][R4.64] ;  /* 0x0000003c04157981 */ /* 0x000362000c1e1100 */
[----:B------:R-:W-:Y:S01]  /*0450*/  LEA.HI.X.SX32 R11, R0, R15, 0x1, P1 ;  /* 0x0000000f000b7211 */ /* 0x000fe200008f0eff */
[----:B------:R-:W-:Y:S01]  /*0460*/  IMAD R0, R246, R24, RZ ;  /* 0x00000018f6007224 */ /* 0x000fe200078e02ff */
[C---:B0-----:R-:W-:Y:S01]  /*0470*/  LEA.HI R9, R232.reuse, 0x12e, RZ, 0x1a ;  /* 0x0000012ee8097811 */ /* 0x041fe200078fd0ff */
[----:B------:R0:W5:Y:S01]  /*0480*/  LDG.E.U8 R76, desc[UR60][R6.64] ;  /* 0x0000003c064c7981 */ /* 0x000162000c1e1100 */
[----:B------:R-:W-:-:S02]  /*0490*/  LEA.HI R8, R232, 0xae, RZ, 0x1a ;  /* 0x000000aee8087811 */ /* 0x000fc400078fd0ff */
[----:B------:R-:W-:Y:S01]  /*04a0*/  IADD3 R196, P0, R0, R32, RZ ;  /* 0x0000002000c47210 */ /* 0x000fe20007f1e0ff */
[----:B------:R0:W5:Y:S01]  /*04b0*/  LDG.E.U8 R77, desc[UR60][R10.64] ;  /* 0x0000003c0a4d7981 */ /* 0x000162000c1e1100 */
[C---:B------:R-:W-:Y:S01]  /*04c0*/  LEA.HI R247, R232.reuse, 0x3e, RZ, 0x1a ;  /* 0x0000003ee8f77811 */ /* 0x040fe200078fd0ff */
[-C--:B-1----:R-:W-:Y:S01]  /*04d0*/  IMAD R5, R9, R24.reuse, RZ ;  /* 0x0000001809057224 */ /* 0x082fe200078e02ff */
[----:B------:R-:W-:Y:S01]  /*04e0*/  LEA.HI R4, R232, 0x1ae, RZ, 0x1a ;  /* 0x000001aee8047811 */ /* 0x000fe200078fd0ff */
[-C--:B------:R-:W-:Y:S01]  /*04f0*/  IMAD R8, R8, R24.reuse, RZ ;  /* 0x0000001808087224 */ /* 0x080fe200078e02ff */
[----:B------:R-:W-:Y:S01]  /*0500*/  LEA.HI.X.SX32 R197, R0, R15, 0x1, P0 ;  /* 0x0000000f00c57211 */ /* 0x000fe200000f0eff */
[-C--:B------:R-:W-:Y:S02]  /*0510*/  IMAD R0, R247, R24.reuse, RZ ;  /* 0x00000018f7007224 */ /* 0x080fe400078e02ff */
[----:B0-----:R-:W-:Y:S01]  /*0520*/  IMAD R7, R4, R24, RZ ;  /* 0x0000001804077224 */ /* 0x001fe200078e02ff */
[-C--:B------:R-:W-:Y:S01]  /*0530*/  IADD3 R4, P0, R5, R32.reuse, RZ ;  /* 0x0000002005047210 */ /* 0x080fe20007f1e0ff */
[----:B------:R-:W5:Y:S01]  /*0540*/  LDG.E.U8 R196, desc[UR60][R196.64] ;  /* 0x0000003cc4c47981 */ /* 0x000f62000c1e1100 */
[----:B------:R-:W-:-:S02]  /*0550*/  IADD3 R2, P1, R8, R32, RZ ;  /* 0x0000002008027210 */ /* 0x000fc40007f3e0ff */
[-C--:B------:R-:W-:Y:S02]  /*0560*/  LEA.HI.X.SX32 R5, R5, R15.reuse, 0x1, P0 ;  /* 0x0000000f05057211 */ /* 0x080fe400000f0eff */
[----:B------:R-:W-:Y:S02]  /*0570*/  IADD3 R180, P0, R0, R32, RZ ;  /* 0x0000002000b47210 */ /* 0x000fe40007f1e0ff */
[----:B------:R-:W-:Y:S01]  /*0580*/  LEA.HI R10, R232, 0xbe, RZ, 0x1a ;  /* 0x000000bee80a7811 */ /* 0x000fe200078fd0ff */
[----:B------:R0:W5:Y:S01]  /*0590*/  LDG.E.U8 R104, desc[UR60][R4.64] ;  /* 0x0000003c04687981 */ /* 0x000162000c1e1100 */
[-C--:B------:R-:W-:Y:S02]  /*05a0*/  LEA.HI.X.SX32 R3, R8, R15.reuse, 0x1, P1 ;  /* 0x0000000f08037211 */ /* 0x080fe400008f0eff */
[----:B------:R-:W-:Y:S01]  /*05b0*/  LEA.HI.X.SX32 R181, R0, R15, 0x1, P0 ;  /* 0x0000000f00b57211 */ /* 0x000fe200000f0eff */
[----:B------:R-:W-:Y:S01]  /*05c0*/  IMAD R0, R10, R24, RZ ;  /* 0x000000180a007224 */ /* 0x000fe200078e02ff */
[----:B------:R-:W-:Y:S01]  /*05d0*/  LEA.HI R9, R232, 0x13e, RZ, 0x1a ;  /* 0x0000013ee8097811 */ /* 0x000fe200078fd0ff */
[----:B------:R1:W5:Y:S01]  /*05e0*/  LDG.E.U8 R105, desc[UR60][R2.64] ;  /* 0x0000003c02697981 */ /* 0x000362000c1e1100 */
[----:B------:R-:W-:-:S02]  /*05f0*/  IADD3 R6, P1, R7, R32, RZ ;  /* 0x0000002007067210 */ /* 0x000fc40007f3e0ff */
[----:B0-----:R-:W-:Y:S01]  /*0600*/  LEA.HI R4, R232, 0x1be, RZ, 0x1a ;  /* 0x000001bee8047811 */ /* 0x001fe200078fd0ff */
[----:B------:R-:W-:Y:S01]  /*0610*/  IMAD R8, R9, R24, RZ ;  /* 0x0000001809087224 */ /* 0x000fe200078e02ff */
[-C--:B------:R-:W-:Y:S01]  /*0620*/  LEA.HI.X.SX32 R7, R7, R15.reuse, 0x1, P1 ;  /* 0x0000000f07077211 */ /* 0x080fe200008f0eff */
[----:B------:R-:W5:Y:S01]  /*0630*/  LDG.E.U8 R180, desc[UR60][R180.64] ;  /* 0x0000003cb4b47981 */ /* 0x000f62000c1e1100 */
[----:B-1----:R-:W-:Y:S01]  /*0640*/  IADD3 R2, P0, R0, R32, RZ ;  /* 0x0000002000027210 */ /* 0x002fe20007f1e0ff */
[----:B------:R-:W-:Y:S01]  /*0650*/  IMAD R9, R4, R24, RZ ;  /* 0x0000001804097224 */ /* 0x000fe200078e02ff */
[----:B------:R-:W-:Y:S01]  /*0660*/  LEA.HI R248, R232, 0x4e, RZ, 0x1a ;  /* 0x0000004ee8f87811 */ /* 0x000fe200078fd0ff */
[----:B------:R0:W5:Y:S01]  /*0670*/  LDG.E.U8 R103, desc[UR60][R6.64] ;  /* 0x0000003c06677981 */ /* 0x000162000c1e1100 */
[----:B------:R-:W-:Y:S02]  /*0680*/  LEA.HI.X.SX32 R3, R0, R15, 0x1, P0 ;  /* 0x0000000f00037211 */ /* 0x000fe400000f0eff */
[----:B------:R-:W-:-:S02]  /*0690*/  IADD3 R4, P1, R8, R32, RZ ;  /* 0x0000002008047210 */ /* 0x000fc40007f3e0ff */
[----:B------:R-:W-:Y:S01]  /*06a0*/  LEA.HI R10, R232, 0xce, RZ, 0x1a ;  /* 0x000000cee80a7811 */ /* 0x000fe200078fd0ff */
[----:B------:R1:W5:Y:S01]  /*06b0*/  LDG.E.U8 R87, desc[UR60][R2.64] ;  /* 0x0000003c02577981 */ /* 0x000362000c1e1100 */
[----:B------:R-:W-:Y:S01]  /*06c0*/  LEA.HI.X.SX32 R5, R8, R15, 0x1, P1 ;  /* 0x0000000f08057211 */ /* 0x000fe200008f0eff */
[-C--:B------:R-:W-:Y:S02]  /*06d0*/  IMAD R0, R248, R24.reuse, RZ ;  /* 0x00000018f8007224 */ /* 0x080fe400078e02ff */
[----:B------:R-:W-:Y:S01]  /*06e0*/  IMAD R8, R10, R24, RZ ;  /* 0x000000180a087224 */ /* 0x000fe200078e02ff */
[-C--:B0-----:R-:W-:Y:S01]  /*06f0*/  IADD3 R6, P2, R9, R32.reuse, RZ ;  /* 0x0000002009067210 */ /* 0x081fe20007f5e0ff */
[----:B------:R0:W5:Y:S01]  /*0700*/  LDG.E.U8 R86, desc[UR60][R4.64] ;  /* 0x0000003c04567981 */ /* 0x000162000c1e1100 */
[----:B-1----:R-:W-:Y:S02]  /*0710*/  LEA.HI R2, R232, 0x14e, RZ, 0x1a ;  /* 0x0000014ee8027811 */ /* 0x002fe400078fd0ff */
[----:B------:R-:W-:-:S02]  /*0720*/  IADD3 R164, P0, R0, R32, RZ ;  /* 0x0000002000a47210 */ /* 0x000fc40007f1e0ff */
[----:B------:R-:W-:Y:S01]  /*0730*/  IADD3 R68, P1, R8, R32, RZ ;  /* 0x0000002008447210 */ /* 0x000fe20007f3e0ff */
[-C--:B------:R-:W-:Y:S01]  /*0740*/  IMAD R2, R2, R24.reuse, RZ ;  /* 0x0000001802027224 */ /* 0x080fe200078e02ff */
[C---:B------:R-:W-:Y:S02]  /*0750*/  LEA.HI R3, R232.reuse, 0x1ce, RZ, 0x1a ;  /* 0x000001cee8037811 */ /* 0x040fe400078fd0ff */
[----:B------:R-:W-:Y:S02]  /*0760*/  LEA.HI R249, R232, 0x5e, RZ, 0x1a ;  /* 0x0000005ee8f97811 */ /* 0x000fe400078fd0ff */
[-C--:B------:R-:W-:Y:S02]  /*0770*/  LEA.HI.X.SX32 R165, R0, R15.reuse, 0x1, P0 ;  /* 0x0000000f00a57211 */ /* 0x080fe400000f0eff */
[-C--:B------:R-:W-:Y:S01]  /*0780*/  LEA.HI.X.SX32 R69, R8, R15.reuse, 0x1, P1 ;  /* 0x0000000f08457211 */ /* 0x080fe200008f0eff */
[-C--:B------:R-:W-:Y:S01]  /*0790*/  IMAD R3, R3, R24.reuse, RZ ;  /* 0x0000001803037224 */ /* 0x080fe200078e02ff */
[----:B------:R-:W-:Y:S01]  /*07a0*/  LEA.HI.X.SX32 R7, R9, R15, 0x1, P2 ;  /* 0x0000000f09077211 */ /* 0x000fe200010f0eff */
[----:B------:R-:W-:Y:S01]  /*07b0*/  IMAD R0, R249, R24, RZ ;  /* 0x00000018f9007224 */ /* 0x000fe200078e02ff */
[----:B0-----:R-:W-:Y:S01]  /*07c0*/  IADD3 R4, P0, R2, R32, RZ ;  /* 0x0000002002047210 */ /* 0x001fe20007f1e0ff */
[----:B------:R-:W5:Y:S01]  /*07d0*/  LDG.E.U8 R68, desc[UR60][R68.64] ;  /* 0x0000003c44447981 */ /* 0x000f62000c1e1100 */
[----:B------:R-:W-:-:S02]  /*07e0*/  LEA.HI R8, R232, 0xde, RZ, 0x1a ;  /* 0x000000dee8087811 */ /* 0x000fc400078fd0ff */
[----:B------:R-:W-:Y:S01]  /*07f0*/  LEA.HI R10, R232, 0x15e, RZ, 0x1a ;  /* 0x0000015ee80a7811 */ /* 0x000fe200078fd0ff */
[----:B------:R0:W5:Y:S01]  /*0800*/  LDG.E.U8 R85, desc[UR60][R6.64] ;  /* 0x0000003c06557981 */ /* 0x000162000c1e1100 */
[----:B------:R-:W-:Y:S01]  /*0810*/  LEA.HI.X.SX32 R5, R2, R15, 0x1, P0 ;  /* 0x0000000f02057211 */ /* 0x000fe200000f0eff */
[----:B------:R-:W-:Y:S01]  /*0820*/  IMAD R2, R8, R24, RZ ;  /* 0x0000001808027224 */ /* 0x000fe200078e02ff */
[----:B------:R-:W-:Y:S01]  /*0830*/  IADD3 R8, P0, R0, R32, RZ ;  /* 0x0000002000087210 */ /* 0x000fe20007f1e0ff */
[----:B------:R-:W-:Y:S01]  /*0840*/  IMAD R14, R10, R24, RZ ;  /* 0x000000180a0e7224 */ /* 0x000fe200078e02ff */
[----:B------:R-:W5:Y:S01]  /*0850*/  LDG.E.U8 R164, desc[UR60][R164.64] ;  /* 0x0000003ca4a47981 */ /* 0x000f62000c1e1100 */
[----:B0-----:R-:W-:-:S03]  /*0860*/  IADD3 R6, P1, R3, R32, RZ ;  /* 0x0000002003067210 */ /* 0x001fc60007f3e0ff */
[----:B------:R0:W5:Y:S01]  /*0870*/  LDG.E.U8 R67, desc[UR60][R4.64] ;  /* 0x0000003c04437981 */ /* 0x000162000c1e1100 */
[-C--:B------:R-:W-:Y:S02]  /*0880*/  LEA.HI.X.SX32 R9, R0, R15.reuse, 0x1, P0 ;  /* 0x0000000f00097211 */ /* 0x080fe400000f0eff */
[-C--:B------:R-:W-:Y:S01]  /*0890*/  LEA.HI.X.SX32 R7, R3, R15.reuse, 0x1, P1 ;  /* 0x0000000f03077211 */ /* 0x080fe200008f0eff */
[----:B------:R-:W-:Y:S01]  /*08a0*/  IMAD R3, R24, 0x2, R13 ;  /* 0x0000000218037824 */ /* 0x000fe200078e020d */
[-C--:B------:R-:W-:Y:S01]  /*08b0*/  IADD3 R10, P1, R2, R32.reuse, RZ ;  /* 0x00000020020a7210 */ /* 0x080fe20007f3e0ff */
[----:B------:R-:W5:Y:S01]  /*08c0*/  LDG.E.U8 R29, desc[UR60][R8.64] ;  /* 0x0000003c081d7981 */ /* 0x000f62000c1e1100 */
[-C--:B------:R-:W-:Y:S02]  /*08d0*/  IADD3 R12, P0, R14, R32.reuse, RZ ;  /* 0x000000200e0c7210 */ /* 0x080fe40007f1e0ff */
[-C--:B------:R-:W-:Y:S01]  /*08e0*/  LEA.HI.X.SX32 R11, R2, R15.reuse, 0x1, P1 ;  /* 0x0000000f020b7211 */ /* 0x080fe200008f0eff */
[----:B0-----:R-:W-:Y:S01]  /*08f0*/  IMAD R5, R24, 0x2, R3 ;  /* 0x0000000218057824 */ /* 0x001fe200078e0203 */
[----:B------:R-:W-:Y:S01]  /*0900*/  LEA.HI.X.SX32 R13, R14, R15, 0x1, P0 ;  /* 0x0000000f0e0d7211 */ /* 0x000fe200000f0eff */
[----:B------:R0:W5:Y:S01]  /*0910*/  LDG.E.U8 R66, desc[UR60][R6.64] ;  /* 0x0000003c06427981 */ /* 0x000162000c1e1100 */
[----:B------:R-:W-:-:S03]  /*0920*/  IADD3 R2, P0, R3, R32, RZ ;  /* 0x0000002003027210 */ /* 0x000fc60007f1e0ff */
[----:B------:R1:W5:Y:S01]  /*0930*/  LDG.E.U8 R45, desc[UR60][R10.64] ;  /* 0x0000003c0a2d7981 */ /* 0x000362000c1e1100 */
[-C--:B------:R-:W-:Y:S02]  /*0940*/  LEA.HI.X.SX32 R3, R3, R15.reuse, 0x1, P0 ;  /* 0x0000000f03037211 */ /* 0x080fe400000f0eff */
[CC--:B------:R-:W-:Y:S01]  /*0950*/  IADD3 R4, P0, R5.reuse, R32.reuse, RZ ;  /* 0x0000002005047210 */ /* 0x0c0fe20007f1e0ff */
[----:B------:R1:W5:Y:S01]  /*0960*/  LDG.E.U8 R44, desc[UR60][R12.64] ;  /* 0x0000003c0c2c7981 */ /* 0x000362000c1e1100 */
[C---:B0-----:R-:W-:Y:S02]  /*0970*/  IMAD R7, R24.reuse, 0x2, R5 ;  /* 0x0000000218077824 */ /* 0x041fe400078e0205 */
[----:B------:R-:W-:Y:S01]  /*0980*/  LEA.HI.X.SX32 R5, R5, R15, 0x1, P0 ;  /* 0x0000000f05057211 */ /* 0x000fe200000f0eff */
[----:B------:R0:W4:Y:S01]  /*0990*/  LDG.E.U8 R134, desc[UR60][R2.64] ;  /* 0x0000003c02867981 */ /* 0x000122000c1e1100 */
[----:B------:R-:W-:Y:S01]  /*09a0*/  IMAD R9, R24, 0x2, R7 ;  /* 0x0000000218097824 */ /* 0x000fe200078e0207 */
[----:B------:R-:W-:-:S02]  /*09b0*/  IADD3 R6, P0, R7, R32, RZ ;  /* 0x0000002007067210 */ /* 0x000fc40007f1e0ff */
[----:B------:R0:W5:Y:S02]  /*09c0*/  LDG.E.U8 R133, desc[UR60][R4.64] ;  /* 0x0000003c04857981 */ /* 0x000164000c1e1100 */
[----:B------:R-:W-:Y:S01]  /*09d0*/  LEA.HI.X.SX32 R7, R7, R15, 0x1, P0 ;  /* 0x0000000f07077211 */ /* 0x000fe200000f0eff */
[----:B-1----:R-:W-:Y:S01]  /*09e0*/  IMAD R11, R24, 0x2, R9 ;  /* 0x00000002180b7824 */ /* 0x002fe200078e0209 */
[----:B------:R-:W-:-:S03]  /*09f0*/  IADD3 R230, P0, R9, R32, RZ ;  /* 0x0000002009e67210 */ /* 0x000fc60007f1e0ff */
[----:B------:R1:W4:Y:S01]  /*0a00*/  LDG.E.U8 R132, desc[UR60][R6.64] ;  /* 0x0000003c06847981 */ /* 0x000322000c1e1100 */
[----:B------:R-:W-:Y:S01]  /*0a10*/  LEA.HI.X.SX32 R231, R9, R15, 0x1, P0 ;  /* 0x0000000f09e77211 */ /* 0x000fe200000f0eff */
[----:B------:R-:W-:Y:S01]  /*0a20*/  IMAD R9, R24, 0x4, R11 ;  /* 0x0000000418097824 */ /* 0x000fe200078e020b */
[----:B------:R-:W-:-:S03]  /*0a30*/  IADD3 R228, P0, R11, R32, RZ ;  /* 0x000000200be47210 */ /* 0x000fc60007f1e0ff */
[C---:B------:R-:W-:Y:S01]  /*0a40*/  IMAD R13, R24.reuse, 0x2, R9 ;  /* 0x00000002180d7824 */ /* 0x040fe200078e0209 */
[-C--:B------:R-:W-:Y:S01]  /*0a50*/  LEA.HI.X.SX32 R229, R11, R15.reuse, 0x1, P0 ;  /* 0x0000000f0be57211 */ /* 0x080fe200000f0eff */
[----:B------:R-:W4:Y:S02]  /*0a60*/  LDG.E.U8 R230, desc[UR60][R230.64] ;  /* 0x0000003ce6e67981 */ /* 0x000f24000c1e1100 */
[C---:B0-----:R-:W-:Y:S01]  /*0a70*/  IMAD R3, R24.reuse, 0x2, R13 ;  /* 0x0000000218037824 */ /* 0x041fe200078e020d */
[CC--:B------:R-:W-:Y:S01]  /*0a80*/  IADD3 R222, P0, R13.reuse, R32.reuse, RZ ;  /* 0x000000200dde7210 */ /* 0x0c0fe20007f1e0ff */
[----:B------:R-:W4:Y:S03]  /*0a90*/  LDG.E.U8 R228, desc[UR60][R228.64] ;  /* 0x0000003ce4e47981 */ /* 0x000f26000c1e1100 */
[----:B------:R-:W-:Y:S01]  /*0aa0*/  LEA.HI.X.SX32 R223, R13, R15, 0x1, P0 ;  /* 0x0000000f0ddf7211 */ /* 0x000fe200000f0eff */
[----:B------:R-:W-:Y:S01]  /*0ab0*/  IMAD R5, R24, 0x2, R3 ;  /* 0x0000000218057824 */ /* 0x000fe200078e0203 */
[----:B------:R-:W-:-:S02]  /*0ac0*/  IADD3 R220, P0, R3, R32, RZ ;  /* 0x0000002003dc7210 */ /* 0x000fc40007f1e0ff */
[-C--:B------:R-:W-:Y:S01]  /*0ad0*/  IADD3 R224, P1, R9, R32.reuse, RZ ;  /* 0x0000002009e07210 */ /* 0x080fe20007f3e0ff */
[----:B------:R-:W4:Y:S01]  /*0ae0*/  LDG.E.U8 R222, desc[UR60][R222.64] ;  /* 0x0000003cdede7981 */ /* 0x000f22000c1e1100 */
[-C--:B------:R-:W-:Y:S01]  /*0af0*/  LEA.HI.X.SX32 R221, R3, R15.reuse, 0x1, P0 ;  /* 0x0000000f03dd7211 */ /* 0x080fe200000f0eff */
[C---:B------:R-:W-:Y:S01]  /*0b00*/  IMAD R3, R24.reuse, 0x2, R5 ;  /* 0x0000000218037824 */ /* 0x040fe200078e0205 */
[-C--:B------:R-:W-:Y:S02]  /*0b10*/  LEA.HI.X.SX32 R225, R9, R15.reuse, 0x1, P1 ;  /* 0x0000000f09e17211 */ /* 0x080fe400008f0eff */
[-C--:B------:R-:W-:Y:S01]  /*0b20*/  IADD3 R218, P0, R5, R32.reuse, RZ ;  /* 0x0000002005da7210 */ /* 0x080fe20007f1e0ff */
[----:B-1----:R-:W-:Y:S01]  /*0b30*/  IMAD R7, R24, 0x2, R3 ;  /* 0x0000000218077824 */ /* 0x002fe200078e0203 */
[----:B------:R-:W-:Y:S01]  /*0b40*/  IADD3 R216, P1, R3, R32, RZ ;  /* 0x0000002003d87210 */ /* 0x000fe20007f3e0ff */
[----:B------:R-:W4:Y:S01]  /*0b50*/  LDG.E.U8 R220, desc[UR60][R220.64] ;  /* 0x0000003cdcdc7981 */ /* 0x000f22000c1e1100 */
[----:B------:R-:W-:-:S02]  /*0b60*/  LEA.HI.X.SX32 R219, R5, R15, 0x1, P0 ;  /* 0x0000000f05db7211 */ /* 0x000fc400000f0eff */
[-C--:B------:R-:W-:Y:S01]  /*0b70*/  LEA.HI.X.SX32 R217, R3, R15.reuse, 0x1, P1 ;  /* 0x0000000f03d97211 */ /* 0x080fe200008f0eff */
[C---:B------:R-:W-:Y:S01]  /*0b80*/  IMAD R3, R24.reuse, 0x2, R7 ;  /* 0x0000000218037824 */ /* 0x040fe200078e0207 */
[CC--:B------:R-:W-:Y:S01]  /*0b90*/  IADD3 R214, P0, R7.reuse, R32.reuse, RZ ;  /* 0x0000002007d67210 */ /* 0x0c0fe20007f1e0ff */
[----:B------:R-:W4:Y:S02]  /*0ba0*/  LDG.E.U8 R218, desc[UR60][R218.64] ;  /* 0x0000003cdada7981 */ /* 0x000f24000c1e1100 */
[C---:B------:R-:W-:Y:S01]  /*0bb0*/  IMAD R5, R24.reuse, 0x4, R3 ;  /* 0x0000000418057824 */ /* 0x040fe200078e0203 */
[-C--:B------:R-:W-:Y:S01]  /*0bc0*/  LEA.HI.X.SX32 R215, R7, R15.reuse, 0x1, P0 ;  /* 0x0000000f07d77211 */ /* 0x080fe200000f0eff */
[----:B------:R-:W4:Y:S01]  /*0bd0*/  LDG.E.U8 R216, desc[UR60][R216.64] ;  /* 0x0000003cd8d87981 */ /* 0x000f22000c1e1100 */
[CC--:B------:R-:W-:Y:S01]  /*0be0*/  IADD3 R212, P0, R3.reuse, R32.reuse, RZ ;  /* 0x0000002003d47210 */ /* 0x0c0fe20007f1e0ff */
[C---:B------:R-:W-:Y:S02]  /*0bf0*/  IMAD R7, R24.reuse, 0x2, R5 ;  /* 0x0000000218077824 */ /* 0x040fe400078e0205 */
[----:B------:R-:W4:Y:S01]  /*0c00*/  LDG.E.U8 R214, desc[UR60][R214.64] ;  /* 0x0000003cd6d67981 */ /* 0x000f22000c1e1100 */
[----:B------:R-:W-:Y:S01]  /*0c10*/  LEA.HI.X.SX32 R213, R3, R15, 0x1, P0 ;  /* 0x0000000f03d57211 */ /* 0x000fe200000f0eff */
[----:B------:R-:W-:Y:S01]  /*0c20*/  IMAD R9, R24, 0x2, R7 ;  /* 0x0000000218097824 */ /* 0x000fe200078e0207 */
[-C--:B------:R-:W-:Y:S01]  /*0c30*/  IADD3 R2, P0, R5, R32.reuse, RZ ;  /* 0x0000002005027210 */ /* 0x080fe20007f1e0ff */
[----:B------:R-:W4:Y:S01]  /*0c40*/  LDG.E.U8 R224, desc[UR60][R224.64] ;  /* 0x0000003ce0e07981 */ /* 0x000f22000c1e1100 */
[----:B------:R-:W-:-:S02]  /*0c50*/  IADD3 R208, P1, R7, R32, RZ ;  /* 0x0000002007d07210 */ /* 0x000fc40007f3e0ff */
[-C--:B------:R-:W-:Y:S01]  /*0c60*/  LEA.HI.X.SX32 R3, R5, R15.reuse, 0x1, P0 ;  /* 0x0000000f05037211 */ /* 0x080fe200000f0eff */
[C---:B------:R-:W-:Y:S01]  /*0c70*/  IMAD R5, R24.reuse, 0x2, R9 ;  /* 0x0000000218057824 */ /* 0x040fe200078e0209 */
[-C--:B------:R-:W-:Y:S01]  /*0c80*/  IADD3 R206, P0, R9, R32.reuse, RZ ;  /* 0x0000002009ce7210 */ /* 0x080fe20007f1e0ff */
[----:B------:R-:W4:Y:S01]  /*0c90*/  LDG.E.U8 R212, desc[UR60][R212.64] ;  /* 0x0000003cd4d47981 */ /* 0x000f22000c1e1100 */
[-C--:B------:R-:W-:Y:S02]  /*0ca0*/  LEA.HI.X.SX32 R209, R7, R15.reuse, 0x1, P1 ;  /* 0x0000000f07d17211 */ /* 0x080fe400008f0eff */
[-C--:B------:R-:W-:Y:S01]  /*0cb0*/  LEA.HI.X.SX32 R207, R9, R15.reuse, 0x1, P0 ;  /* 0x0000000f09cf7211 */ /* 0x080fe200000f0eff */
[C---:B------:R-:W-:Y:S01]  /*0cc0*/  IMAD R7, R24.reuse, 0x2, R5 ;  /* 0x0000000218077824 */ /* 0x040fe200078e0205 */
[CC--:B------:R-:W-:Y:S01]  /*0cd0*/  IADD3 R204, P0, R5.reuse, R32.reuse, RZ ;  /* 0x0000002005cc7210 */ /* 0x0c0fe20007f1e0ff */
[----:B------:R0:W4:Y:S03]  /*0ce0*/  LDG.E.U8 R210, desc[UR60][R2.64] ;  /* 0x0000003c02d27981 */ /* 0x000126000c1e1100 */
[-C--:B------:R-:W-:Y:S01]  /*0cf0*/  LEA.HI.X.SX32 R205, R5, R15.reuse, 0x1, P0 ;  /* 0x0000000f05cd7211 */ /* 0x080fe200000f0eff */
[C---:B------:R-:W-:Y:S01]  /*0d00*/  IMAD R5, R24.reuse, 0x2, R7 ;  /* 0x0000000218057824 */ /* 0x040fe200078e0207 */
[CC--:B------:R-:W-:Y:S01]  /*0d10*/  IADD3 R202, P0, R7.reuse, R32.reuse, RZ ;  /* 0x0000002007ca7210 */ /* 0x0c0fe20007f1e0ff */
[----:B------:R-:W4:Y:S02]  /*0d20*/  LDG.E.U8 R206, desc[UR60][R206.64] ;  /* 0x0000003ccece7981 */ /* 0x000f24000c1e1100 */
[C---:B------:R-:W-:Y:S01]  /*0d30*/  IMAD R9, R24.reuse, 0x2, R5 ;  /* 0x0000000218097824 */ /* 0x040fe200078e0205 */
[-C--:B------:R-:W-:Y:S01]  /*0d40*/  LEA.HI.X.SX32 R203, R7, R15.reuse, 0x1, P0 ;  /* 0x0000000f07cb7211 */ /* 0x080fe200000f0eff */
[----:B------:R-:W4:Y:S01]  /*0d50*/  LDG.E.U8 R204, desc[UR60][R204.64] ;  /* 0x0000003ccccc7981 */ /* 0x000f22000c1e1100 */
[-C--:B------:R-:W-:Y:S01]  /*0d60*/  IADD3 R200, P1, R5, R32.reuse, RZ ;  /* 0x0000002005c87210 */ /* 0x080fe20007f3e0ff */
[----:B0-----:R-:W-:Y:S01]  /*0d70*/  IMAD R3, R24, 0x4, R9 ;  /* 0x0000000418037824 */ /* 0x001fe200078e0209 */
[----:B------:R-:W-:Y:S01]  /*0d80*/  IADD3 R198, P0, R9, R32, RZ ;  /* 0x0000002009c67210 */ /* 0x000fe20007f1e0ff */
[----:B------:R-:W4:Y:S01]  /*0d90*/  LDG.E.U8 R202, desc[UR60][R202.64] ;  /* 0x0000003ccaca7981 */ /* 0x000f22000c1e1100 */
[----:B------:R-:W-:-:S02]  /*0da0*/  LEA.HI.X.SX32 R201, R5, R15, 0x1, P1 ;  /* 0x0000000f05c97211 */ /* 0x000fc400008f0eff */
[-C--:B------:R-:W-:Y:S01]  /*0db0*/  LEA.HI.X.SX32 R199, R9, R15.reuse, 0x1, P0 ;  /* 0x0000000f09c77211 */ /* 0x080fe200000f0eff */
[C---:B------:R-:W-:Y:S01]  /*0dc0*/  IMAD R5, R24.reuse, 0x2, R3 ;  /* 0x0000000218057824 */ /* 0x040fe200078e0203 */
[CC--:B------:R-:W-:Y:S01]  /*0dd0*/  IADD3 R194, P0, R3.reuse, R32.reuse, RZ ;  /* 0x0000002003c27210 */ /* 0x0c0fe20007f1e0ff */
[----:B------:R-:W4:Y:S03]  /*0de0*/  LDG.E.U8 R200, desc[UR60][R200.64] ;  /* 0x0000003cc8c87981 */ /* 0x000f26000c1e1100 */
[-C--:B------:R-:W-:Y:S01]  /*0df0*/  LEA.HI.X.SX32 R195, R3, R15.reuse, 0x1, P0 ;  /* 0x0000000f03c37211 */ /* 0x080fe200000f0eff */
[C---:B------:R-:W-:Y:S01]  /*0e00*/  IMAD R3, R24.reuse, 0x2, R5 ;  /* 0x0000000218037824 */ /* 0x040fe200078e0205 */
[-C--:B------:R-:W-:Y:S01]  /*0e10*/  IADD3 R192, P0, R5, R32.reuse, RZ ;  /* 0x0000002005c07210 */ /* 0x080fe20007f1e0ff */
[----:B------:R-:W4:Y:S02]  /*0e20*/  LDG.E.U8 R198, desc[UR60][R198.64] ;  /* 0x0000003cc6c67981 */ /* 0x000f24000c1e1100 */
[----:B------:R-:W-:Y:S01]  /*0e30*/  IMAD R7, R24, 0x2, R3 ;  /* 0x0000000218077824 */ /* 0x000fe200078e0203 */
        /* <DEDUP_REMOVED lines=15> */
[C---:B------:R-:W-:Y:S01]  /*0f30*/  IMAD R7, R24.reuse, 0x4, R3 ;  /* 0x0000000418077824 */ /* 0x040fe200078e0203 */
[CC--:B------:R-:W-:Y:S01]  /*0f40*/  IADD3 R182, P1, R3.reuse, R32.reuse, RZ ;  /* 0x0000002003b67210 */ /* 0x0c0fe20007f3e0ff */
[----:B------:R-:W4:Y:S03]  /*0f50*/  LDG.E.U8 R186, desc[UR60][R186.64] ;  /* 0x0000003cbaba7981 */ /* 0x000f26000c1e1100 */
[-C--:B------:R-:W-:Y:S01]  /*0f60*/  LEA.HI.X.SX32 R183, R3, R15.reuse, 0x1, P1 ;  /* 0x0000000f03b77211 */ /* 0x080fe200008f0eff */
[C---:B------:R-:W-:Y:S01]  /*0f70*/  IMAD R3, R24.reuse, 0x2, R7 ;  /* 0x0000000218037824 */ /* 0x040fe200078e0207 */
[----:B------:R-:W-:Y:S01]  /*0f80*/  LEA.HI.X.SX32 R185, R5, R15, 0x1, P0 ;  /* 0x0000000f05b97211 */ /* 0x000fe200000f0eff */
[----:B------:R-:W4:Y:S01]  /*0f90*/  LDG.E.U8 R208, desc[UR60][R208.64] ;  /* 0x0000003cd0d07981 */ /* 0x000f22000c1e1100 */
[----:B------:R-:W-:Y:S01]  /*0fa0*/  IADD3 R178, P0, R7, R32, RZ ;  /* 0x0000002007b27210 */ /* 0x000fe20007f1e0ff */
[----:B------:R-:W-:-:S02]  /*0fb0*/  IMAD R5, R24, 0x2, R3 ;  /* 0x0000000218057824 */ /* 0x000fc400078e0203 */
[----:B------:R-:W4:Y:S01]  /*0fc0*/  LDG.E.U8 R182, desc[UR60][R182.64] ;  /* 0x0000003cb6b67981 */ /* 0x000f22000c1e1100 */
[-C--:B------:R-:W-:Y:S01]  /*0fd0*/  LEA.HI.X.SX32 R179, R7, R15.reuse, 0x1, P0 ;  /* 0x0000000f07b37211 */ /* 0x080fe200000f0eff */
[C---:B------:R-:W-:Y:S01]  /*0fe0*/  IMAD R7, R24.reuse, 0x2, R5 ;  /* 0x0000000218077824 */ /* 0x040fe200078e0205 */
[-C--:B------:R-:W-:Y:S01]  /*0ff0*/  IADD3 R176, P0, R3, R32.reuse, RZ ;  /* 0x0000002003b07210 */ /* 0x080fe20007f1e0ff */
[----:B------:R-:W4:Y:S02]  /*1000*/  LDG.E.U8 R184, desc[UR60][R184.64] ;  /* 0x0000003cb8b87981 */ /* 0x000f24000c1e1100 */
[C---:B------:R-:W-:Y:S01]  /*1010*/  IMAD R9, R24.reuse, 0x2, R7 ;  /* 0x0000000218097824 */ /* 0x040fe200078e0207 */
[----:B------:R-:W-:Y:S01]  /*1020*/  IADD3 R174, P1, R5, R32, RZ ;  /* 0x0000002005ae7210 */ /* 0x000fe20007f3e0ff */
[----:B------:R-:W4:Y:S01]  /*1030*/  LDG.E.U8 R178, desc[UR60][R178.64] ;  /* 0x0000003cb2b27981 */ /* 0x000f22000c1e1100 */
[-C--:B------:R-:W-:Y:S01]  /*1040*/  LEA.HI.X.SX32 R177, R3, R15.reuse, 0x1, P0 ;  /* 0x0000000f03b17211 */ /* 0x080fe200000f0eff */
[----:B------:R-:W-:Y:S01]  /*1050*/  IMAD R3, R24, 0x2, R9 ;  /* 0x0000000218037824 */ /* 0x000fe200078e0209 */
[----:B------:R-:W-:-:S02]  /*1060*/  LEA.HI.X.SX32 R175, R5, R15, 0x1, P1 ;  /* 0x0000000f05af7211 */ /* 0x000fc400008f0eff */
[-C--:B------:R-:W-:Y:S01]  /*1070*/  IADD3 R172, P0, R7, R32.reuse, RZ ;  /* 0x0000002007ac7210 */ /* 0x080fe20007f1e0ff */
[C---:B------:R-:W-:Y:S01]  /*1080*/  IMAD R5, R24.reuse, 0x2, R3 ;  /* 0x0000000218057824 */ /* 0x040fe200078e0203 */
[-C--:B------:R-:W-:Y:S01]  /*1090*/  IADD3 R168, P1, R3, R32.reuse, RZ ;  /* 0x0000002003a87210 */ /* 0x080fe20007f3e0ff */
[----:B------:R-:W4:Y:S01]  /*10a0*/  LDG.E.U8 R174, desc[UR60][R174.64] ;  /* 0x0000003caeae7981 */ /* 0x000f22000c1e1100 */
[-C--:B------:R-:W-:Y:S01]  /*10b0*/  LEA.HI.X.SX32 R173, R7, R15.reuse, 0x1, P0 ;  /* 0x0000000f07ad7211 */ /* 0x080fe200000f0eff */
[C---:B------:R-:W-:Y:S01]  /*10c0*/  IMAD R7, R24.reuse, 0x4, R5 ;  /* 0x0000000418077824 */ /* 0x040fe200078e0205 */
[CC--:B------:R-:W-:Y:S01]  /*10d0*/  IADD3 R170, P0, R9.reuse, R32.reuse, RZ ;  /* 0x0000002009aa7210 */ /* 0x0c0fe20007f1e0ff */
[----:B------:R-:W4:Y:S02]  /*10e0*/  LDG.E.U8 R176, desc[UR60][R176.64] ;  /* 0x0000003cb0b07981 */ /* 0x000f24000c1e1100 */
[C---:B------:R-:W-:Y:S01]  /*10f0*/  IMAD R11, R24.reuse, 0x2, R7 ;  /* 0x00000002180b7824 */ /* 0x040fe200078e0207 */
[----:B------:R-:W-:Y:S01]  /*1100*/  LEA.HI.X.SX32 R171, R9, R15, 0x1, P0 ;  /* 0x0000000f09ab7211 */ /* 0x000fe200000f0eff */
[----:B------:R-:W4:Y:S02]  /*1110*/  LDG.E.U8 R172, desc[UR60][R172.64] ;  /* 0x0000003cacac7981 */ /* 0x000f24000c1e1100 */
[C---:B------:R-:W-:Y:S01]  /*1120*/  IMAD R9, R24.reuse, 0x2, R11 ;  /* 0x0000000218097824 */ /* 0x040fe200078e020b */
[----:B------:R-:W-:Y:S01]  /*1130*/  IADD3 R166, P0, R5, R32, RZ ;  /* 0x0000002005a67210 */ /* 0x000fe20007f1e0ff */
[----:B------:R-:W4:Y:S02]  /*1140*/  LDG.E.U8 R170, desc[UR60][R170.64] ;  /* 0x0000003caaaa7981 */ /* 0x000f24000c1e1100 */
[----:B------:R-:W-:-:S04]  /*1150*/  IMAD R13, R24, 0x2, R9 ;  /* 0x00000002180d7824 */ /* 0x000fc800078e0209 */
[----:B------:R-:W-:-:S04]  /*1160*/  IMAD R17, R24, 0x2, R13 ;  /* 0x0000000218117824 */ /* 0x000fc800078e020d */
[C---:B------:R-:W-:Y:S01]  /*1170*/  IMAD R19, R24.reuse, 0x2, R17 ;  /* 0x0000000218137824 */ /* 0x040fe200078e0211 */
[-C--:B------:R-:W-:Y:S02]  /*1180*/  LEA.HI.X.SX32 R167, R5, R15.reuse, 0x1, P0 ;  /* 0x0000000f05a77211 */ /* 0x080fe400000f0eff */
[-C--:B------:R-:W-:Y:S01]  /*1190*/  IADD3 R2, P0, R7, R32.reuse, RZ ;  /* 0x0000002007027210 */ /* 0x080fe20007f1e0ff */
[C---:B------:R-:W-:Y:S01]  /*11a0*/  IMAD R23, R24.reuse, 0x2, R19 ;  /* 0x0000000218177824 */ /* 0x040fe200078e0213 */
[-C--:B------:R-:W-:Y:S01]  /*11b0*/  LEA.HI.X.SX32 R169, R3, R15.reuse, 0x1, P1 ;  /* 0x0000000f03a97211 */ /* 0x080fe200008f0eff */
[----:B------:R-:W4:Y:S01]  /*11c0*/  LDG.E.U8 R166, desc[UR60][R166.64] ;  /* 0x0000003ca6a67981 */ /* 0x000f22000c1e1100 */
[-C--:B------:R-:W-:Y:S01]  /*11d0*/  LEA.HI.X.SX32 R3, R7, R15.reuse, 0x1, P0 ;  /* 0x0000000f07037211 */ /* 0x080fe200000f0eff */
[C---:B------:R-:W-:Y:S01]  /*11e0*/  IMAD R25, R24.reuse, 0x4, R23 ;  /* 0x0000000418197824 */ /* 0x040fe200078e0217 */
[-C--:B------:R-:W-:Y:S01]  /*11f0*/  IADD3 R6, P0, R9, R32.reuse, RZ ;  /* 0x0000002009067210 */ /* 0x080fe20007f1e0ff */
[----:B------:R-:W4:Y:S02]  /*1200*/  LDG.E.U8 R168, desc[UR60][R168.64] ;  /* 0x0000003ca8a87981 */ /* 0x000f24000c1e1100 */
[C---:B------:R-:W-:Y:S01]  /*1210*/  IMAD R27, R24.reuse, 0x2, R25 ;  /* 0x00000002181b7824 */ /* 0x040fe200078e0219 */
[-C--:B------:R-:W-:Y:S01]  /*1220*/  IADD3 R4, P1, R11, R32.reuse, RZ ;  /* 0x000000200b047210 */ /* 0x080fe20007f3e0ff */
[----:B------:R0:W4:Y:S01]  /*1230*/  LDG.E.U8 R65, desc[UR60][R2.64] ;  /* 0x0000003c02417981 */ /* 0x000122000c1e1100 */
[----:B------:R-:W-:Y:S01]  /*1240*/  LEA.HI.X.SX32 R7, R9, R15, 0x1, P0 ;  /* 0x0000000f09077211 */ /* 0x000fe200000f0eff */
[----:B------:R-:W-:Y:S01]  /*1250*/  IMAD R31, R24, 0x2, R27 ;  /* 0x00000002181f7824 */ /* 0x000fe200078e021b */
[----:B------:R-:W-:-:S02]  /*1260*/  IADD3 R8, P0, R13, R32, RZ ;  /* 0x000000200d087210 */ /* 0x000fc40007f1e0ff */
[-C--:B------:R-:W-:Y:S01]  /*1270*/  LEA.HI.X.SX32 R5, R11, R15.reuse, 0x1, P1 ;  /* 0x0000000f0b057211 */ /* 0x080fe200008f0eff */
[----:B------:R-:W4:Y:S01]  /*1280*/  LDG.E.U8 R63, desc[UR60][R6.64] ;  /* 0x0000003c063f7981 */ /* 0x000f22000c1e1100 */
[-C--:B------:R-:W-:Y:S02]  /*1290*/  IADD3 R10, P1, R17, R32.reuse, RZ ;  /* 0x00000020110a7210 */ /* 0x080fe40007f3e0ff */
[-C--:B------:R-:W-:Y:S01]  /*12a0*/  LEA.HI.X.SX32 R9, R13, R15.reuse, 0x1, P0 ;  /* 0x0000000f0d097211 */ /* 0x080fe200000f0eff */
[C---:B------:R-:W-:Y:S01]  /*12b0*/  IMAD R13, R24.reuse, 0x2, R31 ;  /* 0x00000002180d7824 */ /* 0x040fe200078e021f */
[-C--:B------:R-:W-:Y:S01]  /*12c0*/  LEA.HI.X.SX32 R11, R17, R15.reuse, 0x1, P1 ;  /* 0x0000000f110b7211 */ /* 0x080fe200008f0eff */
[----:B------:R1:W4:Y:S01]  /*12d0*/  LDG.E.U8 R64, desc[UR60][R4.64] ;  /* 0x0000003c04407981 */ /* 0x000322000c1e1100 */
[-C--:B0-----:R-:W-:Y:S01]  /*12e0*/  IADD3 R2, P0, R19, R32.reuse, RZ ;  /* 0x0000002013027210 */ /* 0x081fe20007f1e0ff */
[C---:B------:R-:W-:Y:S01]  /*12f0*/  IMAD R17, R24.reuse, 0x2, R13 ;  /* 0x0000000218117824 */ /* 0x040fe200078e020d */
[----:B------:R-:W-:Y:S01]  /*1300*/  IADD3 R42, P1, R25, R32, RZ ;  /* 0x00000020192a7210 */ /* 0x000fe20007f3e0ff */
[----:B------:R0:W4:Y:S01]  /*1310*/  LDG.E.U8 R62, desc[UR60][R8.64] ;  /* 0x0000003c083e7981 */ /* 0x000122000c1e1100 */
[----:B------:R-:W-:Y:S01]  /*1320*/  LEA.HI.X.SX32 R3, R19, R15, 0x1, P0 ;  /* 0x0000000f13037211 */ /* 0x000fe200000f0eff */
[----:B------:R-:W-:-:S02]  /*1330*/  IMAD R19, R24, 0x2, R17 ;  /* 0x0000000218137824 */ /* 0x000fc400078e0211 */
[----:B------:R-:W4:Y:S02]  /*1340*/  LDG.E.U8 R61, desc[UR60][R10.64] ;  /* 0x0000003c0a3d7981 */ /* 0x000f24000c1e1100 */
[C---:B------:R-:W-:Y:S01]  /*1350*/  IMAD R51, R24.reuse, 0x2, R19 ;  /* 0x0000000218337824 */ /* 0x040fe200078e0213 */
[----:B-1----:R-:W-:Y:S01]  /*1360*/  IADD3 R4, P0, R23, R32, RZ ;  /* 0x0000002017047210 */ /* 0x002fe20007f1e0ff */
[----:B------:R-:W4:Y:S02]  /*1370*/  LDG.E.U8 R47, desc[UR60][R2.64] ;  /* 0x0000003c022f7981 */ /* 0x000f24000c1e1100 */
[----:B------:R-:W-:-:S04]  /*1380*/  IMAD R37, R24, 0x4, R51 ;  /* 0x0000000418257824 */ /* 0x000fc800078e0233 */
[----:B------:R-:W-:-:S04]  /*1390*/  IMAD R36, R24, 0x2, R37 ;  /* 0x0000000218247824 */ /* 0x000fc800078e0225 */
[----:B------:R-:W-:Y:S01]  /*13a0*/  IMAD R35, R24, 0x2, R36 ;  /* 0x0000000218237824 */ /* 0x000fe200078e0224 */
[----:B------:R-:W-:-:S03]  /*13b0*/  LEA.HI.X.SX32 R5, R23, R15, 0x1, P0 ;  /* 0x0000000f17057211 */ /* 0x000fc600000f0eff */
[C---:B------:R-:W-:Y:S01]  /*13c0*/  IMAD R33, R24.reuse, 0x2, R35 ;  /* 0x0000000218217824 */ /* 0x040fe200078e0223 */
[CC--:B------:R-:W-:Y:S01]  /*13d0*/  IADD3 R6, P0, R27.reuse, R32.reuse, RZ ;  /* 0x000000201b067210 */ /* 0x0c0fe20007f1e0ff */
[----:B------:R1:W4:Y:S02]  /*13e0*/  LDG.E.U8 R60, desc[UR60][R4.64] ;  /* 0x0000003c043c7981 */ /* 0x000324000c1e1100 */
[C---:B------:R-:W-:Y:S01]  /*13f0*/  IMAD R30, R24.reuse, 0x2, R33 ;  /* 0x00000002181e7824 */ /* 0x040fe200078e0221 */
[-C--:B------:R-:W-:Y:S02]  /*1400*/  LEA.HI.X.SX32 R7, R27, R15.reuse, 0x1, P0 ;  /* 0x0000000f1b077211 */ /* 0x080fe400000f0eff */
[----:B0-----:R-:W-:Y:S02]  /*1410*/  IADD3 R8, P0, R31, R32, RZ ;  /* 0x000000201f087210 */ /* 0x001fe40007f1e0ff */
[-C--:B------:R-:W-:Y:S01]  /*1420*/  LEA.HI.X.SX32 R43, R25, R15.reuse, 0x1, P1 ;  /* 0x0000000f192b7211 */ /* 0x080fe200008f0eff */
[----:B------:R0:W4:Y:S01]  /*1430*/  LDG.E.U8 R41, desc[UR60][R6.64] ;  /* 0x0000003c06297981 */ /* 0x000122000c1e1100 */
[----:B-1----:R-:W-:Y:S01]  /*1440*/  IMAD R4, R24, 0x2, R30 ;  /* 0x0000000218047824 */ /* 0x002fe200078e021e */
[----:B------:R-:W-:-:S02]  /*1450*/  LEA.HI.X.SX32 R9, R31, R15, 0x1, P0 ;  /* 0x0000000f1f097211 */ /* 0x000fc400000f0eff */
[----:B------:R-:W4:Y:S01]  /*1460*/  LDG.E.U8 R42, desc[UR60][R42.64] ;  /* 0x0000003c2a2a7981 */ /* 0x000f22000c1e1100 */
[-C--:B------:R-:W-:Y:S01]  /*1470*/  IADD3 R10, P1, R13, R32.reuse, RZ ;  /* 0x000000200d0a7210 */ /* 0x080fe20007f3e0ff */
[C---:B------:R-:W-:Y:S01]  /*1480*/  IMAD R31, R24.reuse, 0x2, R4 ;  /* 0x00000002181f7824 */ /* 0x040fe200078e0204 */
[-C--:B------:R-:W-:Y:S01]  /*1490*/  IADD3 R12, P0, R17, R32.reuse, RZ ;  /* 0x00000020110c7210 */ /* 0x080fe20007f1e0ff */
[----:B------:R-:W4:Y:S01]  /*14a0*/  LDG.E.U8 R40, desc[UR60][R8.64] ;  /* 0x0000003c08287981 */ /* 0x000f22000c1e1100 */
[-C--:B------:R-:W-:Y:S01]  /*14b0*/  LEA.HI.X.SX32 R11, R13, R15.reuse, 0x1, P1 ;  /* 0x0000000f0d0b7211 */ /* 0x080fe200008f0eff */
[C---:B------:R-:W-:Y:S01]  /*14c0*/  IMAD R5, R24.reuse, 0x4, R31 ;  /* 0x0000000418057824 */ /* 0x040fe200078e021f */
[-C--:B------:R-:W-:Y:S02]  /*14d0*/  LEA.HI.X.SX32 R13, R17, R15.reuse, 0x1, P0 ;  /* 0x0000000f110d7211 */ /* 0x080fe400000f0eff */
[C---:B------:R-:W-:Y:S01]  /*14e0*/  IADD3 R16, P0, R19.reuse, R32, RZ ;  /* 0x0000002013107210 */ /* 0x040fe20007f1e0ff */
[----:B0-----:R-:W-:Y:S01]  /*14f0*/  IMAD R7, R24, 0x2, R5 ;  /* 0x0000000218077824 */ /* 0x001fe200078e0205 */
[----:B------:R0:W4:Y:S02]  /*1500*/  LDG.E.U8 R3, desc[UR60][R10.64] ;  /* 0x0000003c0a037981 */ /* 0x000124000c1e1100 */
[----:B------:R-:W-:-:S02]  /*1510*/  LEA.HI.X.SX32 R17, R19, R15, 0x1, P0 ;  /* 0x0000000f13117211 */ /* 0x000fc400000f0eff */
[CC--:B------:R-:W-:Y:S01]  /*1520*/  IADD3 R22, P0, R5.reuse, R32.reuse, RZ ;  /* 0x0000002005167210 */ /* 0x0c0fe20007f1e0ff */
[----:B------:R1:W4:Y:S01]  /*1530*/  LDG.E.U8 R39, desc[UR60][R12.64] ;  /* 0x0000003c0c277981 */ /* 0x000322000c1e1100 */
[C---:B0-----:R-:W-:Y:S02]  /*1540*/  IMAD R11, R24.reuse, 0x2, R7 ;  /* 0x00000002180b7824 */ /* 0x041fe400078e0207 */
[-C--:B------:R-:W-:Y:S01]  /*1550*/  LEA.HI.X.SX32 R23, R5, R15.reuse, 0x1, P0 ;  /* 0x0000000f05177211 */ /* 0x080fe200000f0eff */
[----:B------:R-:W4:Y:S01]  /*1560*/  LDG.E.U8 R38, desc[UR60][R16.64] ;  /* 0x0000003c10267981 */ /* 0x000f22000c1e1100 */
[C---:B------:R-:W-:Y:S01]  /*1570*/  IMAD R5, R24.reuse, 0x2, R11 ;  /* 0x0000000218057824 */ /* 0x040fe200078e020b */
[-C--:B------:R-:W-:Y:S02]  /*1580*/  IADD3 R18, P1, R51, R32.reuse, RZ ;  /* 0x0000002033127210 */ /* 0x080fe40007f3e0ff */
[----:B------:R-:W4:Y:S01]  /*1590*/  LDG.E.U8 R43, desc[UR60][R22.64] ;  /* 0x0000003c162b7981 */ /* 0x000f22000c1e1100 */
[----:B------:R-:W-:Y:S01]  /*15a0*/  IADD3 R8, P0, R7, R32, RZ ;  /* 0x0000002007087210 */ /* 0x000fe20007f1e0ff */
[----:B------:R-:W-:Y:S01]  /*15b0*/  IMAD R25, R24, 0x2, R5 ;  /* 0x0000000218197824 */ /* 0x000fe200078e0205 */
[----:B------:R-:W-:-:S02]  /*15c0*/  LEA.HI.X.SX32 R19, R51, R15, 0x1, P1 ;  /* 0x0000000f33137211 */ /* 0x000fc400008f0eff */
[-C--:B------:R-:W-:Y:S01]  /*15d0*/  LEA.HI.X.SX32 R9, R7, R15.reuse, 0x1, P0 ;  /* 0x0000000f07097211 */ /* 0x080fe200000f0eff */
[C---:B------:R-:W-:Y:S01]  /*15e0*/  IMAD R7, R24.reuse, 0x2, R25 ;  /* 0x0000000218077824 */ /* 0x040fe200078e0219 */
[CC--:B-1----:R-:W-:Y:S01]  /*15f0*/  IADD3 R12, P0, R5.reuse, R32.reuse, RZ ;  /* 0x00000020050c7210 */ /* 0x0c2fe20007f1e0ff */
[----:B------:R0:W4:Y:S03]  /*1600*/  LDG.E.U8 R34, desc[UR60][R18.64] ;  /* 0x0000003c12227981 */ /* 0x000126000c1e1100 */
[-C--:B------:R-:W-:Y:S01]  /*1610*/  LEA.HI.X.SX32 R13, R5, R15.reuse, 0x1, P0 ;  /* 0x0000000f050d7211 */ /* 0x080fe200000f0eff */
[----:B------:R1:W4:Y:S01]  /*1620*/  LDG.E.U8 R8, desc[UR60][R8.64] ;  /* 0x0000003c08087981 */ /* 0x000322000c1e1100 */
[C---:B0-----:R-:W-:Y:S01]  /*1630*/  IMAD R19, R24.reuse, 0x2, R7 ;  /* 0x0000000218137824 */ /* 0x041fe200078e0207 */
[C---:B------:R-:W-:Y:S02]  /*1640*/  IADD3 R10, P1, R11.reuse, R32, RZ ;  /* 0x000000200b0a7210 */ /* 0x040fe40007f3e0ff */
[----:B------:R-:W4:Y:S01]  /*1650*/  LDG.E.U8 R46, desc[UR60][R12.64] ;  /* 0x0000003c0c2e7981 */ /* 0x000f22000c1e1100 */
[----:B------:R-:W-:Y:S01]  /*1660*/  IMAD R5, R24, 0x4, R19 ;  /* 0x0000000418057824 */ /* 0x000fe200078e0213 */
[----:B------:R-:W-:-:S03]  /*1670*/  LEA.HI.X.SX32 R11, R11, R15, 0x1, P1 ;  /* 0x0000000f0b0b7211 */ /* 0x000fc600008f0eff */
[C---:B------:R-:W-:Y:S01]  /*1680*/  IMAD R23, R24.reuse, 0x2, R5 ;  /* 0x0000000218177824 */ /* 0x040fe200078e0205 */
[CC--:B------:R-:W-:Y:S01]  /*1690*/  IADD3 R16, P0, R25.reuse, R32.reuse, RZ ;  /* 0x0000002019107210 */ /* 0x0c0fe20007f1e0ff */
[----:B------:R0:W4:Y:S02]  /*16a0*/  LDG.E.U8 R48, desc[UR60][R10.64] ;  /* 0x0000003c0a307981 */ /* 0x000124000c1e1100 */
[C---:B-1----:R-:W-:Y:S01]  /*16b0*/  IMAD R9, R24.reuse, 0x2, R23 ;  /* 0x0000000218097824 */ /* 0x042fe200078e0217 */
[-C--:B------:R-:W-:Y:S02]  /*16c0*/  LEA.HI.X.SX32 R17, R25, R15.reuse, 0x1, P0 ;  /* 0x0000000f19117211 */ /* 0x080fe400000f0eff */
[-C--:B------:R-:W-:Y:S02]  /*16d0*/  IADD3 R70, P0, R19, R32.reuse, RZ ;  /* 0x0000002013467210 */ /* 0x080fe40007f1e0ff */
[----:B------:R-:W-:Y:S01]  /*16e0*/  IADD3 R6, P1, R7, R32, RZ ;  /* 0x0000002007067210 */ /* 0x000fe20007f3e0ff */
[----:B------:R-:W4:Y:S01]  /*16f0*/  LDG.E.U8 R2, desc[UR60][R16.64] ;  /* 0x0000003c10027981 */ /* 0x000f22000c1e1100 */
[----:B0-----:R-:W-:Y:S01]  /*1700*/  IMAD R11, R24, 0x2, R9 ;  /* 0x00000002180b7824 */ /* 0x001fe200078e0209 */
[----:B------:R-:W-:-:S03]  /*1710*/  LEA.HI.X.SX32 R71, R19, R15, 0x1, P0 ;  /* 0x0000000f13477211 */ /* 0x000fc600000f0eff */
[C---:B------:R-:W-:Y:S01]  /*1720*/  IMAD R19, R24.reuse, 0x2, R11 ;  /* 0x0000000218137824 */ /* 0x040fe200078e020b */
[-C--:B------:R-:W-:Y:S01]  /*1730*/  IADD3 R108, P0, R5, R32.reuse, RZ ;  /* 0x00000020056c7210 */ /* 0x080fe20007f1e0ff */
[----:B------:R-:W4:Y:S02]  /*1740*/  LDG.E.U8 R70, desc[UR60][R70.64] ;  /* 0x0000003c46467981 */ /* 0x000f24000c1e1100 */
[C---:B------:R-:W-:Y:S01]  /*1750*/  IMAD R13, R24.reuse, 0x2, R19 ;  /* 0x00000002180d7824 */ /* 0x040fe200078e0213 */
[-C--:B------:R-:W-:Y:S02]  /*1760*/  LEA.HI.X.SX32 R7, R7, R15.reuse, 0x1, P1 ;  /* 0x0000000f07077211 */ /* 0x080fe400008f0eff */
[----:B------:R-:W-:Y:S01]  /*1770*/  LEA.HI.X.SX32 R109, R5, R15, 0x1, P0 ;  /* 0x0000000f056d7211 */ /* 0x000fe200000f0eff */
[----:B------:R-:W-:Y:S01]  /*1780*/  IMAD R5, R24, 0x2, R13 ;  /* 0x0000000218057824 */ /* 0x000fe200078e020d */
[-C--:B------:R-:W-:Y:S01]  /*1790*/  IADD3 R88, P0, R9, R32.reuse, RZ ;  /* 0x0000002009587210 */ /* 0x080fe20007f1e0ff */
[----:B------:R0:W4:Y:S01]  /*17a0*/  LDG.E.U8 R0, desc[UR60][R6.64] ;  /* 0x0000003c06007981 */ /* 0x000122000c1e1100 */
[----:B------:R-:W-:-:S02]  /*17b0*/  IADD3 R52, P1, R23, R32, RZ ;  /* 0x0000002017347210 */ /* 0x000fc40007f3e0ff */
[-C--:B------:R-:W-:Y:S01]  /*17c0*/  LEA.HI.X.SX32 R89, R9, R15.reuse, 0x1, P0 ;  /* 0x0000000f09597211 */ /* 0x080fe200000f0eff */
[----:B------:R-:W4:Y:S01]  /*17d0*/  LDG.E.U8 R108, desc[UR60][R108.64] ;  /* 0x0000003c6c6c7981 */ /* 0x000f22000c1e1100 */
[C---:B0-----:R-:W-:Y:S01]  /*17e0*/  IMAD R7, R24.reuse, 0x4, R5 ;  /* 0x0000000418077824 */ /* 0x041fe200078e0205 */
[----:B------:R-:W-:Y:S02]  /*17f0*/  LEA.HI.X.SX32 R53, R23, R15, 0x1, P1 ;  /* 0x0000000f17357211 */ /* 0x000fe400008f0eff */
[----:B------:R-:W4:Y:S01]  /*1800*/  LDG.E.U8 R88, desc[UR60][R88.64] ;  /* 0x0000003c58587981 */ /* 0x000f22000c1e1100 */
[C---:B------:R-:W-:Y:S01]  /*1810*/  IMAD R9, R24.reuse, 0x2, R7 ;  /* 0x0000000218097824 */ /* 0x040fe200078e0207 */
[----:B------:R-:W-:Y:S02]  /*1820*/  IADD3 R92, P0, R11, R32, RZ ;  /* 0x000000200b5c7210 */ /* 0x000fe40007f1e0ff */
[----:B------:R0:W4:Y:S01]  /*1830*/  LDG.E.U8 R52, desc[UR60][R52.64] ;  /* 0x0000003c34347981 */ /* 0x000122000c1e1100 */
[----:B------:R-:W-:-:S04]  /*1840*/  IMAD R23, R24, 0x2, R9 ;  /* 0x0000000218177824 */ /* 0x000fc800078e0209 */
[C---:B------:R-:W-:Y:S01]  /*1850*/  IMAD R25, R24.reuse, 0x2, R23 ;  /* 0x0000000218197824 */ /* 0x040fe200078e0217 */
[-C--:B------:R-:W-:Y:S02]  /*1860*/  IADD3 R10, P1, R19, R32.reuse, RZ ;  /* 0x00000020130a7210 */ /* 0x080fe40007f3e0ff */
[-C--:B------:R-:W-:Y:S01]  /*1870*/  LEA.HI.X.SX32 R93, R11, R15.reuse, 0x1, P0 ;  /* 0x0000000f0b5d7211 */ /* 0x080fe200000f0eff */
[C---:B------:R-:W-:Y:S01]  /*1880*/  IMAD R27, R24.reuse, 0x2, R25 ;  /* 0x00000002181b7824 */ /* 0x040fe200078e0219 */
[-C--:B------:R-:W-:Y:S02]  /*1890*/  IADD3 R18, P0, R13, R32.reuse, RZ ;  /* 0x000000200d127210 */ /* 0x080fe40007f1e0ff */
[-C--:B------:R-:W-:Y:S01]  /*18a0*/  LEA.HI.X.SX32 R11, R19, R15.reuse, 0x1, P1 ;  /* 0x0000000f130b7211 */ /* 0x080fe200008f0eff */
[C---:B------:R-:W-:Y:S01]  /*18b0*/  IMAD R51, R24.reuse, 0x2, R27 ;  /* 0x0000000218337824 */ /* 0x040fe200078e021b */
[-C--:B------:R-:W-:Y:S01]  /*18c0*/  LEA.HI.X.SX32 R19, R13, R15.reuse, 0x1, P0 ;  /* 0x0000000f0d137211 */ /* 0x080fe200000f0eff */
[----:B------:R-:W4:Y:S01]  /*18d0*/  LDG.E.U8 R92, desc[UR60][R92.64] ;  /* 0x0000003c5c5c7981 */ /* 0x000f22000c1e1100 */
[-C--:B------:R-:W-:Y:S01]  /*18e0*/  IADD3 R16, P0, R5, R32.reuse, RZ ;  /* 0x0000002005107210 */ /* 0x080fe20007f1e0ff */
[C---:B0-----:R-:W-:Y:S01]  /*18f0*/  IMAD R53, R24.reuse, 0x2, R51 ;  /* 0x0000000218357824 */ /* 0x041fe200078e0233 */
[-C--:B------:R-:W-:Y:S01]  /*1900*/  IADD3 R12, P1, R7, R32.reuse, RZ ;  /* 0x00000020070c7210 */ /* 0x080fe20007f3e0ff */
[----:B------:R0:W4:Y:S01]  /*1910*/  LDG.E.U8 R10, desc[UR60][R10.64] ;  /* 0x0000003c0a0a7981 */ /* 0x000122000c1e1100 */
[-C--:B------:R-:W-:Y:S01]  /*1920*/  LEA.HI.X.SX32 R17, R5, R15.reuse, 0x1, P0 ;  /* 0x0000000f05117211 */ /* 0x080fe200000f0eff */
[----:B------:R-:W-:Y:S01]  /*1930*/  IMAD R5, R24, 0x4, R53 ;  /* 0x0000000418057824 */ /* 0x000fe200078e0235 */
[----:B------:R-:W-:Y:S01]  /*1940*/  IADD3 R6, P0, R9, R32, RZ ;  /* 0x0000002009067210 */ /* 0x000fe20007f1e0ff */
[----:B------:R1:W4:Y:S01]  /*1950*/  LDG.E.U8 R106, desc[UR60][R18.64] ;  /* 0x0000003c126a7981 */ /* 0x000322000c1e1100 */
[----:B------:R-:W-:-:S02]  /*1960*/  LEA.HI.X.SX32 R13, R7, R15, 0x1, P1 ;  /* 0x0000000f070d7211 */ /* 0x000fc400008f0eff */
[-C--:B------:R-:W-:Y:S01]  /*1970*/  LEA.HI.X.SX32 R7, R9, R15.reuse, 0x1, P0 ;  /* 0x0000000f09077211 */ /* 0x080fe200000f0eff */
[----:B------:R-:W4:Y:S01]  /*1980*/  LDG.E.U8 R91, desc[UR60][R16.64] ;  /* 0x0000003c105b7981 */ /* 0x000f22000c1e1100 */
[C---:B0-----:R-:W-:Y:S01]  /*1990*/  IMAD R11, R24.reuse, 0x2, R5 ;  /* 0x00000002180b7824 */ /* 0x041fe200078e0205 */
[C---:B------:R-:W-:Y:S02]  /*19a0*/  IADD3 R120, P0, R23.reuse, R32, RZ ;  /* 0x0000002017787210 */ /* 0x040fe40007f1e0ff */
[----:B------:R0:W4:Y:S01]  /*19b0*/  LDG.E.U8 R95, desc[UR60][R12.64] ;  /* 0x0000003c0c5f7981 */ /* 0x000122000c1e1100 */
[C---:B------:R-:W-:Y:S01]  /*19c0*/  IMAD R9, R24.reuse, 0x2, R11 ;  /* 0x0000000218097824 */ /* 0x040fe200078e020b */
[----:B------:R-:W-:Y:S02]  /*19d0*/  LEA.HI.X.SX32 R121, R23, R15, 0x1, P0 ;  /* 0x0000000f17797211 */ /* 0x000fe400000f0eff */
[----:B------:R2:W4:Y:S01]  /*19e0*/  LDG.E.U8 R14, desc[UR60][R6.64] ;  /* 0x0000003c060e7981 */ /* 0x000522000c1e1100 */
[----:B-1----:R-:W-:-:S03]  /*19f0*/  IMAD R19, R24, 0x2, R9 ;  /* 0x0000000218137824 */ /* 0x002fc600078e0209 */
[----:B------:R-:W4:Y:S01]  /*1a00*/  LDG.E.U8 R120, desc[UR60][R120.64] ;  /* 0x0000003c78787981 */ /* 0x000f22000c1e1100 */
[----:B0-----:R-:W-:Y:S01]  /*1a10*/  IADD3 R12, P1, R25, R32, RZ ;  /* 0x00000020190c7210 */ /* 0x001fe20007f3e0ff */
[----:B------:R-:W-:-:S03]  /*1a20*/  IMAD R23, R24, 0x2, R19 ;  /* 0x0000000218177824 */ /* 0x000fc600078e0213 */
[----:B------:R-:W-:Y:S01]  /*1a30*/  LEA.HI.X.SX32 R13, R25, R15, 0x1, P1 ;  /* 0x0000000f190d7211 */ /* 0x000fe200008f0eff */
[----:B------:R-:W-:Y:S01]  /*1a40*/  IMAD R25, R24, 0x2, R23 ;  /* 0x0000000218197824 */ /* 0x000fe200078e0217 */
[----:B--2---:R-:W-:-:S03]  /*1a50*/  IADD3 R6, P0, R27, R32, RZ ;  /* 0x000000201b067210 */ /* 0x004fc60007f1e0ff */
[----:B------:R0:W2:Y:S01]  /*1a60*/  LDG.E.U8 R119, desc[UR60][R12.64] ;  /* 0x0000003c0c777981 */ /* 0x0000a2000c1e1100 */
[----:B------:R-:W-:Y:S01]  /*1a70*/  LEA.HI.X.SX32 R7, R27, R15, 0x1, P0 ;  /* 0x0000000f1b077211 */ /* 0x000fe200000f0eff */
[----:B------:R-:W-:Y:S01]  /*1a80*/  IMAD R27, R24, 0x2, R25 ;  /* 0x00000002181b7824 */ /* 0x000fe200078e0219 */
[----:B------:R-:W-:-:S03]  /*1a90*/  IADD3 R16, P0, R51, R32, RZ ;  /* 0x0000002033107210 */ /* 0x000fc60007f1e0ff */
[C---:B------:R-:W-:Y:S01]  /*1aa0*/  IMAD R55, R24.reuse, 0x4, R27 ;  /* 0x0000000418377824 */ /* 0x040fe200078e021b */
[-C--:B------:R-:W-:Y:S01]  /*1ab0*/  LEA.HI.X.SX32 R17, R51, R15.reuse, 0x1, P0 ;  /* 0x0000000f33117211 */ /* 0x080fe200000f0eff */
[----:B------:R1:W2:Y:S01]  /*1ac0*/  LDG.E.U8 R118, desc[UR60][R6.64] ;  /* 0x0000003c06767981 */ /* 0x0002a2000c1e1100 */
[CC--:B0-----:R-:W-:Y:S01]  /*1ad0*/  IADD3 R12, P1, R53.reuse, R32.reuse, RZ ;  /* 0x00000020350c7210 */ /* 0x0c1fe20007f3e0ff */
[C---:B------:R-:W-:Y:S02]  /*1ae0*/  IMAD R51, R24.reuse, 0x2, R55 ;  /* 0x0000000218337824 */ /* 0x040fe400078e0237 */
[----:B------:R0:W2:Y:S01]  /*1af0*/  LDG.E.U8 R117, desc[UR60][R16.64] ;  /* 0x0000003c10757981 */ /* 0x0000a2000c1e1100 */
[----:B------:R-:W-:Y:S01]  /*1b00*/  LEA.HI.X.SX32 R13, R53, R15, 0x1, P1 ;  /* 0x0000000f350d7211 */ /* 0x000fe200008f0eff */
[----:B------:R-:W-:Y:S01]  /*1b10*/  IMAD R53, R24, 0x2, R51 ;  /* 0x0000000218357824 */ /* 0x000fe200078e0233 */
[----:B-1----:R-:W-:-:S03]  /*1b20*/  IADD3 R6, P0, R5, R32, RZ ;  /* 0x0000002005067210 */ /* 0x002fc60007f1e0ff */
[----:B------:R1:W2:Y:S01]  /*1b30*/  LDG.E.U8 R116, desc[UR60][R12.64] ;  /* 0x0000003c0c747981 */ /* 0x0002a2000c1e1100 */
[----:B------:R-:W-:Y:S01]  /*1b40*/  LEA.HI.X.SX32 R7, R5, R15, 0x1, P0 ;  /* 0x0000000f05077211 */ /* 0x000fe200000f0eff */
[----:B------:R-:W-:Y:S01]  /*1b50*/  IMAD R5, R24, 0x2, R53 ;  /* 0x0000000218057824 */ /* 0x000fe200078e0235 */
[----:B0-----:R-:W-:-:S03]  /*1b60*/  IADD3 R16, P0, R11, R32, RZ ;  /* 0x000000200b107210 */ /* 0x001fc60007f1e0ff */
[C---:B------:R-:W-:Y:S01]  /*1b70*/  IMAD R57, R24.reuse, 0x2, R5 ;  /* 0x0000000218397824 */ /* 0x040fe200078e0205 */
[----:B------:R-:W-:Y:S01]  /*1b80*/  LEA.HI.X.SX32 R17, R11, R15, 0x1, P0 ;  /* 0x0000000f0b117211 */ /* 0x000fe200000f0eff */
[----:B------:R0:W2:Y:S02]  /*1b90*/  LDG.E.U8 R102, desc[UR60][R6.64] ;  /* 0x0000003c06667981 */ /* 0x0000a4000c1e1100 */
[C---:B------:R-:W-:Y:S01]  /*1ba0*/  IMAD R59, R24.reuse, 0x2, R57 ;  /* 0x00000002183b7824 */ /* 0x040fe200078e0239 */
[-C--:B-1----:R-:W-:Y:S01]  /*1bb0*/  IADD3 R12, P1, R9, R32.reuse, RZ ;  /* 0x00000020090c7210 */ /* 0x082fe20007f3e0ff */
[----:B------:R1:W2:Y:S02]  /*1bc0*/  LDG.E.U8 R101, desc[UR60][R16.64] ;  /* 0x0000003c10657981 */ /* 0x0002a4000c1e1100 */
[----:B------:R-:W-:Y:S01]  /*1bd0*/  IMAD R69, R24, 0x2, R59 ;  /* 0x0000000218457824 */ /* 0x000fe200078e023b */
[----:B0-----:R-:W-:-:S04]  /*1be0*/  IADD3 R6, P0, R19, R32, RZ ;  /* 0x0000002013067210 */ /* 0x001fc80007f1e0ff */
[----:B------:R-:W-:Y:S01]  /*1bf0*/  LEA.HI.X.SX32 R7, R19, R15, 0x1, P0 ;  /* 0x0000000f13077211 */ /* 0x000fe200000f0eff */
[----:B------:R-:W-:-:S04]  /*1c00*/  IMAD R19, R24, 0x4, R69 ;  /* 0x0000000418137824 */ /* 0x000fc800078e0245 */
[C---:B------:R-:W-:Y:S01]  /*1c10*/  IMAD R71, R24.reuse, 0x2, R19 ;  /* 0x0000000218477824 */ /* 0x040fe200078e0213 */
[-C--:B------:R-:W-:Y:S01]  /*1c20*/  LEA.HI.X.SX32 R13, R9, R15.reuse, 0x1, P1 ;  /* 0x0000000f090d7211 */ /* 0x080fe200008f0eff */
[----:B------:R-:W2:Y:S02]  /*1c30*/  LDG.E.U8 R99, desc[UR60][R6.64] ;  /* 0x0000003c06637981 */ /* 0x000ea4000c1e1100 */
[C---:B------:R-:W-:Y:S01]  /*1c40*/  IMAD R73, R24.reuse, 0x2, R71 ;  /* 0x0000000218497824 */ /* 0x040fe200078e0247 */
[C---:B-1----:R-:W-:Y:S01]  /*1c50*/  IADD3 R16, P0, R23.reuse, R32, RZ ;  /* 0x0000002017107210 */ /* 0x042fe20007f1e0ff */
[----:B------:R0:W2:Y:S02]  /*1c60*/  LDG.E.U8 R100, desc[UR60][R12.64] ;  /* 0x0000003c0c647981 */ /* 0x0000a4000c1e1100 */
[----:B------:R-:W-:Y:S01]  /*1c70*/  IMAD R75, R24, 0x2, R73 ;  /* 0x00000002184b7824 */ /* 0x000fe200078e0249 */
[----:B------:R-:W-:-:S03]  /*1c80*/  LEA.HI.X.SX32 R17, R23, R15, 0x1, P0 ;  /* 0x0000000f17117211 */ /* 0x000fc600000f0eff */
[----:B------:R-:W-:Y:S01]  /*1c90*/  IMAD R89, R24, 0x2, R75 ;  /* 0x0000000218597824 */ /* 0x000fe200078e024b */
[----:B0-----:R-:W-:-:S03]  /*1ca0*/  IADD3 R12, P1, R25, R32, RZ ;  /* 0x00000020190c7210 */ /* 0x001fc60007f3e0ff */
[C---:B------:R-:W-:Y:S01]  /*1cb0*/  IMAD R93, R24.reuse, 0x2, R89 ;  /* 0x00000002185d7824 */ /* 0x040fe200078e0259 */
[----:B------:R-:W-:Y:S01]  /*1cc0*/  IADD3 R6, P0, R27, R32, RZ ;  /* 0x000000201b067210 */ /* 0x000fe20007f1e0ff */
[----:B------:R0:W2:Y:S01]  /*1cd0*/  LDG.E.U8 R98, desc[UR60][R16.64] ;  /* 0x0000003c10627981 */ /* 0x0000a2000c1e1100 */
[-C--:B------:R-:W-:Y:S01]  /*1ce0*/  LEA.HI.X.SX32 R13, R25, R15.reuse, 0x1, P1 ;  /* 0x0000000f190d7211 */ /* 0x080fe200008f0eff */
[----:B------:R-:W-:Y:S01]  /*1cf0*/  IMAD R109, R24, 0x2, R93 ;  /* 0x00000002186d7824 */ /* 0x000fe200078e025d */
[----:B------:R-:W-:-:S03]  /*1d00*/  LEA.HI.X.SX32 R7, R27, R15, 0x1, P0 ;  /* 0x0000000f1b077211 */ /* 0x000fc600000f0eff */
[----:B------:R1:W2:Y:S01]  /*1d10*/  LDG.E.U8 R97, desc[UR60][R12.64] ;  /* 0x0000003c0c617981 */ /* 0x0002a2000c1e1100 */
[----:B0-----:R-:W-:-:S03]  /*1d20*/  IADD3 R16, P0, R55, R32, RZ ;  /* 0x0000002037107210 */ /* 0x001fc60007f1e0ff */
[----:B------:R0:W2:Y:S01]  /*1d30*/  LDG.E.U8 R96, desc[UR60][R6.64] ;  /* 0x0000003c06607981 */ /* 0x0000a2000c1e1100 */
[C---:B------:R-:W-:Y:S01]  /*1d40*/  IMAD R28, R24.reuse, 0x4, R109 ;  /* 0x00000004181c7824 */ /* 0x040fe200078e026d */
[-C--:B-1----:R-:W-:Y:S02]  /*1d50*/  IADD3 R12, P1, R51, R32.reuse, RZ ;  /* 0x00000020330c7210 */ /* 0x082fe40007f3e0ff */
[-C--:B------:R-:W-:Y:S02]  /*1d60*/  LEA.HI.X.SX32 R17, R55, R15.reuse, 0x1, P0 ;  /* 0x0000000f37117211 */ /* 0x080fe400000f0eff */
[-C--:B------:R-:W-:Y:S02]  /*1d70*/  LEA.HI.X.SX32 R13, R51, R15.reuse, 0x1, P1 ;  /* 0x0000000f330d7211 */ /* 0x080fe400008f0eff */
[C---:B0-----:R-:W-:Y:S01]  /*1d80*/  IADD3 R6, P0, R53.reuse, R32, RZ ;  /* 0x0000002035067210 */ /* 0x041fe20007f1e0ff */
[----:B------:R-:W-:Y:S01]  /*1d90*/  IMAD R27, R24, 0x2, R28 ;  /* 0x00000002181b7824 */ /* 0x000fe200078e021c */
[----:B------:R-:W2:Y:S02]  /*1da0*/  LDG.E.U8 R84, desc[UR60][R16.64] ;  /* 0x0000003c10547981 */ /* 0x000ea4000c1e1100 */
[----:B------:R-:W-:-:S02]  /*1db0*/  LEA.HI.X.SX32 R7, R53, R15, 0x1, P0 ;  /* 0x0000000f35077211 */ /* 0x000fc400000f0eff */
[----:B------:R0:W2:Y:S01]  /*1dc0*/  LDG.E.U8 R83, desc[UR60][R12.64] ;  /* 0x0000003c0c537981 */ /* 0x0000a2000c1e1100 */
[----:B------:R-:W-:-:S03]  /*1dd0*/  IMAD R9, R24, 0x2, R27 ;  /* 0x0000000218097824 */ /* 0x000fc600078e021b */
[----:B------:R1:W2:Y:S01]  /*1de0*/  LDG.E.U8 R82, desc[UR60][R6.64] ;  /* 0x0000003c06527981 */ /* 0x0002a2000c1e1100 */
[-C--:B0-----:R-:W-:Y:S01]  /*1df0*/  IADD3 R12, P0, R5, R32.reuse, RZ ;  /* 0x00000020050c7210 */ /* 0x081fe20007f1e0ff */
[----:B------:R-:W-:Y:S01]  /*1e00*/  IMAD R11, R24, 0x2, R9 ;  /* 0x00000002180b7824 */ /* 0x000fe200078e0209 */
[----:B------:R-:W-:Y:S02]  /*1e10*/  IADD3 R16, P1, R57, R32, RZ ;  /* 0x0000002039107210 */ /* 0x000fe40007f3e0ff */
[-C--:B------:R-:W-:Y:S02]  /*1e20*/  LEA.HI.X.SX32 R13, R5, R15.reuse, 0x1, P0 ;  /* 0x0000000f050d7211 */ /* 0x080fe400000f0eff */
[----:B------:R-:W-:-:S03]  /*1e30*/  LEA.HI.X.SX32 R17, R57, R15, 0x1, P1 ;  /* 0x0000000f39117211 */ /* 0x000fc600008f0eff */
[----:B------:R0:W2:Y:S01]  /*1e40*/  LDG.E.U8 R81, desc[UR60][R12.64] ;  /* 0x0000003c0c517981 */ /* 0x0000a2000c1e1100 */
[----:B-1----:R-:W-:-:S03]  /*1e50*/  IADD3 R6, P0, R59, R32, RZ ;  /* 0x000000203b067210 */ /* 0x002fc60007f1e0ff */
[----:B------:R1:W2:Y:S01]  /*1e60*/  LDG.E.U8 R80, desc[UR60][R16.64] ;  /* 0x0000003c10507981 */ /* 0x0002a2000c1e1100 */
[----:B------:R-:W-:Y:S01]  /*1e70*/  LEA.HI.X.SX32 R7, R59, R15, 0x1, P0 ;  /* 0x0000000f3b077211 */ /* 0x000fe200000f0eff */
[----:B0-----:R-:W-:-:S04]  /*1e80*/  IMAD R12, R24, 0x2, R11 ;  /* 0x00000002180c7824 */ /* 0x001fc800078e020b */
[----:B------:R0:W2:Y:S01]  /*1e90*/  LDG.E.U8 R79, desc[UR60][R6.64] ;  /* 0x0000003c064f7981 */ /* 0x0000a2000c1e1100 */
[----:B------:R-:W-:Y:S01]  /*1ea0*/  IMAD R5, R24, 0x2, R12 ;  /* 0x0000000218057824 */ /* 0x000fe200078e020c */
[----:B-1----:R-:W-:-:S03]  /*1eb0*/  IADD3 R16, P0, R69, R32, RZ ;  /* 0x0000002045107210 */ /* 0x002fc60007f1e0ff */
[----:B------:R-:W-:Y:S01]  /*1ec0*/  IMAD R13, R24, 0x2, R5 ;  /* 0x00000002180d7824 */ /* 0x000fe200078e0205 */
[----:B------:R-:W-:-:S03]  /*1ed0*/  LEA.HI.X.SX32 R17, R69, R15, 0x1, P0 ;  /* 0x0000000f45117211 */ /* 0x000fc600000f0eff */
[C---:B0-----:R-:W-:Y:S02]  /*1ee0*/  IMAD R7, R24.reuse, 0x4, R13 ;  /* 0x0000000418077824 */ /* 0x041fe400078e020d */
[----:B------:R0:W2:Y:S01]  /*1ef0*/  LDG.E.U8 R78, desc[UR60][R16.64] ;  /* 0x0000003c104e7981 */ /* 0x0000a2000c1e1100 */
[----:B------:R-:W-:Y:S01]  /*1f00*/  IADD3 R22, P0, R71, R32, RZ ;  /* 0x0000002047167210 */ /* 0x000fe20007f1e0ff */
[----:B0-----:R-:W-:-:S03]  /*1f10*/  IMAD R16, R24, 0x2, R7 ;  /* 0x0000000218107824 */ /* 0x001fc600078e0207 */
[----:B------:R-:W-:Y:S01]  /*1f20*/  LEA.HI.X.SX32 R23, R71, R15, 0x1, P0 ;  /* 0x0000000f47177211 */ /* 0x000fe200000f0eff */
[----:B------:R-:W-:Y:S01]  /*1f30*/  IMAD R26, R24, 0x2, R16 ;  /* 0x00000002181a7824 */ /* 0x000fe200078e0210 */
[----:B------:R-:W-:-:S03]  /*1f40*/  IADD3 R18, P1, R19, R32, RZ ;  /* 0x0000002013127210 */ /* 0x000fc60007f3e0ff */
[----:B------:R0:W2:Y:S01]  /*1f50*/  LDG.E.U8 R58, desc[UR60][R22.64] ;  /* 0x0000003c163a7981 */ /* 0x0000a2000c1e1100 */
[----:B------:R-:W-:Y:S01]  /*1f60*/  IMAD R25, R24, 0x2, R26 ;  /* 0x0000000218197824 */ /* 0x000fe200078e021a */
[----:B------:R-:W-:Y:S02]  /*1f70*/  LEA.HI.X.SX32 R19, R19, R15, 0x1, P1 ;  /* 0x0000000f13137211 */ /* 0x000fe400008f0eff */
[----:B------:R-:W-:-:S03]  /*1f80*/  IADD3 R50, P0, R73, R32, RZ ;  /* 0x0000002049327210 */ /* 0x000fc60007f1e0ff */
[----:B------:R1:W2:Y:S01]  /*1f90*/  LDG.E.U8 R59, desc[UR60][R18.64] ;  /* 0x0000003c123b7981 */ /* 0x0002a2000c1e1100 */
[----:B0-----:R-:W-:-:S04]  /*1fa0*/  IMAD R22, R24, 0x2, R25 ;  /* 0x0000000218167824 */ /* 0x001fc800078e0219 */
[C---:B------:R-:W-:Y:S01]  /*1fb0*/  IMAD R6, R24.reuse, 0x2, R22 ;  /* 0x0000000218067824 */ /* 0x040fe200078e0216 */
[-C--:B------:R-:W-:Y:S02]  /*1fc0*/  LEA.HI.X.SX32 R51, R73, R15.reuse, 0x1, P0 ;  /* 0x0000000f49337211 */ /* 0x080fe400000f0eff */
[-C--:B------:R-:W-:Y:S01]  /*1fd0*/  IADD3 R54, P0, R89, R32.reuse, RZ ;  /* 0x0000002059367210 */ /* 0x080fe20007f1e0ff */
[C---:B------:R-:W-:Y:S01]  /*1fe0*/  IMAD R23, R24.reuse, 0x2, R6 ;  /* 0x0000000218177824 */ /* 0x040fe200078e0206 */
[----:B-1----:R-:W-:Y:S01]  /*1ff0*/  IADD3 R18, P1, R75, R32, RZ ;  /* 0x000000204b127210 */ /* 0x002fe20007f3e0ff */
[----:B------:R0:W2:Y:S01]  /*2000*/  LDG.E.U8 R57, desc[UR60][R50.64] ;  /* 0x0000003c32397981 */ /* 0x0000a2000c1e1100 */
[-C--:B------:R-:W-:Y:S01]  /*2010*/  LEA.HI.X.SX32 R55, R89, R15.reuse, 0x1, P0 ;  /* 0x0000000f59377211 */ /* 0x080fe200000f0eff */
[----:B------:R-:W-:Y:S01]  /*2020*/  IMAD R17, R24, 0x4, R23 ;  /* 0x0000000418117824 */ /* 0x000fe200078e0217 */
[----:B------:R-:W-:-:S03]  /*2030*/  LEA.HI.X.SX32 R19, R75, R15, 0x1, P1 ;  /* 0x0000000f4b137211 */ /* 0x000fc600008f0eff */
[----:B------:R-:W-:Y:S01]  /*2040*/  IMAD R69, R24, 0x2, R17 ;  /* 0x0000000218457824 */ /* 0x000fe200078e0211 */
[----:B------:R-:W2:Y:S01]  /*2050*/  LDG.E.U8 R55, desc[UR60][R54.64] ;  /* 0x0000003c36377981 */ /* 0x000ea2000c1e1100 */
[----:B0-----:R-:W-:-:S03]  /*2060*/  IADD3 R50, P0, R93, R32, RZ ;  /* 0x000000205d327210 */ /* 0x001fc60007f1e0ff */
[----:B------:R0:W2:Y:S01]  /*2070*/  LDG.E.U8 R56, desc[UR60][R18.64] ;  /* 0x0000003c12387981 */ /* 0x0000a2000c1e1100 */
[----:B------:R-:W-:Y:S01]  /*2080*/  IMAD R75, R24, 0x2, R69 ;  /* 0x00000002184b7824 */ /* 0x000fe200078e0245 */
[----:B------:R-:W-:Y:S02]  /*2090*/  LEA.HI.X.SX32 R51, R93, R15, 0x1, P0 ;  /* 0x0000000f5d337211 */ /* 0x000fe400000f0eff */
[----:B------:R-:W-:-:S03]  /*20a0*/  IADD3 R72, P0, R17, R32, RZ ;  /* 0x0000002011487210 */ /* 0x000fc60007f1e0ff */
[----:B------:R1:W2:Y:S01]  /*20b0*/  LDG.E.U8 R54, desc[UR60][R50.64] ;  /* 0x0000003c32367981 */ /* 0x0002a2000c1e1100 */
[----:B0-----:R-:W-:Y:S02]  /*20c0*/  IADD3 R18, P1, R109, R32, RZ ;  /* 0x000000206d127210 */ /* 0x001fe40007f3e0ff */
[-C--:B------:R-:W-:Y:S01]  /*20d0*/  LEA.HI.X.SX32 R73, R17, R15.reuse, 0x1, P0 ;  /* 0x0000000f11497211 */ /* 0x080fe200000f0eff */
[----:B------:R-:W-:Y:S01]  /*20e0*/  IMAD R17, R24, 0x2, R75 ;  /* 0x0000000218117824 */ /* 0x000fe200078e024b */
[----:B------:R-:W-:-:S03]  /*20f0*/  LEA.HI.X.SX32 R19, R109, R15, 0x1, P1 ;  /* 0x0000000f6d137211 */ /* 0x000fc600008f0eff */
[C---:B------:R-:W-:Y:S01]  /*2100*/  IMAD R89, R24.reuse, 0x2, R17 ;  /* 0x0000000218597824 */ /* 0x040fe200078e0211 */
[CC--:B-1----:R-:W-:Y:S01]  /*2110*/  IADD3 R50, P1, R75.reuse, R32.reuse, RZ ;  /* 0x000000204b327210 */ /* 0x0c2fe20007f3e0ff */
[----:B------:R0:W2:Y:S03]  /*2120*/  LDG.E.U8 R53, desc[UR60][R18.64] ;  /* 0x0000003c12357981 */ /* 0x0000a6000c1e1100 */
[----:B------:R-:W-:Y:S01]  /*2130*/  LEA.HI.X.SX32 R51, R75, R15, 0x1, P1 ;  /* 0x0000000f4b337211 */ /* 0x000fe200008f0eff */
[C---:B------:R-:W-:Y:S01]  /*2140*/  IMAD R75, R24.reuse, 0x2, R89 ;  /* 0x00000002184b7824 */ /* 0x040fe200078e0259 */
[----:B------:R1:W2:Y:S01]  /*2150*/  LDG.E.U8 R71, desc[UR60][R72.64] ;  /* 0x0000003c48477981 */ /* 0x0002a2000c1e1100 */
[----:B0-----:R-:W-:Y:S02]  /*2160*/  IADD3 R18, P0, R69, R32, RZ ;  /* 0x0000002045127210 */ /* 0x001fe40007f1e0ff */
[----:B------:R-:W-:-:S02]  /*2170*/  IMAD R93, R24, 0x2, R75 ;  /* 0x00000002185d7824 */ /* 0x000fc400078e024b */
[-C--:B------:R-:W-:Y:S02]  /*2180*/  LEA.HI.X.SX32 R19, R69, R15.reuse, 0x1, P0 ;  /* 0x0000000f45137211 */ /* 0x080fe400000f0eff */
[CC--:B-1----:R-:W-:Y:S01]  /*2190*/  IADD3 R72, P0, R17.reuse, R32.reuse, RZ ;  /* 0x0000002011487210 */ /* 0x0c2fe20007f1e0ff */
[----:B------:R0:W2:Y:S03]  /*21a0*/  LDG.E.U8 R69, desc[UR60][R50.64] ;  /* 0x0000003c32457981 */ /* 0x0000a6000c1e1100 */
[----:B------:R-:W-:Y:S01]  /*21b0*/  LEA.HI.X.SX32 R73, R17, R15, 0x1, P0 ;  /* 0x0000000f11497211 */ /* 0x000fe200000f0eff */
[C---:B------:R-:W-:Y:S01]  /*21c0*/  IMAD R17, R24.reuse, 0x4, R93 ;  /* 0x0000000418117824 */ /* 0x040fe200078e025d */
[----:B------:R1:W2:Y:S03]  /*21d0*/  LDG.E.U8 R18, desc[UR60][R18.64] ;  /* 0x0000003c12127981 */ /* 0x0002a6000c1e1100 */
[C---:B------:R-:W-:Y:S01]  /*21e0*/  IMAD R109, R24.reuse, 0x2, R17 ;  /* 0x00000002186d7824 */ /* 0x040fe200078e0211 */
[-C--:B------:R-:W-:Y:S01]  /*21f0*/  IADD3 R74, P1, R75, R32.reuse, RZ ;  /* 0x000000204b4a7210 */ /* 0x080fe20007f3e0ff */
[----:B------:R-:W2:Y:S01]  /*2200*/  LDG.E.U8 R72, desc[UR60][R72.64] ;  /* 0x0000003c48487981 */ /* 0x000ea2000c1e1100 */
[----:B0-----:R-:W-:Y:S01]  /*2210*/  IADD3 R50, P0, R89, R32, RZ ;  /* 0x0000002059327210 */ /* 0x001fe20007f1e0ff */
[----:B-1----:R-:W-:-:S03]  /*2220*/  IMAD R19, R24, 0x2, R109 ;  /* 0x0000000218137824 */ /* 0x002fc600078e026d */
[-C--:B------:R-:W-:Y:S01]  /*2230*/  LEA.HI.X.SX32 R51, R89, R15.reuse, 0x1, P0 ;  /* 0x0000000f59337211 */ /* 0x080fe200000f0eff */
[----:B------:R-:W-:Y:S01]  /*2240*/  IMAD R115, R24, 0x2, R19 ;  /* 0x0000000218737824 */ /* 0x000fe200078e0213 */
[----:B------:R-:W-:-:S03]  /*2250*/  LEA.HI.X.SX32 R75, R75, R15, 0x1, P1 ;  /* 0x0000000f4b4b7211 */ /* 0x000fc600008f0eff */
[----:B------:R0:W2:Y:S01]  /*2260*/  LDG.E.U8 R73, desc[UR60][R50.64] ;  /* 0x0000003c32497981 */ /* 0x0000a2000c1e1100 */
[C---:B------:R-:W-:Y:S01]  /*2270*/  IMAD R121, R24.reuse, 0x2, R115 ;  /* 0x0000000218797824 */ /* 0x040fe200078e0273 */
[-C--:B------:R-:W-:Y:S02]  /*2280*/  IADD3 R110, P0, R93, R32.reuse, RZ ;  /* 0x000000205d6e7210 */ /* 0x080fe40007f1e0ff */
[----:B------:R-:W2:Y:S01]  /*2290*/  LDG.E.U8 R74, desc[UR60][R74.64] ;  /* 0x0000003c4a4a7981 */ /* 0x000ea2000c1e1100 */
[C---:B------:R-:W-:Y:S01]  /*22a0*/  IMAD R123, R24.reuse, 0x2, R121 ;  /* 0x00000002187b7824 */ /* 0x040fe200078e0279 */
[-C--:B0-----:R-:W-:Y:S02]  /*22b0*/  IADD3 R50, P1, R109, R32.reuse, RZ ;  /* 0x000000206d327210 */ /* 0x081fe40007f3e0ff */
[-C--:B------:R-:W-:Y:S02]  /*22c0*/  LEA.HI.X.SX32 R111, R93, R15.reuse, 0x1, P0 ;  /* 0x0000000f5d6f7211 */ /* 0x080fe400000f0eff */
[-C--:B------:R-:W-:Y:S01]  /*22d0*/  LEA.HI.X.SX32 R51, R109, R15.reuse, 0x1, P1 ;  /* 0x0000000f6d337211 */ /* 0x080fe200008f0eff */
[C---:B------:R-:W-:Y:S01]  /*22e0*/  IMAD R109, R24.reuse, 0x2, R123 ;  /* 0x00000002186d7824 */ /* 0x040fe200078e027b */
[C---:B------:R-:W-:Y:S01]  /*22f0*/  IADD3 R112, P0, R17.reuse, R32, RZ ;  /* 0x0000002011707210 */ /* 0x040fe20007f1e0ff */
[----:B------:R0:W2:Y:S02]  /*2300*/  LDG.E.U8 R75, desc[UR60][R110.64] ;  /* 0x0000003c6e4b7981 */ /* 0x0000a4000c1e1100 */
[C---:B------:R-:W-:Y:S01]  /*2310*/  IMAD R125, R24.reuse, 0x4, R109 ;  /* 0x00000004187d7824 */ /* 0x040fe200078e026d */
[----:B------:R-:W-:Y:S01]  /*2320*/  LEA.HI.X.SX32 R113, R17, R15, 0x1, P0 ;  /* 0x0000000f11717211 */ /* 0x000fe200000f0eff */
[----:B------:R-:W2:Y:S02]  /*2330*/  LDG.E.U8 R93, desc[UR60][R50.64] ;  /* 0x0000003c325d7981 */ /* 0x000ea4000c1e1100 */
[----:B------:R-:W-:-:S02]  /*2340*/  IMAD R127, R24, 0x2, R125 ;  /* 0x00000002187f7824 */ /* 0x000fc400078e027d */
[----:B------:R1:W2:Y:S01]  /*2350*/  LDG.E.U8 R89, desc[UR60][R112.64] ;  /* 0x0000003c70597981 */ /* 0x0002a2000c1e1100 */
[-C--:B0-----:R-:W-:Y:S01]  /*2360*/  IADD3 R110, P0, R19, R32.reuse, RZ ;  /* 0x00000020136e7210 */ /* 0x081fe20007f1e0ff */
[C---:B------:R-:W-:Y:S01]  /*2370*/  IMAD R129, R24.reuse, 0x2, R127 ;  /* 0x0000000218817824 */ /* 0x040fe200078e027f */
[-C--:B-1----:R-:W-:Y:S02]  /*2380*/  IADD3 R112, P1, R121, R32.reuse, RZ ;  /* 0x0000002079707210 */ /* 0x082fe40007f3e0ff */
[-C--:B------:R-:W-:Y:S02]  /*2390*/  LEA.HI.X.SX32 R111, R19, R15.reuse, 0x1, P0 ;  /* 0x0000000f136f7211 */ /* 0x080fe400000f0eff */
[-C--:B------:R-:W-:Y:S01]  /*23a0*/  LEA.HI.X.SX32 R113, R121, R15.reuse, 0x1, P1 ;  /* 0x0000000f79717211 */ /* 0x080fe200008f0eff */
[C---:B------:R-:W-:Y:S01]  /*23b0*/  IMAD R121, R24.reuse, 0x2, R129 ;  /* 0x0000000218797824 */ /* 0x040fe200078e0281 */
[C---:B------:R-:W-:Y:S01]  /*23c0*/  IADD3 R50, P0, R115.reuse, R32, RZ ;  /* 0x0000002073327210 */ /* 0x040fe20007f1e0ff */
[----:B------:R0:W2:Y:S02]  /*23d0*/  LDG.E.U8 R90, desc[UR60][R110.64] ;  /* 0x0000003c6e5a7981 */ /* 0x0000a4000c1e1100 */
[C---:B------:R-:W-:Y:S01]  /*23e0*/  IMAD R131, R24.reuse, 0x2, R121 ;  /* 0x0000000218837824 */ /* 0x040fe200078e0279 */
[----:B------:R-:W-:Y:S01]  /*23f0*/  LEA.HI.X.SX32 R51, R115, R15, 0x1, P0 ;  /* 0x0000000f73337211 */ /* 0x000fe200000f0eff */
[----:B------:R1:W2:Y:S02]  /*2400*/  LDG.E.U8 R17, desc[UR60][R112.64] ;  /* 0x0000003c70117981 */ /* 0x0002a4000c1e1100 */
[----:B------:R-:W-:-:S02]  /*2410*/  IMAD R137, R24, 0x2, R131 ;  /* 0x0000000218897824 */ /* 0x000fc400078e0283 */
[----:B------:R-:W2:Y:S01]  /*2420*/  LDG.E.U8 R50, desc[UR60][R50.64] ;  /* 0x0000003c32327981 */ /* 0x000ea2000c1e1100 */
[----:B0-----:R-:W-:Y:S01]  /*2430*/  IADD3 R110, P0, R123, R32, RZ ;  /* 0x000000207b6e7210 */ /* 0x001fe20007f1e0ff */
[----:B------:R-:W-:-:S03]  /*2440*/  IMAD R139, R24, 0x2, R137 ;  /* 0x00000002188b7824 */ /* 0x000fc600078e0289 */
[-C--:B------:R-:W-:Y:S02]  /*2450*/  LEA.HI.X.SX32 R111, R123, R15.reuse, 0x1, P0 ;  /* 0x0000000f7b6f7211 */ /* 0x080fe400000f0eff */
[-C--:B------:R-:W-:Y:S02]  /*2460*/  IADD3 R114, P0, R109, R32.reuse, RZ ;  /* 0x000000206d727210 */ /* 0x080fe40007f1e0ff */
[----:B-1----:R-:W-:Y:S01]  /*2470*/  IADD3 R112, P1, R125, R32, RZ ;  /* 0x000000207d707210 */ /* 0x002fe20007f3e0ff */
[----:B------:R0:W2:Y:S01]  /*2480*/  LDG.E.U8 R51, desc[UR60][R110.64] ;  /* 0x0000003c6e337981 */ /* 0x0000a2000c1e1100 */
[-C--:B------:R-:W-:Y:S01]  /*2490*/  LEA.HI.X.SX32 R115, R109, R15.reuse, 0x1, P0 ;  /* 0x0000000f6d737211 */ /* 0x080fe200000f0eff */
[----:B------:R-:W-:Y:S01]  /*24a0*/  IMAD R109, R24, 0x4, R139 ;  /* 0x00000004186d7824 */ /* 0x000fe200078e028b */
[----:B------:R-:W-:-:S03]  /*24b0*/  LEA.HI.X.SX32 R113, R125, R15, 0x1, P1 ;  /* 0x0000000f7d717211 */ /* 0x000fc600008f0eff */
[C---:B------:R-:W-:Y:S01]  /*24c0*/  IMAD R141, R24.reuse, 0x2, R109 ;  /* 0x00000002188d7824 */ /* 0x040fe200078e026d */
[----:B------:R-:W2:Y:S01]  /*24d0*/  LDG.E.U8 R19, desc[UR60][R114.64] ;  /* 0x0000003c72137981 */ /* 0x000ea2000c1e1100 */
[CC--:B0-----:R-:W-:Y:S02]  /*24e0*/  IADD3 R110, P0, R127.reuse, R32.reuse, RZ ;  /* 0x000000207f6e7210 */ /* 0x0c1fe40007f1e0ff */
[C---:B------:R-:W-:Y:S02]  /*24f0*/  IMAD R143, R24.reuse, 0x2, R141 ;  /* 0x00000002188f7824 */ /* 0x040fe400078e028d */
[----:B------:R-:W-:Y:S02]  /*2500*/  LEA.HI.X.SX32 R111, R127, R15, 0x1, P0 ;  /* 0x0000000f7f6f7211 */ /* 0x000fe400000f0eff */
[----:B------:R-:W-:Y:S01]  /*2510*/  IMAD R145, R24, 0x2, R143 ;  /* 0x0000000218917824 */ /* 0x000fe200078e028f */
[----:B------:R0:W2:Y:S01]  /*2520*/  LDG.E.U8 R115, desc[UR60][R112.64] ;  /* 0x0000003c70737981 */ /* 0x0000a2000c1e1100 */
[----:B------:R-:W-:-:S03]  /*2530*/  IADD3 R122, P1, R121, R32, RZ ;  /* 0x00000020797a7210 */ /* 0x000fc60007f3e0ff */
[----:B------:R-:W2:Y:S01]  /*2540*/  LDG.E.U8 R114, desc[UR60][R110.64] ;  /* 0x0000003c6e727981 */ /* 0x000ea2000c1e1100 */
[----:B0-----:R-:W-:-:S04]  /*2550*/  IADD3 R112, P0, R129, R32, RZ ;  /* 0x0000002081707210 */ /* 0x001fc80007f1e0ff */
[-C--:B------:R-:W-:Y:S01]  /*2560*/  LEA.HI.X.SX32 R113, R129, R15.reuse, 0x1, P0 ;  /* 0x0000000f81717211 */ /* 0x080fe200000f0eff */
[----:B------:R-:W-:Y:S01]  /*2570*/  IMAD R129, R24, 0x2, R145 ;  /* 0x0000000218817824 */ /* 0x000fe200078e0291 */
[----:B------:R-:W-:-:S03]  /*2580*/  LEA.HI.X.SX32 R123, R121, R15, 0x1, P1 ;  /* 0x0000000f797b7211 */ /* 0x000fc600008f0eff */
[C---:B------:R-:W-:Y:S01]  /*2590*/  IMAD R147, R24.reuse, 0x2, R129 ;  /* 0x0000000218937824 */ /* 0x040fe200078e0281 */
[----:B------:R-:W2:Y:S03]  /*25a0*/  LDG.E.U8 R113, desc[UR60][R112.64] ;  /* 0x0000003c70717981 */ /* 0x000ea6000c1e1100 */
[----:B------:R-:W-:-:S04]  /*25b0*/  IMAD R149, R24, 0x2, R147 ;  /* 0x0000000218957824 */ /* 0x000fc800078e0293 */
[----:B------:R-:W-:Y:S01]  /*25c0*/  IMAD R151, R24, 0x4, R149 ;  /* 0x0000000418977824 */ /* 0x000fe200078e0295 */
[----:B------:R0:W2:Y:S02]  /*25d0*/  LDG.E.U8 R112, desc[UR60][R122.64] ;  /* 0x0000003c7a707981 */ /* 0x0000a4000c1e1100 */
[----:B0-----:R-:W-:-:S04]  /*25e0*/  IADD3 R122, P1, R139, R32, RZ ;  /* 0x000000208b7a7210 */ /* 0x001fc80007f3e0ff */
[----:B------:R-:W-:Y:S01]  /*25f0*/  LEA.HI.X.SX32 R123, R139, R15, 0x1, P1 ;  /* 0x0000000f8b7b7211 */ /* 0x000fe200008f0eff */
[----:B------:R-:W-:-:S04]  /*2600*/  IMAD R139, R24, 0x2, R151 ;  /* 0x00000002188b7824 */ /* 0x000fc800078e0297 */
[----:B------:R-:W-:Y:S01]  /*2610*/  IMAD R153, R24, 0x2, R139 ;  /* 0x0000000218997824 */ /* 0x000fe200078e028b */
[----:B------:R-:W-:-:S03]  /*2620*/  IADD3 R110, P0, R131, R32, RZ ;  /* 0x00000020836e7210 */ /* 0x000fc60007f1e0ff */
[----:B------:R-:W-:Y:S01]  /*2630*/  IMAD R157, R24, 0x2, R153 ;  /* 0x00000002189d7824 */ /* 0x000fe200078e0299 */
[----:B------:R-:W-:-:S03]  /*2640*/  LEA.HI.X.SX32 R111, R131, R15, 0x1, P0 ;  /* 0x0000000f836f7211 */ /* 0x000fc600000f0eff */
[C---:B------:R-:W-:Y:S01]  /*2650*/  IMAD R169, R24.reuse, 0x2, R157 ;  /* 0x0000000218a97824 */ /* 0x040fe200078e029d */
[CC--:B------:R-:W-:Y:S02]  /*2660*/  IADD3 R124, P0, R137.reuse, R32.reuse, RZ ;  /* 0x00000020897c7210 */ /* 0x0c0fe40007f1e0ff */
[----:B------:R-:W2:Y:S01]  /*2670*/  LDG.E.U8 R111, desc[UR60][R110.64] ;  /* 0x0000003c6e6f7981 */ /* 0x000ea2000c1e1100 */
[C---:B------:R-:W-:Y:S01]  /*2680*/  IMAD R171, R24.reuse, 0x2, R169 ;  /* 0x0000000218ab7824 */ /* 0x040fe200078e02a9 */
[----:B------:R-:W-:Y:S02]  /*2690*/  LEA.HI.X.SX32 R125, R137, R15, 0x1, P0 ;  /* 0x0000000f897d7211 */ /* 0x000fe400000f0eff */
[----:B------:R-:W-:Y:S01]  /*26a0*/  IADD3 R126, P0, R109, R32, RZ ;  /* 0x000000206d7e7210 */ /* 0x000fe20007f1e0ff */
[----:B------:R-:W-:-:S03]  /*26b0*/  IMAD R173, R24, 0x2, R171 ;  /* 0x0000000218ad7824 */ /* 0x000fc600078e02ab */
[----:B------:R-:W-:Y:S01]  /*26c0*/  LEA.HI.X.SX32 R127, R109, R15, 0x1, P0 ;  /* 0x0000000f6d7f7211 */ /* 0x000fe200000f0eff */
[C---:B------:R-:W-:Y:S01]  /*26d0*/  IMAD R175, R24.reuse, 0x4, R173 ;  /* 0x0000000418af7824 */ /* 0x040fe200078e02ad */
[----:B------:R0:W2:Y:S04]  /*26e0*/  LDG.E.U8 R109, desc[UR60][R122.64] ;  /* 0x0000003c7a6d7981 */ /* 0x0000a8000c1e1100 */
[----:B------:R1:W2:Y:S01]  /*26f0*/  LDG.E.U8 R110, desc[UR60][R124.64] ;  /* 0x0000003c7c6e7981 */ /* 0x0002a2000c1e1100 */
[----:B------:R-:W-:-:S03]  /*2700*/  IMAD R155, R24, 0x2, R175 ;  /* 0x00000002189b7824 */ /* 0x000fc600078e02af */
[----:B------:R3:W2:Y:S01]  /*2710*/  LDG.E.U8 R121, desc[UR60][R126.64] ;  /* 0x0000003c7e797981 */ /* 0x0006a2000c1e1100 */
[-C--:B0-----:R-:W-:Y:S02]  /*2720*/  IADD3 R122, P0, R141, R32.reuse, RZ ;  /* 0x000000208d7a7210 */ /* 0x081fe40007f1e0ff */
[-C--:B-1----:R-:W-:Y:S02]  /*2730*/  IADD3 R124, P1, R143, R32.reuse, RZ ;  /* 0x000000208f7c7210 */ /* 0x082fe40007f3e0ff */
[-C--:B------:R-:W-:Y:S02]  /*2740*/  LEA.HI.X.SX32 R123, R141, R15.reuse, 0x1, P0 ;  /* 0x0000000f8d7b7211 */ /* 0x080fe400000f0eff */
[-C--:B------:R-:W-:Y:S01]  /*2750*/  LEA.HI.X.SX32 R125, R143, R15.reuse, 0x1, P1 ;  /* 0x0000000f8f7d7211 */ /* 0x080fe200008f0eff */
[C---:B------:R-:W-:Y:S01]  /*2760*/  IMAD R159, R24.reuse, 0x2, R155 ;  /* 0x00000002189f7824 */ /* 0x040fe200078e029b */
[-C--:B---3--:R-:W-:Y:S01]  /*2770*/  IADD3 R126, P0, R145, R32.reuse, RZ ;  /* 0x00000020917e7210 */ /* 0x088fe20007f1e0ff */
[----:B------:R-:W3:Y:S01]  /*2780*/  LDG.E.U8 R122, desc[UR60][R122.64] ;  /* 0x0000003c7a7a7981 */ /* 0x000ee2000c1e1100 */
[----:B------:R-:W-:Y:S01]  /*2790*/  IADD3 R128, P1, R147, R32, RZ ;  /* 0x0000002093807210 */ /* 0x000fe20007f3e0ff */
[C---:B------:R-:W-:Y:S01]  /*27a0*/  IMAD R161, R24.reuse, 0x2, R159 ;  /* 0x0000000218a17824 */ /* 0x040fe200078e029f */
[----:B------:R-:W-:Y:S01]  /*27b0*/  LEA.HI.X.SX32 R127, R145, R15, 0x1, P0 ;  /* 0x0000000f917f7211 */ /* 0x000fe200000f0eff */
[----:B------:R0:W3:Y:S02]  /*27c0*/  LDG.E.U8 R123, desc[UR60][R124.64] ;  /* 0x0000003c7c7b7981 */ /* 0x0000e4000c1e1100 */
[----:B------:R-:W-:-:S02]  /*27d0*/  IMAD R163, R24, 0x2, R161 ;  /* 0x0000000218a37824 */ /* 0x000fc400078e02a1 */
[----:B------:R1:W3:Y:S01]  /*27e0*/  LDG.E.U8 R130, desc[UR60][R126.64] ;  /* 0x0000003c7e827981 */ /* 0x0002e2000c1e1100 */
[----:B0-----:R-:W-:-:S04]  /*27f0*/  IADD3 R124, P0, R129, R32, RZ ;  /* 0x00000020817c7210 */ /* 0x001fc80007f1e0ff */
[-C--:B------:R-:W-:Y:S02]  /*2800*/  LEA.HI.X.SX32 R125, R129, R15.reuse, 0x1, P0 ;  /* 0x0000000f817d7211 */ /* 0x080fe400000f0eff */
[----:B------:R-:W-:Y:S01]  /*2810*/  LEA.HI.X.SX32 R129, R147, R15, 0x1, P1 ;  /* 0x0000000f93817211 */ /* 0x000fe200008f0eff */
[C---:B------:R-:W-:Y:S01]  /*2820*/  IMAD R165, R24.reuse, 0x2, R163 ;  /* 0x0000000218a57824 */ /* 0x040fe200078e02a3 */
[-C--:B-1----:R-:W-:Y:S01]  /*2830*/  IADD3 R126, P0, R149, R32.reuse, RZ ;  /* 0x00000020957e7210 */ /* 0x082fe20007f1e0ff */
[----:B------:R-:W3:Y:S02]  /*2840*/  LDG.E.U8 R131, desc[UR60][R124.64] ;  /* 0x0000003c7c837981 */ /* 0x000ee4000c1e1100 */
[----:B------:R-:W-:Y:S02]  /*2850*/  IMAD R167, R24, 0x2, R165 ;  /* 0x0000000218a77824 */ /* 0x000fe400078e02a5 */
[----:B------:R0:W3:Y:S02]  /*2860*/  LDG.E.U8 R137, desc[UR60][R128.64] ;  /* 0x0000003c80897981 */ /* 0x0000e4000c1e1100 */
[----:B0-----:R-:W-:-:S04]  /*2870*/  IADD3 R128, P1, R139, R32, RZ ;  /* 0x000000208b807210 */ /* 0x001fc80007f3e0ff */
[-C--:B------:R-:W-:Y:S01]  /*2880*/  LEA.HI.X.SX32 R129, R139, R15.reuse, 0x1, P1 ;  /* 0x0000000f8b817211 */ /* 0x080fe200008f0eff */
[----:B------:R-:W-:Y:S01]  /*2890*/  IMAD R139, R24, 0x4, R167 ;  /* 0x00000004188b7824 */ /* 0x000fe200078e02a7 */
[----:B------:R-:W-:-:S03]  /*28a0*/  LEA.HI.X.SX32 R127, R149, R15, 0x1, P0 ;  /* 0x0000000f957f7211 */ /* 0x000fc600000f0eff */
[C---:B------:R-:W-:Y:S01]  /*28b0*/  IMAD R142, R24.reuse, 0x2, R139 ;  /* 0x00000002188e7824 */ /* 0x040fe200078e028b */
[CC--:B------:R-:W-:Y:S01]  /*28c0*/  IADD3 R124, P0, R151.reuse, R32.reuse, RZ ;  /* 0x00000020977c7210 */ /* 0x0c0fe20007f1e0ff */
[----:B------:R0:W3:Y:S02]  /*28d0*/  LDG.E.U8 R138, desc[UR60][R126.64] ;  /* 0x0000003c7e8a7981 */ /* 0x0000e4000c1e1100 */
[C---:B------:R-:W-:Y:S01]  /*28e0*/  IMAD R141, R24.reuse, 0x2, R142 ;  /* 0x00000002188d7824 */ /* 0x040fe200078e028e */
[----:B------:R-:W-:Y:S01]  /*28f0*/  LEA.HI.X.SX32 R125, R151, R15, 0x1, P0 ;  /* 0x0000000f977d7211 */ /* 0x000fe200000f0eff */
[----:B------:R-:W3:Y:S02]  /*2900*/  LDG.E.U8 R143, desc[UR60][R128.64] ;  /* 0x0000003c808f7981 */ /* 0x000ee4000c1e1100 */
[C---:B------:R-:W-:Y:S02]  /*2910*/  IMAD R144, R24.reuse, 0x2, R141 ;  /* 0x0000000218907824 */ /* 0x040fe400078e028d */
[----:B------:R1:W3:Y:S01]  /*2920*/  LDG.E.U8 R140, desc[UR60][R124.64] ;  /* 0x0000003c7c8c7981 */ /* 0x0002e2000c1e1100 */
[----:B0-----:R-:W-:Y:S01]  /*2930*/  IADD3 R126, P0, R153, R32, RZ ;  /* 0x00000020997e7210 */ /* 0x001fe20007f1e0ff */
[----:B------:R-:W-:-:S03]  /*2940*/  IMAD R146, R24, 0x2, R144 ;  /* 0x0000000218927824 */ /* 0x000fc600078e0290 */
[----:B------:R-:W-:Y:S02]  /*2950*/  LEA.HI.X.SX32 R127, R153, R15, 0x1, P0 ;  /* 0x0000000f997f7211 */ /* 0x000fe400000f0eff */
[----:B-1----:R-:W-:-:S03]  /*2960*/  IADD3 R124, P0, R157, R32, RZ ;  /* 0x000000209d7c7210 */ /* 0x002fc60007f1e0ff */
[----:B------:R0:W3:Y:S01]  /*2970*/  LDG.E.U8 R145, desc[UR60][R126.64] ;  /* 0x0000003c7e917981 */ /* 0x0000e2000c1e1100 */
[----:B------:R-:W-:Y:S01]  /*2980*/  IMAD R148, R24, 0x2, R146 ;  /* 0x0000000218947824 */ /* 0x000fe200078e0292 */
[----:B------:R-:W-:-:S03]  /*2990*/  LEA.HI.X.SX32 R125, R157, R15, 0x1, P0 ;  /* 0x0000000f9d7d7211 */ /* 0x000fc600000f0eff */
[C---:B------:R-:W-:Y:S01]  /*29a0*/  IMAD R149, R24.reuse, 0x2, R148 ;  /* 0x0000000218957824 */ /* 0x040fe200078e0294 */
[-C--:B------:R-:W-:Y:S01]  /*29b0*/  IADD3 R128, P1, R169, R32.reuse, RZ ;  /* 0x00000020a9807210 */ /* 0x080fe20007f3e0ff */
[----:B------:R1:W3:Y:S01]  /*29c0*/  LDG.E.U8 R147, desc[UR60][R124.64] ;  /* 0x0000003c7c937981 */ /* 0x0002e2000c1e1100 */
[----:B0-----:R-:W-:Y:S01]  /*29d0*/  IADD3 R126, P0, R171, R32, RZ ;  /* 0x00000020ab7e7210 */ /* 0x001fe20007f1e0ff */
[----:B------:R-:W-:-:S03]  /*29e0*/  IMAD R151, R24, 0x4, R149 ;  /* 0x0000000418977824 */ /* 0x000fc600078e0295 */
[----:B------:R-:W-:Y:S02]  /*29f0*/  LEA.HI.X.SX32 R127, R171, R15, 0x1, P0 ;  /* 0x0000000fab7f7211 */ /* 0x000fe400000f0eff */
[----:B-1----:R-:W-:-:S03]  /*2a00*/  IADD3 R124, P0, R173, R32, RZ ;  /* 0x00000020ad7c7210 */ /* 0x002fc60007f1e0ff */
[----:B------:R0:W3:Y:S01]  /*2a10*/  LDG.E.U8 R152, desc[UR60][R126.64] ;  /* 0x0000003c7e987981 */ /* 0x0000e2000c1e1100 */
[-C--:B------:R-:W-:Y:S02]  /*2a20*/  LEA.HI.X.SX32 R129, R169, R15.reuse, 0x1, P1 ;  /* 0x0000000fa9817211 */ /* 0x080fe400008f0eff */
[----:B------:R-:W-:Y:S01]  /*2a30*/  LEA.HI.X.SX32 R125, R173, R15, 0x1, P0 ;  /* 0x0000000fad7d7211 */ /* 0x000fe200000f0eff */
[----:B------:R-:W-:Y:S02]  /*2a40*/  IMAD R153, R24, 0x2, R151 ;  /* 0x0000000218997824 */ /* 0x000fe400078e0297 */
[----:B------:R1:W3:Y:S01]  /*2a50*/  LDG.E.U8 R150, desc[UR60][R128.64] ;  /* 0x0000003c80967981 */ /* 0x0002e2000c1e1100 */
[----:B0-----:R-:W-:-:S03]  /*2a60*/  IADD3 R126, P0, R155, R32, RZ ;  /* 0x000000209b7e7210 */ /* 0x001fc60007f1e0ff */
[----:B------:R0:W3:Y:S01]  /*2a70*/  LDG.E.U8 R154, desc[UR60][R124.64] ;  /* 0x0000003c7c9a7981 */ /* 0x0000e2000c1e1100 */
[----:B------:R-:W-:Y:S01]  /*2a80*/  LEA.HI.X.SX32 R127, R155, R15, 0x1, P0 ;  /* 0x0000000f9b7f7211 */ /* 0x000fe200000f0eff */
[----:B------:R-:W-:Y:S01]  /*2a90*/  IMAD R155, R24, 0x2, R153 ;  /* 0x00000002189b7824 */ /* 0x000fe200078e0299 */
[----:B-1----:R-:W-:-:S03]  /*2aa0*/  IADD3 R128, P1, R175, R32, RZ ;  /* 0x00000020af807210 */ /* 0x002fc60007f3e0ff */
[C---:B------:R-:W-:Y:S01]  /*2ab0*/  IMAD R156, R24.reuse, 0x2, R155 ;  /* 0x00000002189c7824 */ /* 0x040fe200078e029b */
[-C--:B------:R-:W-:Y:S02]  /*2ac0*/  LEA.HI.X.SX32 R129, R175, R15.reuse, 0x1, P1 ;  /* 0x0000000faf817211 */ /* 0x080fe400008f0eff */
[CC--:B0-----:R-:W-:Y:S01]  /*2ad0*/  IADD3 R124, P0, R159.reuse, R32.reuse, RZ ;  /* 0x000000209f7c7210 */ /* 0x0c1fe20007f1e0ff */
[C---:B------:R-:W-:Y:S02]  /*2ae0*/  IMAD R158, R24.reuse, 0x2, R156 ;  /* 0x00000002189e7824 */ /* 0x040fe400078e029c */
[----:B------:R0:W3:Y:S01]  /*2af0*/  LDG.E.U8 R157, desc[UR60][R128.64] ;  /* 0x0000003c809d7981 */ /* 0x0000e2000c1e1100 */
[----:B------:R-:W-:Y:S01]  /*2b00*/  LEA.HI.X.SX32 R125, R159, R15, 0x1, P0 ;  /* 0x0000000f9f7d7211 */ /* 0x000fe200000f0eff */
[----:B------:R-:W-:Y:S02]  /*2b10*/  IMAD R160, R24, 0x2, R158 ;  /* 0x0000000218a07824 */ /* 0x000fe400078e029e */
[----:B------:R1:W3:Y:S01]  /*2b20*/  LDG.E.U8 R159, desc[UR60][R126.64] ;  /* 0x0000003c7e9f7981 */ /* 0x0002e2000c1e1100 */
[----:B0-----:R-:W-:-:S02]  /*2b30*/  IADD3 R128, P1, R161, R32, RZ ;  /* 0x00000020a1807210 */ /* 0x001fc40007f3e0ff */
[-C--:B-1----:R-:W-:Y:S02]  /*2b40*/  IADD3 R126, P0, R163, R32.reuse, RZ ;  /* 0x00000020a37e7210 */ /* 0x082fe40007f1e0ff */
[-C--:B------:R-:W-:Y:S02]  /*2b50*/  LEA.HI.X.SX32 R129, R161, R15.reuse, 0x1, P1 ;  /* 0x0000000fa1817211 */ /* 0x080fe400008f0eff */
[----:B------:R-:W-:Y:S01]  /*2b60*/  LEA.HI.X.SX32 R127, R163, R15, 0x1, P0 ;  /* 0x0000000fa37f7211 */ /* 0x000fe200000f0eff */
[C---:B------:R-:W-:Y:S01]  /*2b70*/  IMAD R163, R24.reuse, 0x2, R160 ;  /* 0x0000000218a37824 */ /* 0x040fe200078e02a0 */
[----:B------:R-:W3:Y:S04]  /*2b80*/  LDG.E.U8 R161, desc[UR60][R124.64] ;  /* 0x0000003c7ca17981 */ /* 0x000ee8000c1e1100 */
[----:B------:R0:W3:Y:S01]  /*2b90*/  LDG.E.U8 R162, desc[UR60][R128.64] ;  /* 0x0000003c80a27981 */ /* 0x0000e2000c1e1100 */
[----:B------:R-:W-:Y:S01]  /*2ba0*/  IMAD R169, R24, 0x4, R163 ;  /* 0x0000000418a97824 */ /* 0x000fe200078e02a3 */
[----:B0-----:R-:W-:-:S03]  /*2bb0*/  IADD3 R128, P0, R165, R32, RZ ;  /* 0x00000020a5807210 */ /* 0x001fc60007f1e0ff */
[C---:B------:R-:W-:Y:S01]  /*2bc0*/  IMAD R171, R24.reuse, 0x2, R169 ;  /* 0x0000000218ab7824 */ /* 0x040fe200078e02a9 */
[-C--:B------:R-:W-:Y:S02]  /*2bd0*/  IADD3 R124, P1, R167, R32.reuse, RZ ;  /* 0x00000020a77c7210 */ /* 0x080fe40007f3e0ff */
[-C--:B------:R-:W-:Y:S02]  /*2be0*/  LEA.HI.X.SX32 R129, R165, R15.reuse, 0x1, P0 ;  /* 0x0000000fa5817211 */ /* 0x080fe400000f0eff */
[----:B------:R0:W3:Y:S01]  /*2bf0*/  LDG.E.U8 R165, desc[UR60][R126.64] ;  /* 0x0000003c7ea57981 */ /* 0x0000e2000c1e1100 */
[----:B------:R-:W-:Y:S01]  /*2c00*/  LEA.HI.X.SX32 R125, R167, R15, 0x1, P1 ;  /* 0x0000000fa77d7211 */ /* 0x000fe200008f0eff */
[----:B------:R-:W-:Y:S02]  /*2c10*/  IMAD R173, R24, 0x2, R171 ;  /* 0x0000000218ad7824 */ /* 0x000fe400078e02ab */
[----:B------:R1:W3:Y:S01]  /*2c20*/  LDG.E.U8 R167, desc[UR60][R128.64] ;  /* 0x0000003c80a77981 */ /* 0x0002e2000c1e1100 */
[----:B0-----:R-:W-:-:S04]  /*2c30*/  IADD3 R126, P0, R169, R32, RZ ;  /* 0x00000020a97e7210 */ /* 0x001fc80007f1e0ff */
[-C--:B------:R-:W-:Y:S02]  /*2c40*/  LEA.HI.X.SX32 R127, R169, R15.reuse, 0x1, P0 ;  /* 0x0000000fa97f7211 */ /* 0x080fe400000f0eff */
[CC--:B-1----:R-:W-:Y:S01]  /*2c50*/  IADD3 R128, P0, R171.reuse, R32.reuse, RZ ;  /* 0x00000020ab807210 */ /* 0x0c2fe20007f1e0ff */
[C---:B------:R-:W-:Y:S01]  /*2c60*/  IMAD R175, R24.reuse, 0x2, R173 ;  /* 0x0000000218af7824 */ /* 0x040fe200078e02ad */
[----:B------:R-:W3:Y:S02]  /*2c70*/  LDG.E.U8 R169, desc[UR60][R124.64] ;  /* 0x0000003c7ca97981 */ /* 0x000ee4000c1e1100 */
[----:B------:R-:W-:Y:S02]  /*2c80*/  LEA.HI.X.SX32 R129, R171, R15, 0x1, P0 ;  /* 0x0000000fab817211 */ /* 0x000fe400000f0eff */
        /* <DEDUP_REMOVED lines=77> */
[----:B------:R0:W3:Y:S03]  /*3160*/  LDG.E.U8 R209, desc[UR60][R124.64] ;  /* 0x0000003c7cd17981 */ /* 0x0000e6000c1e1100 */
[----:B------:R-:W-:Y:S01]  /*3170*/  LEA.HI.X.SX32 R127, R213, R15, 0x1, P0 ;  /* 0x0000000fd57f7211 */ /* 0x000fe200000f0eff */
[----:B------:R-:W3:Y:S01]  /*3180*/  LDG.E.U8 R128, desc[UR60][R128.64] ;  /* 0x0000003c80807981 */ /* 0x000ee2000c1e1100 */
[----:B0-----:R-:W-:-:S04]  /*3190*/  IADD3 R124, P0, R215, R32, RZ ;  /* 0x00000020d77c7210 */ /* 0x001fc80007f1e0ff */
[----:B------:R-:W-:Y:S01]  /*31a0*/  LEA.HI.X.SX32 R125, R215, R15, 0x1, P0 ;  /* 0x0000000fd77d7211 */ /* 0x000fe200000f0eff */
[C---:B------:R-:W-:Y:S01]  /*31b0*/  IMAD R215, R24.reuse, 0x2, R215 ;  /* 0x0000000218d77824 */ /* 0x040fe200078e02d7 */
[----:B------:R-:W3:Y:S04]  /*31c0*/  LDG.E.U8 R129, desc[UR60][R126.64] ;  /* 0x0000003c7e817981 */ /* 0x000ee8000c1e1100 */
[----:B------:R0:W3:Y:S01]  /*31d0*/  LDG.E.U8 R213, desc[UR60][R124.64] ;  /* 0x0000003c7cd57981 */ /* 0x0000e2000c1e1100 */
[----:B------:R-:W-:Y:S01]  /*31e0*/  IMAD R217, R24, 0x2, R215 ;  /* 0x0000000218d97824 */ /* 0x000fe200078e02d7 */
[----:B0-----:R-:W-:-:S04]  /*31f0*/  IADD3 R124, P0, R215, R32, RZ ;  /* 0x00000020d77c7210 */ /* 0x001fc80007f1e0ff */
[----:B------:R-:W-:-:S05]  /*3200*/  LEA.HI.X.SX32 R125, R215, R15, 0x1, P0 ;  /* 0x0000000fd77d7211 */ /* 0x000fca00000f0eff */
        /* <DEDUP_REMOVED lines=8> */
[----:B------:R0:W3:Y:S02]  /*3290*/  LDG.E.U8 R219, desc[UR60][R124.64] ;  /* 0x0000003c7cdb7981 */ /* 0x0000e4000c1e1100 */
[----:B0-----:R-:W-:-:S04]  /*32a0*/  IADD3 R124, P0, R126, R32, RZ ;  /* 0x000000207e7c7210 */ /* 0x001fc80007f1e0ff */
[----:B------:R-:W-:Y:S01]  /*32b0*/  LEA.HI.X.SX32 R125, R126, R15, 0x1, P0 ;  /* 0x0000000f7e7d7211 */ /* 0x000fe200000f0eff */
[----:B------:R-:W-:-:S04]  /*32c0*/  IMAD R126, R24, 0x2, R126 ;  /* 0x00000002187e7824 */ /* 0x000fc800078e027e */
        /* <DEDUP_REMOVED lines=24> */
[----:B------:R0:W3:Y:S01]  /*3450*/  LDG.E.U8 R233, desc[UR60][R124.64] ;  /* 0x0000003c7ce97981 */ /* 0x0000e2000c1e1100 */
[----:B------:R-:W1:Y:S01]  /*3460*/  S2R R127, SR_CgaCtaId ;  /* 0x00000000007f7919 */ /* 0x000e620000008800 */
        /* <DEDUP_REMOVED lines=8> */
[----:B------:R-:W-:Y:S02]  /*34f0*/  LOP3.LUT R237, R232, 0x7, RZ, 0xc0, !PT ;  /* 0x00000007e8ed7812 */ /* 0x000fe400078ec0ff */
[----:B0-----:R-:W-:-:S04]  /*3500*/  IADD3 R124, P0, R126, R32, RZ ;  /* 0x000000207e7c7210 */ /* 0x001fc80007f1e0ff */
[----:B------:R-:W-:Y:S01]  /*3510*/  LEA.HI.X.SX32 R125, R126, R15, 0x1, P0 ;  /* 0x0000000f7e7d7211 */ /* 0x000fe200000f0eff */
[----:B------:R-:W-:-:S04]  /*3520*/  IMAD.SHL.U32 R237, R237, 0x10, RZ ;  /* 0x00000010eded7824 */ /* 0x000fc800078e00ff */
[----:B------:R0:W3:Y:S01]  /*3530*/  LDG.E.U8 R238, desc[UR60][R124.64] ;  /* 0x0000003c7cee7981 */ /* 0x0000e2000c1e1100 */
[----:B-1----:R-:W-:Y:S02]  /*3540*/  LEA R20, R127, R20, 0x18 ;  /* 0x000000147f147211 */ /* 0x002fe400078ec0ff */
[----:B------:R-:W1:Y:S01]  /*3550*/  LDC R127, c[0x0][0x248] ;  /* 0x00009200ff7f7b82 */ /* 0x000e620000000800 */
[----:B0-----:R-:W-:-:S05]  /*3560*/  IMAD.SHL.U32 R124, R241, 0x80, RZ ;  /* 0x00000080f17c7824 */ /* 0x001fca00078e00ff */
[----:B------:R-:W-:-:S05]  /*3570*/  LOP3.LUT R237, R237, R234, R124, 0xfe, !PT ;  /* 0x000000eaeded7212 */ /* 0x000fca00078efe7c */
[----:B------:R-:W-:Y:S02]  /*3580*/  IMAD.IADD R240, R237, 0x1, R20 ;  /* 0x00000001edf07824 */ /* 0x000fe400078e0214 */
[----:B------:R-:W-:-:S03]  /*3590*/  IMAD R126, R24, 0x2, R126 ;  /* 0x00000002187e7824 */ /* 0x000fc600078e027e */
[----:B------:R0:W-:Y:S02]  /*35a0*/  STS.U8 [R240+0x2], R135 ;  /* 0x00000287f0007388 */ /* 0x0001e40000000000 */
[C---:B------:R-:W-:Y:S02]  /*35b0*/  IADD3 R124, P0, R126.reuse, R32, RZ ;  /* 0x000000207e7c7210 */ /* 0x040fe40007f1e0ff */
[----:B------:R5:W-:Y:S01]  /*35c0*/  STS.U8 [R240], R136 ;  /* 0x00000088f0007388 */ /* 0x000be20000000000 */
[----:B0-----:R-:W0:Y:S01]  /*35d0*/  LDC R135, c[0x0][0x248] ;  /* 0x00009200ff877b82 */ /* 0x001e220000000800 */
[----:B------:R-:W-:Y:S01]  /*35e0*/  LEA.HI.X.SX32 R125, R126, R15, 0x1, P0 ;  /* 0x0000000f7e7d7211 */ /* 0x000fe200000f0eff */
[----:B------:R-:W-:-:S04]  /*35f0*/  IMAD R126, R242, 0x2, R126 ;  /* 0x00000002f27e7824 */ /* 0x000fc800078e027e */
[----:B------:R4:W3:Y:S02]  /*3600*/  LDG.E.U8 R239, desc[UR60][R124.64] ;  /* 0x0000003c7cef7981 */ /* 0x0008e4000c1e1100 */
[----:B-----5:R-:W5:Y:S01]  /*3610*/  LDC R136, c[0x0][0x248] ;  /* 0x00009200ff887b82 */ /* 0x020f620000000800 */
[----:B-1----:R-:W-:Y:S01]  /*3620*/  IMAD R127, R127, 0x2, R126 ;  /* 0x000000027f7f7824 */ /* 0x002fe200078e027e */
[----:B----4-:R-:W-:-:S06]  /*3630*/  IADD3 R124, P0, R126, R32, RZ ;  /* 0x000000207e7c7210 */ /* 0x010fcc0007f1e0ff */
[----:B------:R-:W1:Y:S01]  /*3640*/  LDC R242, c[0x0][0x248] ;  /* 0x00009200fff27b82 */ /* 0x000e620000000800 */
[----:B------:R-:W-:Y:S01]  /*3650*/  LEA.HI.X.SX32 R125, R126, R15, 0x1, P0 ;  /* 0x0000000f7e7d7211 */ /* 0x000fe200000f0eff */
[----:B------:R0:W-:Y:S04]  /*3660*/  STS.U8 [R240+0x6], R133 ;  /* 0x00000685f0007388 */ /* 0x0001e80000000000 */
[----:B------:R4:W-:Y:S01]  /*3670*/  STS.U8 [R240+0x8], R132 ;  /* 0x00000884f0007388 */ /* 0x0009e20000000000 */
[----:B0-----:R-:W-:-:S03]  /*3680*/  IMAD R133, R135, 0x2, R127 ;  /* 0x0000000287857824 */ /* 0x001fc600078e027f */
[----:B----4-:R0:W4:Y:S02]  /*3690*/  LDG.E.U8 R132, desc[UR60][R124.64] ;  /* 0x0000003c7c847981 */ /* 0x010124000c1e1100 */
[-C--:B------:R-:W-:Y:S01]  /*36a0*/  IADD3 R126, P1, R133, R32.reuse, RZ ;  /* 0x00000020857e7210 */ /* 0x080fe20007f3e0ff */
[----:B-----5:R-:W-:Y:S01]  /*36b0*/  IMAD R136, R136, 0x2, R133 ;  /* 0x0000000288887824 */ /* 0x020fe200078e0285 */
[----:B0-----:R-:W-:-:S04]  /*36c0*/  IADD3 R124, P0, R127, R32, RZ ;  /* 0x000000207f7c7210 */ /* 0x001fc80007f1e0ff */
[-C--:B------:R-:W-:Y:S02]  /*36d0*/  LEA.HI.X.SX32 R125, R127, R15.reuse, 0x1, P0 ;  /* 0x0000000f7f7d7211 */ /* 0x080fe400000f0eff */
[----:B------:R-:W-:Y:S02]  /*36e0*/  LEA.HI.X.SX32 R127, R133, R15, 0x1, P1 ;  /* 0x0000000f857f7211 */ /* 0x000fe400008f0eff */
[----:B------:R-:W-:Y:S01]  /*36f0*/  LEA.HI R243, R232, 0x1de, RZ, 0x1a ;  /* 0x000001dee8f37811 */ /* 0x000fe200078fd0ff */
[----:B------:R0:W5:Y:S04]  /*3700*/  LDG.E.U8 R133, desc[UR60][R124.64] ;  /* 0x0000003c7c857981 */ /* 0x000168000c1e1100 */
[----:B------:R2:W-:Y:S01]  /*3710*/  STS.U8 [R240+0x4], R134 ;  /* 0x00000486f0007388 */ /* 0x0005e20000000000 */
[----:B0-----:R-:W-:-:S03]  /*3720*/  IADD3 R124, P0, R136, R32, RZ ;  /* 0x00000020887c7210 */ /* 0x001fc60007f1e0ff */
[----:B--2---:R0:W2:Y:S01]  /*3730*/  LDG.E.U8 R134, desc[UR60][R126.64] ;  /* 0x0000003c7e867981 */ /* 0x0040a2000c1e1100 */
[----:B------:R-:W-:Y:S01]  /*3740*/  LEA.HI.X.SX32 R125, R136, R15, 0x1, P0 ;  /* 0x0000000f887d7211 */ /* 0x000fe200000f0eff */
[----:B-1----:R-:W-:-:S04]  /*3750*/  IMAD R136, R242, 0x2, R136 ;  /* 0x00000002f2887824 */ /* 0x002fc800078e0288 */
[----:B------:R1:W2:Y:S01]  /*3760*/  LDG.E.U8 R135, desc[UR60][R124.64] ;  /* 0x0000003c7c877981 */ /* 0x0002a2000c1e1100 */
[----:B0-----:R-:W-:-:S05]  /*3770*/  IMAD R127, R243, R250, RZ ;  /* 0x000000faf37f7224 */ /* 0x001fca00078e02ff */
[CC--:B------:R-:W-:Y:S02]  /*3780*/  IADD3 R126, P1, R127.reuse, R32.reuse, RZ ;  /* 0x000000207f7e7210 */ /* 0x0c0fe40007f3e0ff */
[C---:B-1----:R-:W-:Y:S02]  /*3790*/  IADD3 R124, P0, R136.reuse, R32, RZ ;  /* 0x00000020887c7210 */ /* 0x042fe40007f1e0ff */
[-C--:B------:R-:W-:Y:S02]  /*37a0*/  LEA.HI.X.SX32 R127, R127, R15.reuse, 0x1, P1 ;  /* 0x0000000f7f7f7211 */ /* 0x080fe400008f0eff */
[----:B------:R-:W-:Y:S02]  /*37b0*/  LEA.HI.X.SX32 R125, R136, R15, 0x1, P0 ;  /* 0x0000000f887d7211 */ /* 0x000fe400000f0eff */
[----:B------:R-:W-:Y:S01]  /*37c0*/  LEA.HI R242, R232, 0x6e, RZ, 0x1a ;  /* 0x0000006ee8f27811 */ /* 0x000fe200078fd0ff */
[----:B------:R0:W2:Y:S04]  /*37d0*/  LDG.E.U8 R126, desc[UR60][R126.64] ;  /* 0x0000003c7e7e7981 */ /* 0x0000a8000c1e1100 */
[----:B------:R1:W2:Y:S04]  /*37e0*/  LDG.E.U8 R250, desc[UR60][R124.64] ;  /* 0x0000003c7cfa7981 */ /* 0x0002a8000c1e1100 */
[----:B------:R1:W-:Y:S01]  /*37f0*/  STS.U8 [R240+0x2000], R43 ;  /* 0x0020002bf0007388 */ /* 0x0003e20000000000 */
[----:B0-----:R-:W0:Y:S01]  /*3800*/  LDC R127, c[0x0][0x280] ;  /* 0x0000a000ff7f7b82 */ /* 0x001e220000000800 */
[----:B-1----:R-:W-:-:S05]  /*3810*/  IMAD R125, R242, R24, RZ ;  /* 0x00000018f27d7224 */ /* 0x002fca00078e02ff */
[----:B------:R-:W-:-:S04]  /*3820*/  IADD3 R124, P0, R125, R32, RZ ;  /* 0x000000207d7c7210 */ /* 0x000fc80007f1e0ff */
[----:B------:R-:W-:-:S05]  /*3830*/  LEA.HI.X.SX32 R125, R125, R15, 0x1, P0 ;  /* 0x0000000f7d7d7211 */ /* 0x000fca00000f0eff */
[----:B------:R-:W2:Y:S01]  /*3840*/  LDG.E.U8 R124, desc[UR60][R124.64] ;  /* 0x0000003c7c7c7981 */ /* 0x000ea2000c1e1100 */
[----:B------:R-:W-:-:S05]  /*3850*/  LOP3.LUT R43, R237, 0x10, RZ, 0x3c, !PT ;  /* 0x00000010ed2b7812 */ /* 0x000fca00078e3cff */
[----:B------:R-:W-:Y:S01]  /*3860*/  IMAD.IADD R43, R20, 0x1, R43 ;  /* 0x00000001142b7824 */ /* 0x000fe200078e022b */
[----:B------:R-:W-:Y:S04]  /*3870*/  STS.U8 [R240+0xa], R230 ;  /* 0x00000ae6f0007388 */ /* 0x000fe80000000000 */
        /* <DEDUP_REMOVED lines=8> */
[----:B------:R1:W-:Y:S04]  /*3900*/  STS.U8 [R240+0x4002], R18 ;  /* 0x00400212f0007388 */ /* 0x0003e80000000000 */
[----:B------:R-:W-:Y:S04]  /*3910*/  STS.U8 [R240+0x4004], R69 ;  /* 0x00400445f0007388 */ /* 0x000fe80000000000 */
[----:B------:R-:W-:Y:S04]  /*3920*/  STS.U8 [R240+0x4006], R72 ;  /* 0x00400648f0007388 */ /* 0x000fe80000000000 */
[----:B------:R-:W-:Y:S04]  /*3930*/  STS.U8 [R240+0x4008], R73 ;  /* 0x00400849f0007388 */ /* 0x000fe80000000000 */
[----:B------:R-:W-:Y:S04]  /*3940*/  STS.U8 [R240+0x400a], R74 ;  /* 0x00400a4af0007388 */ /* 0x000fe80000000000 */
[----:B------:R-:W-:Y:S04]  /*3950*/  STS.U8 [R240+0x400c], R75 ;  /* 0x00400c4bf0007388 */ /* 0x000fe80000000000 */
[----:B---3--:R-:W-:Y:S04]  /*3960*/  STS.U8 [R240+0x6000], R171 ;  /* 0x006000abf0007388 */ /* 0x008fe80000000000 */
        /* <DEDUP_REMOVED lines=9> */
[----:B------:R0:W-:Y:S04]  /*3a00*/  STS.U8 [R240+0x600e], R49 ;  /* 0x00600e31f0007388 */ /* 0x0001e80000000000 */
[----:B------:R0:W-:Y:S01]  /*3a10*/  STS.U8 [R43+0x4008], R17 ;  /* 0x004008112b007388 */ /* 0x0001e20000000000 */
[----:B-1----:R-:W-:Y:S01]  /*3a20*/  IADD3 R18, P0, R37, R32, RZ ;  /* 0x0000002025127210 */ /* 0x002fe20007f1e0ff */
[----:B---3--:R-:W1:Y:S01]  /*3a30*/  LDC R94, c[0x0][0x248] ;  /* 0x00009200ff5e7b82 */ /* 0x008e620000000800 */
[----:B0-----:R-:W-:-:S02]  /*3a40*/  LOP3.LUT R49, R237, 0x20, RZ, 0x3c, !PT ;  /* 0x00000020ed317812 */ /* 0x001fc400078e3cff */
[----:B------:R-:W-:-:S03]  /*3a50*/  LOP3.LUT R17, R237, 0x30, RZ, 0x3c, !PT ;  /* 0x00000030ed117812 */ /* 0x000fc600078e3cff */
[C---:B------:R-:W-:Y:S01]  /*3a60*/  IMAD.IADD R49, R20.reuse, 0x1, R49 ;  /* 0x0000000114317824 */ /* 0x040fe200078e0231 */
[----:B------:R0:W-:Y:S01]  /*3a70*/  STS.U8 [R43+0x400c], R19 ;  /* 0x00400c132b007388 */ /* 0x0001e20000000000 */
[----:B------:R-:W-:-:S03]  /*3a80*/  IMAD.IADD R17, R20, 0x1, R17 ;  /* 0x0000000114117824 */ /* 0x000fc600078e0211 */
[----:B------:R-:W-:Y:S04]  /*3a90*/  STS.U8 [R43], R224 ;  /* 0x000000e02b007388 */ /* 0x000fe80000000000 */
[----:B------:R-:W-:Y:S01]  /*3aa0*/  STS.U8 [R43+0x2], R222 ;  /* 0x000002de2b007388 */ /* 0x000fe20000000000 */
[----:B0-----:R-:W-:-:S03]  /*3ab0*/  LOP3.LUT R19, R237, 0x40, RZ, 0x3c, !PT ;  /* 0x00000040ed137812 */ /* 0x001fc600078e3cff */
[----:B------:R-:W-:Y:S04]  /*3ac0*/  STS.U8 [R43+0x4], R220 ;  /* 0x000004dc2b007388 */ /* 0x000fe80000000000 */
[----:B------:R-:W-:Y:S01]  /*3ad0*/  STS.U8 [R43+0x6], R218 ;  /* 0x000006da2b007388 */ /* 0x000fe20000000000 */
[----:B------:R-:W-:-:S03]  /*3ae0*/  IMAD.IADD R19, R20, 0x1, R19 ;  /* 0x0000000114137824 */ /* 0x000fc600078e0213 */
[----:B------:R-:W-:Y:S04]  /*3af0*/  STS.U8 [R43+0x8], R216 ;  /* 0x000008d82b007388 */ /* 0x000fe80000000000 */
[----:B------:R-:W-:Y:S04]  /*3b00*/  STS.U8 [R43+0xa], R214 ;  /* 0x00000ad62b007388 */ /* 0x000fe80000000000 */
[----:B------:R-:W-:Y:S04]  /*3b10*/  STS.U8 [R43+0xc], R212 ;  /* 0x00000cd42b007388 */ /* 0x000fe80000000000 */
[----:B------:R-:W-:Y:S04]  /*3b20*/  STS.U8 [R43+0x2000], R108 ;  /* 0x0020006c2b007388 */ /* 0x000fe80000000000 */
[----:B------:R-:W-:Y:S04]  /*3b30*/  STS.U8 [R43+0x2002], R52 ;  /* 0x002002342b007388 */ /* 0x000fe80000000000 */
[----:B------:R0:W-:Y:S04]  /*3b40*/  STS.U8 [R43+0x2004], R88 ;  /* 0x002004582b007388 */ /* 0x0001e80000000000 */
[----:B------:R3:W-:Y:S04]  /*3b50*/  STS.U8 [R43+0x2006], R92 ;  /* 0x0020065c2b007388 */ /* 0x0007e80000000000 */
[----:B------:R-:W-:Y:S01]  /*3b60*/  STS.U8 [R43+0x2008], R10 ;  /* 0x0020080a2b007388 */ /* 0x000fe20000000000 */
[----:B0-----:R-:W0:Y:S03]  /*3b70*/  LDC R88, c[0x0][0x248] ;  /* 0x00009200ff587b82 */ /* 0x001e260000000800 */
[----:B------:R-:W-:Y:S04]  /*3b80*/  STS.U8 [R43+0x200a], R106 ;  /* 0x00200a6a2b007388 */ /* 0x000fe80000000000 */
[----:B------:R-:W-:Y:S01]  /*3b90*/  STS.U8 [R43+0x200c], R91 ;  /* 0x00200c5b2b007388 */ /* 0x000fe20000000000 */
[----:B---3--:R-:W3:Y:S03]  /*3ba0*/  LDC R92, c[0x0][0x248] ;  /* 0x00009200ff5c7b82 */ /* 0x008ee60000000800 */
[----:B------:R-:W-:Y:S04]  /*3bb0*/  STS.U8 [R43+0x4000], R89 ;  /* 0x004000592b007388 */ /* 0x000fe80000000000 */
[----:B------:R-:W-:Y:S04]  /*3bc0*/  STS.U8 [R43+0x4002], R93 ;  /* 0x0040025d2b007388 */ /* 0x000fe80000000000 */
[----:B------:R1:W-:Y:S04]  /*3bd0*/  STS.U8 [R43+0x4004], R90 ;  /* 0x0040045a2b007388 */ /* 0x0003e80000000000 */
[----:B------:R-:W-:Y:S04]  /*3be0*/  STS.U8 [R43+0x4006], R50 ;  /* 0x004006322b007388 */ /* 0x000fe80000000000 */
[----:B------:R-:W-:Y:S01]  /*3bf0*/  STS.U8 [R43+0x400a], R51 ;  /* 0x00400a332b007388 */ /* 0x000fe20000000000 */
[----:B-1----:R-:W1:Y:S03]  /*3c00*/  LDC R90, c[0x0][0x248] ;  /* 0x00009200ff5a7b82 */ /* 0x002e660000000800 */
        /* <DEDUP_REMOVED lines=10> */
[----:B------:R-:W-:Y:S01]  /*3cb0*/  STS.U8 [R43+0x600e], R77 ;  /* 0x00600e4d2b007388 */ /* 0x000fe20000000000 */
[----:B----4-:R-:W4:Y:S03]  /*3cc0*/  LDC R21, c[0x0][0x248] ;  /* 0x00009200ff157b82 */ /* 0x010f260000000800 */
[----:B------:R-:W-:Y:S04]  /*3cd0*/  STS.U8 [R49], R210 ;  /* 0x000000d231007388 */ /* 0x000fe80000000000 */
        /* <DEDUP_REMOVED lines=63> */
[----:B------:R-:W-:Y:S01]  /*40d0*/  STS.U8 [R19], R178 ;  /* 0x000000b213007388 */ /* 0x000fe20000000000 */
[----:B----4-:R-:W-:Y:S01]  /*40e0*/  IMAD R136, R21, 0x4, R136 ;  /* 0x0000000415887824 */ /* 0x010fe200078e0288 */
[----:B0-----:R-:W0:Y:S01]  /*40f0*/  LDC R86, c[0x0][0x248] ;  /* 0x00009200ff567b82 */ /* 0x001e220000000800 */
[C---:B---3--:R-:W-:Y:S01]  /*4100*/  LOP3.LUT R17, R237.reuse, 0x50, RZ, 0x3c, !PT ;  /* 0x00000050ed117812 */ /* 0x048fe200078e3cff */
[----:B------:R-:W-:Y:S04]  /*4110*/  STS.U8 [R19+0x2], R176 ;  /* 0x000002b013007388 */ /* 0x000fe80000000000 */
[----:B------:R-:W-:Y:S01]  /*4120*/  STS.U8 [R19+0x4], R174 ;  /* 0x000004ae13007388 */ /* 0x000fe20000000000 */
[----:B------:R-:W-:Y:S01]  /*4130*/  IMAD.IADD R0, R20, 0x1, R17 ;  /* 0x0000000114007824 */ /* 0x000fe200078e0211 */
[----:B------:R-:W-:-:S02]  /*4140*/  LOP3.LUT R17, R237, 0x60, RZ, 0x3c, !PT ;  /* 0x00000060ed117812 */ /* 0x000fc400078e3cff */
        /* <DEDUP_REMOVED lines=28> */
[----:B------:R4:W-:Y:S01]  /*4310*/  STS.U8 [R19+0x600e], R66 ;  /* 0x00600e4213007388 */ /* 0x0009e20000000000 */
[----:B------:R-:W-:Y:S01]  /*4320*/  IMAD.IADD R17, R20, 0x1, R17 ;  /* 0x0000000114117824 */ /* 0x000fe200078e0211 */
[----:B---3--:R-:W3:Y:S02]  /*4330*/  LDC R78, c[0x0][0x248] ;  /* 0x00009200ff4e7b82 */ /* 0x008ee40000000800 */
[----:B------:R5:W-:Y:S01]  /*4340*/  STS.U8 [R0+0xa], R47 ;  /* 0x00000a2f00007388 */ /* 0x000be20000000000 */
[----:B----4-:R-:W-:-:S05]  /*4350*/  LEA.HI.X.SX32 R19, R37, R15, 0x1, P0 ;  /* 0x0000000f25137211 */ /* 0x010fca00000f0eff */
[----:B------:R-:W4:Y:S01]  /*4360*/  LDC R80, c[0x0][0x248] ;  /* 0x00009200ff507b82 */ /* 0x000f220000000800 */
[----:B------:R-:W-:-:S04]  /*4370*/  IADD3 R46, P0, R36, R32, RZ ;  /* 0x00000020242e7210 */ /* 0x000fc80007f1e0ff */
[-C--:B-----5:R-:W-:Y:S02]  /*4380*/  LEA.HI.X.SX32 R47, R36, R15.reuse, 0x1, P0 ;  /* 0x0000000f242f7211 */ /* 0x0a0fe400000f0eff */
[CC--:B------:R-:W-:Y:S01]  /*4390*/  IADD3 R36, P0, R33.reuse, R32.reuse, RZ ;  /* 0x0000002021247210 */ /* 0x0c0fe20007f1e0ff */
[----:B------:R-:W-:Y:S03]  /*43a0*/  STS.U8 [R0], R65 ;  /* 0x0000004100007388 */ /* 0x000fe60000000000 */
[----:B------:R-:W-:Y:S01]  /*43b0*/  LEA.HI.X.SX32 R37, R33, R15, 0x1, P0 ;  /* 0x0000000f21257211 */ /* 0x000fe200000f0eff */
        /* <DEDUP_REMOVED lines=23> */
[----:B--2---:R-:W-:Y:S04]  /*4530*/  STS.U8 [R0+0x6008], R134 ;  /* 0x0060088600007388 */ /* 0x004fe80000000000 */
[----:B------:R-:W-:Y:S04]  /*4540*/  STS.U8 [R0+0x600a], R135 ;  /* 0x00600a8700007388 */ /* 0x000fe80000000000 */
[----:B------:R-:W-:Y:S04]  /*4550*/  STS.U8 [R0+0x600c], R250 ;  /* 0x00600cfa00007388 */ /* 0x000fe80000000000 */
[----:B------:R-:W-:Y:S04]  /*4560*/  STS.U8 [R0+0xe], R29 ;  /* 0x00000e1d00007388 */ /* 0x000fe80000000000 */
[----:B------:R-:W-:Y:S04]  /*4570*/  STS.U8 [R0+0x200e], R45 ;  /* 0x00200e2d00007388 */ /* 0x000fe80000000000 */
[----:B------:R-:W-:Y:S04]  /*4580*/  STS.U8 [R0+0x400e], R44 ;  /* 0x00400e2c00007388 */ /* 0x000fe80000000000 */
[----:B------:R-:W-:Y:S04]  /*4590*/  STS.U8 [R0+0x600e], R126 ;  /* 0x00600e7e00007388 */ /* 0x000fe80000000000 */
[----:B------:R2:W-:Y:S04]  /*45a0*/  STS.U8 [R17+0xa], R38 ;  /* 0x00000a2611007388 */ /* 0x0005e80000000000 */
[----:B------:R5:W-:Y:S01]  /*45b0*/  STS.U8 [R17+0x8], R39 ;  /* 0x0000082711007388 */ /* 0x000be20000000000 */
[----:B--2---:R-:W-:-:S04]  /*45c0*/  IADD3 R38, P0, R30, R32, RZ ;  /* 0x000000201e267210 */ /* 0x004fc80007f1e0ff */
[-C--:B-----5:R-:W-:Y:S02]  /*45d0*/  LEA.HI.X.SX32 R39, R30, R15.reuse, 0x1, P0 ;  /* 0x0000000f1e277211 */ /* 0x0a0fe400000f0eff */
[-C--:B------:R-:W-:Y:S01]  /*45e0*/  IADD3 R30, P0, R31, R32.reuse, RZ ;  /* 0x000000201f1e7210 */ /* 0x080fe20007f1e0ff */
[----:B------:R2:W-:Y:S01]  /*45f0*/  STS.U8 [R17+0x4], R40 ;  /* 0x0000042811007388 */ /* 0x0005e20000000000 */
[----:B------:R-:W-:Y:S02]  /*4600*/  IADD3 R44, P1, R35, R32, RZ ;  /* 0x00000020232c7210 */ /* 0x000fe40007f3e0ff */
[----:B------:R-:W-:Y:S02]  /*4610*/  LEA.HI R162, R232, 0x7e, RZ, 0x1a ;  /* 0x0000007ee8a27811 */ /* 0x000fe400078fd0ff */
[-C--:B------:R-:W-:Y:S01]  /*4620*/  LEA.HI.X.SX32 R31, R31, R15.reuse, 0x1, P0 ;  /* 0x0000000f1f1f7211 */ /* 0x080fe200000f0eff */
[----:B------:R-:W-:Y:S01]  /*4630*/  STS.U8 [R17], R42 ;  /* 0x0000002a11007388 */ /* 0x000fe20000000000 */
[----:B------:R-:W-:-:S02]  /*4640*/  LEA.HI.X.SX32 R45, R35, R15, 0x1, P1 ;  /* 0x0000000f232d7211 */ /* 0x000fc400008f0eff */
[----:B--2---:R-:W-:Y:S01]  /*4650*/  IADD3 R40, P0, R28, R32, RZ ;  /* 0x000000201c287210 */ /* 0x004fe20007f1e0ff */
[----:B------:R2:W-:Y:S01]  /*4660*/  STS.U8 [R17+0x2], R41 ;  /* 0x0000022911007388 */ /* 0x0005e20000000000 */
[----:B------:R-:W-:-:S03]  /*4670*/  IMAD R14, R162, R24, RZ ;  /* 0x00000018a20e7224 */ /* 0x000fc600078e02ff */
[----:B------:R-:W-:Y:S04]  /*4680*/  STS.U8 [R17+0x6], R3 ;  /* 0x0000060311007388 */ /* 0x000fe80000000000 */
[----:B------:R5:W-:Y:S01]  /*4690*/  STS.U8 [R17+0xc], R34 ;  /* 0x00000c2211007388 */ /* 0x000be20000000000 */
[----:B--2---:R-:W-:-:S03]  /*46a0*/  LEA.HI.X.SX32 R41, R28, R15, 0x1, P0 ;  /* 0x0000000f1c297211 */ /* 0x004fc600000f0eff */
[----:B------:R-:W-:Y:S04]  /*46b0*/  STS.U8 [R17+0xe], R124 ;  /* 0x00000e7c11007388 */ /* 0x000fe80000000000 */
[----:B------:R2:W4:Y:S01]  /*46c0*/  LDG.E.U8 R8, desc[UR60][R36.64] ;  /* 0x0000003c24087981 */ /* 0x000522000c1e1100 */
[----:B-----5:R-:W-:-:S03]  /*46d0*/  IADD3 R34, P1, R4, R32, RZ ;  /* 0x0000002004227210 */ /* 0x020fc60007f3e0ff */
[----:B------:R5:W4:Y:S01]  /*46e0*/  LDG.E.U8 R0, desc[UR60][R18.64] ;  /* 0x0000003c12007981 */ /* 0x000b22000c1e1100 */
[----:B------:R-:W-:-:S03]  /*46f0*/  LEA.HI.X.SX32 R35, R4, R15, 0x1, P1 ;  /* 0x0000000f04237211 */ /* 0x000fc600008f0eff */
[----:B------:R1:W4:Y:S01]  /*4700*/  LDG.E.U8 R4, desc[UR60][R38.64] ;  /* 0x0000003c26047981 */ /* 0x000322000c1e1100 */
[CC--:B--2---:R-:W-:Y:S02]  /*4710*/  IADD3 R36, P0, R27.reuse, R32.reuse, RZ ;  /* 0x000000201b247210 */ /* 0x0c4fe40007f1e0ff */
[----:B------:R-:W-:Y:S01]  /*4720*/  LEA.HI R161, R232, 0xee, RZ, 0x1a ;  /* 0x000000eee8a17811 */ /* 0x000fe200078fd0ff */
[----:B------:R2:W4:Y:S01]  /*4730*/  LDG.E.U8 R10, desc[UR60][R34.64] ;  /* 0x0000003c220a7981 */ /* 0x000522000c1e1100 */
[CC--:B-----5:R-:W-:Y:S02]  /*4740*/  IADD3 R18, P1, R14.reuse, R32.reuse, RZ ;  /* 0x000000200e127210 */ /* 0x0e0fe40007f3e0ff */
[-C--:B------:R-:W-:Y:S01]  /*4750*/  LEA.HI.X.SX32 R37, R27, R15.reuse, 0x1, P0 ;  /* 0x0000000f1b257211 */ /* 0x080fe200000f0eff */
[----:B------:R-:W5:Y:S01]  /*4760*/  LDG.E.U8 R3, desc[UR60][R44.64] ;  /* 0x0000003c2c037981 */ /* 0x000f62000c1e1100 */
[C---:B-1----:R-:W-:Y:S02]  /*4770*/  IADD3 R38, P0, R11.reuse, R32, RZ ;  /* 0x000000200b267210 */ /* 0x042fe40007f1e0ff */
[-C--:B------:R-:W-:Y:S01]  /*4780*/  LEA.HI.X.SX32 R19, R14, R15.reuse, 0x1, P1 ;  /* 0x0000000f0e137211 */ /* 0x080fe200008f0eff */
[----:B------:R-:W5:Y:S01]  /*4790*/  LDG.E.U8 R28, desc[UR60][R40.64] ;  /* 0x0000003c281c7981 */ /* 0x000f62000c1e1100 */
[----:B------:R-:W-:-:S02]  /*47a0*/  LEA.HI.X.SX32 R39, R11, R15, 0x1, P0 ;  /* 0x0000000f0b277211 */ /* 0x000fc400000f0eff */
[C---:B------:R-:W-:Y:S01]  /*47b0*/  IADD3 R42, P1, R9.reuse, R32, RZ ;  /* 0x00000020092a7210 */ /* 0x040fe20007f3e0ff */
[----:B------:R1:W5:Y:S03]  /*47c0*/  LDG.E.U8 R14, desc[UR60][R30.64] ;  /* 0x0000003c1e0e7981 */ /* 0x000366000c1e1100 */
[----:B------:R-:W-:Y:S01]  /*47d0*/  LEA.HI.X.SX32 R43, R9, R15, 0x1, P1 ;  /* 0x0000000f092b7211 */ /* 0x000fe200008f0eff */
[----:B------:R-:W-:Y:S01]  /*47e0*/  IMAD R9, R161, R24, RZ ;  /* 0x00000018a1097224 */ /* 0x000fe200078e02ff */
[-C--:B--2---:R-:W-:Y:S01]  /*47f0*/  IADD3 R34, P1, R5, R32.reuse, RZ ;  /* 0x0000002005227210 */ /* 0x084fe20007f3e0ff */
[----:B------:R2:W5:Y:S01]  /*4800*/  LDG.E.U8 R44, desc[UR60][R36.64] ;  /* 0x0000003c242c7981 */ /* 0x000562000c1e1100 */
[----:B-1----:R-:W-:-:S03]  /*4810*/  IADD3 R30, P0, R12, R32, RZ ;  /* 0x000000200c1e7210 */ /* 0x002fc60007f1e0ff */
[----:B------:R-:W5:Y:S01]  /*4820*/  LDG.E.U8 R2, desc[UR60][R46.64] ;  /* 0x0000003c2e027981 */ /* 0x000f62000c1e1100 */
[----:B------:R-:W-:-:S03]  /*4830*/  LEA.HI.X.SX32 R31, R12, R15, 0x1, P0 ;  /* 0x0000000f0c1f7211 */ /* 0x000fc600000f0eff */
[----:B------:R1:W5:Y:S01]  /*4840*/  LDG.E.U8 R48, desc[UR60][R38.64] ;  /* 0x0000003c26307981 */ /* 0x000362000c1e1100 */
[-C--:B------:R-:W-:Y:S02]  /*4850*/  IADD3 R12, P0, R13, R32.reuse, RZ ;  /* 0x000000200d0c7210 */ /* 0x080fe40007f1e0ff */
[-C--:B------:R-:W-:Y:S01]  /*4860*/  LEA.HI.X.SX32 R35, R5, R15.reuse, 0x1, P1 ;  /* 0x0000000f05237211 */ /* 0x080fe200008f0eff */
[----:B------:R-:W5:Y:S01]  /*4870*/  LDG.E.U8 R50, desc[UR60][R30.64] ;  /* 0x0000003c1e327981 */ /* 0x000f62000c1e1100 */
[-C--:B------:R-:W-:Y:S02]  /*4880*/  LEA.HI.X.SX32 R13, R13, R15.reuse, 0x1, P0 ;  /* 0x0000000f0d0d7211 */ /* 0x080fe400000f0eff */
[-C--:B--2---:R-:W-:Y:S01]  /*4890*/  IADD3 R36, P1, R9, R32.reuse, RZ ;  /* 0x0000002009247210 */ /* 0x084fe20007f3e0ff */
[----:B------:R2:W5:Y:S01]  /*48a0*/  LDG.E.U8 R46, desc[UR60][R42.64] ;  /* 0x0000003c2a2e7981 */ /* 0x000562000c1e1100 */
[-C--:B------:R-:W-:Y:S02]  /*48b0*/  IADD3 R40, P0, R7, R32.reuse, RZ ;  /* 0x0000002007287210 */ /* 0x080fe40007f1e0ff */
[-C--:B------:R-:W-:Y:S01]  /*48c0*/  LEA.HI.X.SX32 R37, R9, R15.reuse, 0x1, P1 ;  /* 0x0000000f09257211 */ /* 0x080fe200008f0eff */
[----:B------:R0:W5:Y:S01]  /*48d0*/  LDG.E.U8 R54, desc[UR60][R12.64] ;  /* 0x0000003c0c367981 */ /* 0x000162000c1e1100 */
[----:B------:R-:W-:Y:S01]  /*48e0*/  LEA.HI.X.SX32 R41, R7, R15, 0x1, P0 ;  /* 0x0000000f07297211 */ /* 0x000fe200000f0eff */
[----:B------:R-:W3:Y:S01]  /*48f0*/  LDC R9, c[0x0][0x248] ;  /* 0x00009200ff097b82 */ /* 0x000ee20000000800 */
[-C--:B-1----:R-:W-:Y:S01]  /*4900*/  IADD3 R38, P0, R16, R32.reuse, RZ ;  /* 0x0000002010267210 */ /* 0x082fe20007f1e0ff */
[----:B------:R1:W5:Y:S01]  /*4910*/  LDG.E.U8 R52, desc[UR60][R34.64] ;  /* 0x0000003c22347981 */ /* 0x000362000c1e1100 */
[----:B--2---:R-:W-:-:S02]  /*4920*/  IADD3 R42, P1, R26, R32, RZ ;  /* 0x000000201a2a7210 */ /* 0x004fc40007f3e0ff */
[-C--:B------:R-:W-:Y:S01]  /*4930*/  LEA.HI.X.SX32 R39, R16, R15.reuse, 0x1, P0 ;  /* 0x0000000f10277211 */ /* 0x080fe200000f0eff */
[----:B------:R-:W2:Y:S01]  /*4940*/  LDG.E.U8 R18, desc[UR60][R18.64] ;  /* 0x0000003c12127981 */ /* 0x000ea2000c1e1100 */
[-C--:B------:R-:W-:Y:S01]  /*4950*/  LEA.HI.X.SX32 R43, R26, R15.reuse, 0x1, P1 ;  /* 0x0000000f1a2b7211 */ /* 0x080fe200008f0eff */
[----:B------:R-:W3:Y:S01]  /*4960*/  LDC R16, c[0x0][0x248] ;  /* 0x00009200ff107b82 */ /* 0x000ee20000000800 */
[CC--:B------:R-:W-:Y:S01]  /*4970*/  IADD3 R26, P0, R25.reuse, R32.reuse, RZ ;  /* 0x00000020191a7210 */ /* 0x0c0fe20007f1e0ff */
[----:B------:R-:W2:Y:S01]  /*4980*/  LDG.E.U8 R38, desc[UR60][R38.64] ;  /* 0x0000003c26267981 */ /* 0x000ea2000c1e1100 */
[-C--:B------:R-:W-:Y:S02]  /*4990*/  IADD3 R30, P1, R6, R32.reuse, RZ ;  /* 0x00000020061e7210 */ /* 0x080fe40007f3e0ff */
[----:B------:R-:W-:Y:S01]  /*49a0*/  LEA.HI.X.SX32 R27, R25, R15, 0x1, P0 ;  /* 0x0000000f191b7211 */ /* 0x000fe200000f0eff */
[----:B------:R-:W2:Y:S01]  /*49b0*/  LDG.E.U8 R40, desc[UR60][R40.64] ;  /* 0x0000003c28287981 */ /* 0x000ea2000c1e1100 */
[----:B0-----:R-:W-:-:S02]  /*49c0*/  IADD3 R12, P0, R22, R32, RZ ;  /* 0x00000020160c7210 */ /* 0x001fc40007f1e0ff */
[-C--:B------:R-:W-:Y:S01]  /*49d0*/  LEA.HI.X.SX32 R31, R6, R15.reuse, 0x1, P1 ;  /* 0x0000000f061f7211 */ /* 0x080fe200008f0eff */
[----:B------:R0:W2:Y:S01]  /*49e0*/  LDG.E.U8 R19, desc[UR60][R26.64] ;  /* 0x0000003c1a137981 */ /* 0x0000a2000c1e1100 */
[-C--:B------:R-:W-:Y:S02]  /*49f0*/  LEA.HI.X.SX32 R13, R22, R15.reuse, 0x1, P0 ;  /* 0x0000000f160d7211 */ /* 0x080fe400000f0eff */
[CC--:B------:R-:W-:Y:S01]  /*4a00*/  IADD3 R6, P0, R23.reuse, R32.reuse, RZ ;  /* 0x0000002017067210 */ /* 0x0c0fe20007f1e0ff */
[----:B------:R-:W2:Y:S01]  /*4a10*/  LDG.E.U8 R56, desc[UR60][R36.64] ;  /* 0x0000003c24387981 */ /* 0x000ea2000c1e1100 */
[----:B------:R-:W-:Y:S02]  /*4a20*/  LEA.HI R159, R232, 0xfe, RZ, 0x1a ;  /* 0x000000fee89f7811 */ /* 0x000fe400078fd0ff */
[----:B------:R-:W-:Y:S01]  /*4a30*/  LEA.HI.X.SX32 R7, R23, R15, 0x1, P0 ;  /* 0x0000000f17077211 */ /* 0x000fe200000f0eff */
[----:B------:R0:W2:Y:S01]  /*4a40*/  LDG.E.U8 R21, desc[UR60][R12.64] ;  /* 0x0000003c0c157981 */ /* 0x0000a2000c1e1100 */
[----:B-1----:R-:W-:Y:S01]  /*4a50*/  IADD3 R34, P0, R139, R32, RZ ;  /* 0x000000208b227210 */ /* 0x002fe20007f1e0ff */
[----:B------:R-:W-:-:S02]  /*4a60*/  IMAD R5, R159, R24, RZ ;  /* 0x000000189f057224 */ /* 0x000fc400078e02ff */
[----:B------:R1:W2:Y:S01]  /*4a70*/  LDG.E.U8 R39, desc[UR60][R6.64] ;  /* 0x0000003c06277981 */ /* 0x0002a2000c1e1100 */
[-C--:B------:R-:W-:Y:S02]  /*4a80*/  LEA.HI.X.SX32 R35, R139, R15.reuse, 0x1, P0 ;  /* 0x0000000f8b237211 */ /* 0x080fe400000f0eff */
[CC--:B0-----:R-:W-:Y:S01]  /*4a90*/  IADD3 R26, P0, R142.reuse, R32.reuse, RZ ;  /* 0x000000208e1a7210 */ /* 0x0c1fe20007f1e0ff */
[----:B------:R-:W2:Y:S01]  /*4aa0*/  LDG.E.U8 R29, desc[UR60][R30.64] ;  /* 0x0000003c1e1d7981 */ /* 0x000ea2000c1e1100 */
[CC--:B------:R-:W-:Y:S02]  /*4ab0*/  IADD3 R22, P1, R5.reuse, R32.reuse, RZ ;  /* 0x0000002005167210 */ /* 0x0c0fe40007f3e0ff */
[-C--:B------:R-:W-:Y:S01]  /*4ac0*/  LEA.HI.X.SX32 R27, R142, R15.reuse, 0x1, P0 ;  /* 0x0000000f8e1b7211 */ /* 0x080fe200000f0eff */
[----:B------:R-:W2:Y:S01]  /*4ad0*/  LDG.E.U8 R58, desc[UR60][R34.64] ;  /* 0x0000003c223a7981 */ /* 0x000ea2000c1e1100 */
[C---:B------:R-:W-:Y:S02]  /*4ae0*/  IADD3 R12, P0, R144.reuse, R32, RZ ;  /* 0x00000020900c7210 */ /* 0x040fe40007f1e0ff */
[-C--:B------:R-:W-:Y:S01]  /*4af0*/  LEA.HI.X.SX32 R23, R5, R15.reuse, 0x1, P1 ;  /* 0x0000000f05177211 */ /* 0x080fe200008f0eff */
[----:B------:R-:W2:Y:S01]  /*4b00*/  LDG.E.U8 R60, desc[UR60][R26.64] ;  /* 0x0000003c1a3c7981 */ /* 0x000ea2000c1e1100 */
[----:B------:R-:W-:-:S02]  /*4b10*/  LEA.HI.X.SX32 R13, R144, R15, 0x1, P0 ;  /* 0x0000000f900d7211 */ /* 0x000fc400000f0eff */
[CC--:B-1----:R-:W-:Y:S01]  /*4b20*/  IADD3 R6, P0, R146.reuse, R32.reuse, RZ ;  /* 0x0000002092067210 */ /* 0x0c2fe20007f1e0ff */
[----:B------:R0:W2:Y:S03]  /*4b30*/  LDG.E.U8 R41, desc[UR60][R22.64] ;  /* 0x0000003c16297981 */ /* 0x0000a6000c1e1100 */
[----:B------:R-:W-:Y:S01]  /*4b40*/  LEA.HI.X.SX32 R7, R146, R15, 0x1, P0 ;  /* 0x0000000f92077211 */ /* 0x000fe200000f0eff */
[----:B------:R1:W2:Y:S01]  /*4b50*/  LDG.E.U8 R64, desc[UR60][R12.64] ;  /* 0x0000003c0c407981 */ /* 0x0002a2000c1e1100 */
[-C--:B------:R-:W-:Y:S02]  /*4b60*/  IADD3 R36, P1, R141, R32.reuse, RZ ;  /* 0x000000208d247210 */ /* 0x080fe40007f3e0ff */
[----:B------:R-:W-:Y:S01]  /*4b70*/  LEA.HI R157, R232, 0x16e, RZ, 0x1a ;  /* 0x0000016ee89d7811 */ /* 0x000fe200078fd0ff */
[----:B------:R1:W2:Y:S01]  /*4b80*/  LDG.E.U8 R66, desc[UR60][R6.64] ;  /* 0x0000003c06427981 */ /* 0x0002a2000c1e1100 */
[----:B0-----:R-:W-:-:S03]  /*4b90*/  IADD3 R22, P0, R149, R32, RZ ;  /* 0x0000002095167210 */ /* 0x001fc60007f1e0ff */
[----:B------:R-:W2:Y:S01]  /*4ba0*/  LDG.E.U8 R42, desc[UR60][R42.64] ;  /* 0x0000003c2a2a7981 */ /* 0x000ea2000c1e1100 */
[-C--:B------:R-:W-:Y:S02]  /*4bb0*/  LEA.HI.X.SX32 R23, R149, R15.reuse, 0x1, P0 ;  /* 0x0000000f95177211 */ /* 0x080fe400000f0eff */
[----:B------:R-:W-:Y:S01]  /*4bc0*/  IADD3 R34, P0, R151, R32, RZ ;  /* 0x0000002097227210 */ /* 0x000fe20007f1e0ff */
[----:B------:R-:W-:Y:S01]  /*4bd0*/  IMAD R5, R157, R24, RZ ;  /* 0x000000189d057224 */ /* 0x000fe200078e02ff */
[-C--:B------:R-:W-:Y:S01]  /*4be0*/  LEA.HI.X.SX32 R37, R141, R15.reuse, 0x1, P1 ;  /* 0x0000000f8d257211 */ /* 0x080fe200008f0eff */
[----:B------:R0:W2:Y:S01]  /*4bf0*/  LDG.E.U8 R70, desc[UR60][R22.64] ;  /* 0x0000003c16467981 */ /* 0x0000a2000c1e1100 */
[-C--:B------:R-:W-:Y:S02]  /*4c00*/  LEA.HI.X.SX32 R35, R151, R15.reuse, 0x1, P0 ;  /* 0x0000000f97237211 */ /* 0x080fe400000f0eff */
[CC--:B------:R-:W-:Y:S01]  /*4c10*/  IADD3 R30, P1, R148.reuse, R32.reuse, RZ ;  /* 0x00000020941e7210 */ /* 0x0c0fe20007f3e0ff */
[----:B---3--:R-:W-:Y:S01]  /*4c20*/  IMAD R9, R9, 0x2, R136 ;  /* 0x0000000209097824 */ /* 0x008fe200078e0288 */
[----:B-1----:R-:W-:Y:S01]  /*4c30*/  IADD3 R12, P0, R153, R32, RZ ;  /* 0x00000020990c7210 */ /* 0x002fe20007f1e0ff */
[----:B------:R-:W3:Y:S01]  /*4c40*/  LDG.E.U8 R62, desc[UR60][R36.64] ;  /* 0x0000003c243e7981 */ /* 0x000ee2000c1e1100 */
[----:B------:R-:W-:-:S02]  /*4c50*/  LEA.HI.X.SX32 R31, R148, R15, 0x1, P1 ;  /* 0x0000000f941f7211 */ /* 0x000fc400008f0eff */
[-C--:B------:R-:W-:Y:S01]  /*4c60*/  LEA.HI.X.SX32 R13, R153, R15.reuse, 0x1, P0 ;  /* 0x0000000f990d7211 */ /* 0x080fe200000f0eff */
[----:B------:R-:W3:Y:S01]  /*4c70*/  LDG.E.U8 R34, desc[UR60][R34.64] ;  /* 0x0000003c22227981 */ /* 0x000ee2000c1e1100 */
[-C--:B------:R-:W-:Y:S02]  /*4c80*/  IADD3 R26, P1, R5, R32.reuse, RZ ;  /* 0x00000020051a7210 */ /* 0x080fe40007f3e0ff */
[-C--:B------:R-:W-:Y:S01]  /*4c90*/  IADD3 R6, P0, R155, R32.reuse, RZ ;  /* 0x000000209b067210 */ /* 0x080fe20007f1e0ff */
[----:B------:R1:W3:Y:S01]  /*4ca0*/  LDG.E.U8 R68, desc[UR60][R30.64] ;  /* 0x0000003c1e447981 */ /* 0x0002e2000c1e1100 */
[-C--:B------:R-:W-:Y:S02]  /*4cb0*/  LEA.HI.X.SX32 R27, R5, R15.reuse, 0x1, P1 ;  /* 0x0000000f051b7211 */ /* 0x080fe400008f0eff */
[----:B------:R-:W-:Y:S01]  /*4cc0*/  LEA.HI.X.SX32 R7, R155, R15, 0x1, P0 ;  /* 0x0000000f9b077211 */ /* 0x000fe200000f0eff */
[----:B------:R-:W3:Y:S01]  /*4cd0*/  LDG.E.U8 R43, desc[UR60][R12.64] ;  /* 0x0000003c0c2b7981 */ /* 0x000ee2000c1e1100 */
[----:B0-----:R-:W-:-:S03]  /*4ce0*/  IADD3 R22, P0, R158, R32, RZ ;  /* 0x000000209e167210 */ /* 0x001fc60007f1e0ff */
[----:B------:R0:W3:Y:S01]  /*4cf0*/  LDG.E.U8 R72, desc[UR60][R26.64] ;  /* 0x0000003c1a487981 */ /* 0x0000e2000c1e1100 */
[----:B------:R-:W-:Y:S01]  /*4d00*/  LEA.HI.X.SX32 R23, R158, R15, 0x1, P0 ;  /* 0x0000000f9e177211 */ /* 0x000fe200000f0eff */
[----:B-1----:R-:W1:Y:S01]  /*4d10*/  LDC R30, c[0x0][0x248] ;  /* 0x00009200ff1e7b82 */ /* 0x002e620000000800 */
[----:B------:R-:W-:Y:S01]  /*4d20*/  LEA.HI R153, R232, 0x17e, RZ, 0x1a ;  /* 0x0000017ee8997811 */ /* 0x000fe200078fd0ff */
[----:B------:R-:W3:Y:S01]  /*4d30*/  LDG.E.U8 R45, desc[UR60][R6.64] ;  /* 0x0000003c062d7981 */ /* 0x000ee2000c1e1100 */
[----:B0-----:R-:W-:-:S03]  /*4d40*/  IADD3 R26, P0, R160, R32, RZ ;  /* 0x00000020a01a7210 */ /* 0x001fc60007f1e0ff */
[----:B------:R0:W3:Y:S02]  /*4d50*/  LDG.E.U8 R35, desc[UR60][R22.64] ;  /* 0x0000003c16237981 */ /* 0x0000e4000c1e1100 */
[----:B------:R-:W4:Y:S01]  /*4d60*/  LDC R31, c[0x0][0x248] ;  /* 0x00009200ff1f7b82 */ /* 0x000f220000000800 */
[-C--:B------:R-:W-:Y:S02]  /*4d70*/  LEA.HI.X.SX32 R27, R160, R15.reuse, 0x1, P0 ;  /* 0x0000000fa01b7211 */ /* 0x080fe400000f0eff */
[----:B------:R-:W-:Y:S01]  /*4d80*/  IADD3 R12, P0, R163, R32, RZ ;  /* 0x00000020a30c7210 */ /* 0x000fe20007f1e0ff */
[----:B------:R-:W-:Y:S01]  /*4d90*/  IMAD R5, R153, R24, RZ ;  /* 0x0000001899057224 */ /* 0x000fe200078e02ff */
[-C--:B------:R-:W-:Y:S01]  /*4da0*/  IADD3 R36, P1, R156, R32.reuse, RZ ;  /* 0x000000209c247210 */ /* 0x080fe20007f3e0ff */
[----:B------:R1:W3:Y:S01]  /*4db0*/  LDG.E.U8 R47, desc[UR60][R26.64] ;  /* 0x0000003c1a2f7981 */ /* 0x0002e2000c1e1100 */
[----:B------:R-:W-:Y:S02]  /*4dc0*/  LEA.HI.X.SX32 R13, R163, R15, 0x1, P0 ;  /* 0x0000000fa30d7211 */ /* 0x000fe400000f0eff */
[----:B------:R-:W-:-:S04]  /*4dd0*/  IADD3 R24, P0, R136, R32, RZ ;  /* 0x0000002088187210 */ /* 0x000fc80007f1e0ff */
[-C--:B------:R-:W-:Y:S02]  /*4de0*/  LEA.HI.X.SX32 R25, R136, R15.reuse, 0x1, P0 ;  /* 0x0000000f88197211 */ /* 0x080fe400000f0eff */
[-C--:B0-----:R-:W-:Y:S02]  /*4df0*/  IADD3 R22, P0, R9, R32.reuse, RZ ;  /* 0x0000002009167210 */ /* 0x081fe40007f1e0ff */
[-C--:B------:R-:W-:Y:S01]  /*4e00*/  LEA.HI.X.SX32 R37, R156, R15.reuse, 0x1, P1 ;  /* 0x0000000f9c257211 */ /* 0x080fe200008f0eff */
[----:B------:R-:W3:Y:S01]  /*4e10*/  LDG.E.U8 R74, desc[UR60][R24.64] ;  /* 0x0000003c184a7981 */ /* 0x000ee2000c1e1100 */
[-C--:B------:R-:W-:Y:S02]  /*4e20*/  IADD3 R6, P1, R5, R32.reuse, RZ ;  /* 0x0000002005067210 */ /* 0x080fe40007f3e0ff */
[-C--:B------:R-:W-:Y:S01]  /*4e30*/  LEA.HI.X.SX32 R23, R9, R15.reuse, 0x1, P0 ;  /* 0x0000000f09177211 */ /* 0x080fe200000f0eff */
[----:B------:R-:W-:Y:S01]  /*4e40*/  IMAD R9, R16, 0x2, R9 ;  /* 0x0000000210097824 */ /* 0x000fe200078e0209 */
[----:B------:R-:W3:Y:S01]  /*4e50*/  LDG.E.U8 R36, desc[UR60][R36.64] ;  /* 0x0000003c24247981 */ /* 0x000ee2000c1e1100 */
[----:B------:R-:W0:Y:S01]  /*4e60*/  LDC R16, c[0x0][0x248] ;  /* 0x00009200ff107b82 */ /* 0x000e220000000800 */
[-C--:B------:R-:W-:Y:S01]  /*4e70*/  LEA.HI.X.SX32 R7, R5, R15.reuse, 0x1, P1 ;  /* 0x0000000f05077211 */ /* 0x080fe200008f0eff */
[----:B-1----:R-:W-:Y:S01]  /*4e80*/  IMAD R5, R30, 0x2, R9 ;  /* 0x000000021e057824 */ /* 0x002fe200078e0209 */
[C---:B------:R-:W-:Y:S01]  /*4e90*/  IADD3 R26, P0, R9.reuse, R32, RZ ;  /* 0x00000020091a7210 */ /* 0x040fe20007f1e0ff */
[----:B------:R-:W3:Y:S04]  /*4ea0*/  LDG.E.U8 R76, desc[UR60][R22.64] ;  /* 0x0000003c164c7981 */ /* 0x000ee8000c1e1100 */
[----:B------:R-:W1:Y:S01]  /*4eb0*/  LDC R30, c[0x0][0x248] ;  /* 0x00009200ff1e7b82 */ /* 0x000e620000000800 */
[----:B------:R4:W3:Y:S01]  /*4ec0*/  LDG.E.U8 R49, desc[UR60][R6.64] ;  /* 0x0000003c06317981 */ /* 0x0008e2000c1e1100 */
[----:B------:R-:W-:Y:S01]  /*4ed0*/  IMAD R11, R78, 0x2, R5 ;  /* 0x000000024e0b7824 */ /* 0x000fe200078e0205 */
[----:B------:R-:W-:-:S02]  /*4ee0*/  LEA.HI.X.SX32 R27, R9, R15, 0x1, P0 ;  /* 0x0000000f091b7211 */ /* 0x000fc400000f0eff */
[----:B------:R4:W3:Y:S01]  /*4ef0*/  LDG.E.U8 R37, desc[UR60][R12.64] ;  /* 0x0000003c0c257981 */ /* 0x0008e2000c1e1100 */
[----:B------:R-:W-:-:S03]  /*4f00*/  LEA.HI R154, R232, 0x1ee, RZ, 0x1a ;  /* 0x000001eee89a7811 */ /* 0x000fc600078fd0ff */
[----:B------:R-:W3:Y:S01]  /*4f10*/  LDG.E.U8 R78, desc[UR60][R26.64] ;  /* 0x0000003c1a4e7981 */ /* 0x000ee2000c1e1100 */
[----:B----4-:R-:W-:-:S04]  /*4f20*/  IADD3 R6, P1, R5, R32, RZ ;  /* 0x0000002005067210 */ /* 0x010fc80007f3e0ff */
[----:B------:R-:W-:Y:S01]  /*4f30*/  LEA.HI.X.SX32 R7, R5, R15, 0x1, P1 ;  /* 0x0000000f05077211 */ /* 0x000fe200008f0eff */
[----:B------:R-:W-:Y:S01]  /*4f40*/  IMAD R5, R80, 0x2, R11 ;  /* 0x0000000250057824 */ /* 0x000fe200078e020b */
[CC--:B------:R-:W-:Y:S01]  /*4f50*/  IADD3 R12, P0, R11.reuse, R32.reuse, RZ ;  /* 0x000000200b0c7210 */ /* 0x0c0fe20007f1e0ff */
[----:B------:R-:W-:Y:S02]  /*4f60*/  IMAD R9, R154, R31, RZ ;  /* 0x0000001f9a097224 */ /* 0x000fe400078e02ff */
[----:B------:R1:W4:Y:S01]  /*4f70*/  LDG.E.U8 R80, desc[UR60][R6.64] ;  /* 0x0000003c06507981 */ /* 0x000322000c1e1100 */
[----:B------:R-:W-:Y:S02]  /*4f80*/  LEA.HI.X.SX32 R13, R11, R15, 0x1, P0 ;  /* 0x0000000f0b0d7211 */ /* 0x000fe400000f0eff */
[----:B------:R-:W-:-:S03]  /*4f90*/  IADD3 R22, P0, R5, R32, RZ ;  /* 0x0000002005167210 */ /* 0x000fc60007f1e0ff */
[----:B------:R1:W4:Y:S01]  /*4fa0*/  LDG.E.U8 R82, desc[UR60][R12.64] ;  /* 0x0000003c0c527981 */ /* 0x000322000c1e1100 */
[-C--:B------:R-:W-:Y:S01]  /*4fb0*/  LEA.HI.X.SX32 R23, R5, R15.reuse, 0x1, P0 ;  /* 0x0000000f05177211 */ /* 0x080fe200000f0eff */
[----:B0-----:R-:W-:Y:S02]  /*4fc0*/  IMAD R5, R16, 0x2, R5 ;  /* 0x0000000210057824 */ /* 0x001fe400078e0205 */
[----:B------:R-:W0:Y:S02]  /*4fd0*/  LDC R16, c[0x0][0x248] ;  /* 0x00009200ff107b82 */ /* 0x000e240000000800 */
[----:B-1----:R-:W-:Y:S01]  /*4fe0*/  IMAD R7, R30, 0x4, R5 ;  /* 0x000000041e077824 */ /* 0x002fe200078e0205 */
[CC--:B------:R-:W-:Y:S01]  /*4ff0*/  IADD3 R24, P0, R5.reuse, R32.reuse, RZ ;  /* 0x0000002005187210 */ /* 0x0c0fe20007f1e0ff */
[----:B------:R1:W4:Y:S03]  /*5000*/  LDG.E.U8 R84, desc[UR60][R22.64] ;  /* 0x0000003c16547981 */ /* 0x000326000c1e1100 */
[----:B------:R-:W-:Y:S01]  /*5010*/  LEA.HI.X.SX32 R25, R5, R15, 0x1, P0 ;  /* 0x0000000f05197211 */ /* 0x000fe200000f0eff */
[----:B------:R-:W0:Y:S01]  /*5020*/  LDC R30, c[0x0][0x248] ;  /* 0x00009200ff1e7b82 */ /* 0x000e220000000800 */
[----:B------:R-:W-:-:S02]  /*5030*/  IADD3 R12, P1, R7, R32, RZ ;  /* 0x00000020070c7210 */ /* 0x000fc40007f3e0ff */
[-C--:B------:R-:W-:Y:S01]  /*5040*/  IADD3 R6, P0, R9, R32.reuse, RZ ;  /* 0x0000002009067210 */ /* 0x080fe20007f1e0ff */
[----:B------:R-:W-:Y:S01]  /*5050*/  IMAD R5, R86, 0x2, R7 ;  /* 0x0000000256057824 */ /* 0x000fe200078e0207 */
[-C--:B------:R-:W-:Y:S01]  /*5060*/  LEA.HI.X.SX32 R13, R7, R15.reuse, 0x1, P1 ;  /* 0x0000000f070d7211 */ /* 0x080fe200008f0eff */
[----:B------:R0:W4:Y:S01]  /*5070*/  LDG.E.U8 R86, desc[UR60][R24.64] ;  /* 0x0000003c18567981 */ /* 0x000122000c1e1100 */
[----:B------:R-:W-:Y:S01]  /*5080*/  LEA.HI.X.SX32 R7, R9, R15, 0x1, P0 ;  /* 0x0000000f09077211 */ /* 0x000fe200000f0eff */
[----:B------:R-:W-:Y:S02]  /*5090*/  IMAD R9, R88, 0x2, R5 ;  /* 0x0000000258097824 */ /* 0x000fe400078e0205 */
[----:B------:R-:W4:Y:S04]  /*50a0*/  LDG.E.U8 R51, desc[UR60][R12.64] ;  /* 0x0000003c0c337981 */ /* 0x000f28000c1e1100 */
[----:B------:R0:W4:Y:S01]  /*50b0*/  LDG.E.U8 R88, desc[UR60][R6.64] ;  /* 0x0000003c06587981 */ /* 0x000122000c1e1100 */
[----:B-1----:R-:W-:-:S04]  /*50c0*/  IADD3 R22, P0, R5, R32, RZ ;  /* 0x0000002005167210 */ /* 0x002fc80007f1e0ff */
[-C--:B------:R-:W-:Y:S01]  /*50d0*/  LEA.HI.X.SX32 R23, R5, R15.reuse, 0x1, P0 ;  /* 0x0000000f05177211 */ /* 0x080fe200000f0eff */
[----:B0-----:R-:W-:Y:S01]  /*50e0*/  IMAD R5, R16, 0x2, R9 ;  /* 0x0000000210057824 */ /* 0x001fe200078e0209 */
[CC--:B------:R-:W-:Y:S02]  /*50f0*/  IADD3 R26, P0, R9.reuse, R32.reuse, RZ ;  /* 0x00000020091a7210 */ /* 0x0c0fe40007f1e0ff */
[----:B------:R-:W-:Y:S01]  /*5100*/  LEA.HI R155, R232, 0x1fe, RZ, 0x1a ;  /* 0x000001fee89b7811 */ /* 0x000fe200078fd0ff */
[----:B------:R-:W4:Y:S01]  /*5110*/  LDG.E.U8 R22, desc[UR60][R22.64] ;  /* 0x0000003c16167981 */ /* 0x000f22000c1e1100 */
[-C--:B------:R-:W-:Y:S01]  /*5120*/  LEA.HI.X.SX32 R27, R9, R15.reuse, 0x1, P0 ;  /* 0x0000000f091b7211 */ /* 0x080fe200000f0eff */
[----:B------:R-:W-:Y:S01]  /*5130*/  IMAD R9, R30, 0x2, R5 ;  /* 0x000000021e097824 */ /* 0x000fe200078e0205 */
[----:B------:R-:W-:Y:S01]  /*5140*/  IADD3 R24, P0, R5, R32, RZ ;  /* 0x0000002005187210 */ /* 0x000fe20007f1e0ff */
[----:B------:R-:W-:Y:S02]  /*5150*/  IMAD R16, R155, R94, RZ ;  /* 0x0000005e9b107224 */ /* 0x000fe400078e02ff */
[----:B------:R-:W4:Y:S01]  /*5160*/  LDG.E.U8 R26, desc[UR60][R26.64] ;  /* 0x0000003c1a1a7981 */ /* 0x000f22000c1e1100 */
[----:B------:R-:W-:Y:S01]  /*5170*/  LEA.HI.X.SX32 R25, R5, R15, 0x1, P0 ;  /* 0x0000000f05197211 */ /* 0x000fe200000f0eff */
[----:B------:R-:W-:Y:S01]  /*5180*/  IMAD R5, R90, 0x2, R9 ;  /* 0x000000025a057824 */ /* 0x000fe200078e0209 */
[----:B------:R-:W-:-:S02]  /*5190*/  IADD3 R6, P0, R9, R32, RZ ;  /* 0x0000002009067210 */ /* 0x000fc40007f1e0ff */
[-C--:B------:R-:W-:Y:S01]  /*51a0*/  IADD3 R30, P2, R16, R32.reuse, RZ ;  /* 0x00000020101e7210 */ /* 0x080fe20007f5e0ff */
[----:B------:R-:W4:Y:S01]  /*51b0*/  LDG.E.U8 R24, desc[UR60][R24.64] ;  /* 0x0000003c18187981 */ /* 0x000f22000c1e1100 */
[----:B------:R-:W-:Y:S02]  /*51c0*/  IADD3 R12, P1, R5, R32, RZ ;  /* 0x00000020050c7210 */ /* 0x000fe40007f3e0ff */
[-C--:B------:R-:W-:Y:S02]  /*51d0*/  LEA.HI.X.SX32 R7, R9, R15.reuse, 0x1, P0 ;  /* 0x0000000f09077211 */ /* 0x080fe400000f0eff */
[----:B------:R-:W-:-:S03]  /*51e0*/  LEA.HI.X.SX32 R13, R5, R15, 0x1, P1 ;  /* 0x0000000f050d7211 */ /* 0x000fc600008f0eff */
[----:B------:R-:W4:Y:S04]  /*51f0*/  LDG.E.U8 R6, desc[UR60][R6.64] ;  /* 0x0000003c06067981 */ /* 0x000f28000c1e1100 */
[----:B------:R-:W4:Y:S01]  /*5200*/  LDG.E.U8 R12, desc[UR60][R12.64] ;  /* 0x0000003c0c0c7981 */ /* 0x000f22000c1e1100 */
[----:B------:R-:W-:Y:S01]  /*5210*/  IMAD R11, R92, 0x2, R5 ;  /* 0x000000025c0b7824 */ /* 0x000fe200078e0205 */
[----:B------:R-:W-:-:S04]  /*5220*/  LEA.HI.X.SX32 R31, R16, R15, 0x1, P2 ;  /* 0x0000000f101f7211 */ /* 0x000fc800010f0eff */
[C---:B------:R-:W-:Y:S01]  /*5230*/  IADD3 R32, P0, R11.reuse, R32, RZ ;  /* 0x000000200b207210 */ /* 0x040fe20007f1e0ff */
[----:B------:R-:W4:Y:S03]  /*5240*/  LDG.E.U8 R30, desc[UR60][R30.64] ;  /* 0x0000003c1e1e7981 */ /* 0x000f26000c1e1100 */
[----:B------:R-:W-:-:S05]  /*5250*/  LEA.HI.X.SX32 R33, R11, R15, 0x1, P0 ;  /* 0x0000000f0b217211 */ /* 0x000fca00000f0eff */
[----:B------:R-:W4:Y:S01]  /*5260*/  LDG.E.U8 R32, desc[UR60][R32.64] ;  /* 0x0000003c20207981 */ /* 0x000f22000c1e1100 */
[----:B------:R-:W-:-:S05]  /*5270*/  LOP3.LUT R237, R237, 0x70, RZ, 0x3c, !PT ;  /* 0x00000070eded7812 */ /* 0x000fca00078e3cff */
[----:B------:R-:W-:Y:S01]  /*5280*/  IMAD.IADD R237, R20, 0x1, R237 ;  /* 0x0000000114ed7824 */ /* 0x000fe200078e02ed */
[----:B------:R-:W-:Y:S04]  /*5290*/  STL [R1], RZ ;  /* 0x000000ff01007387 */ /* 0x000fe80000100800 */
[----:B-----5:R-:W-:Y:S04]  /*52a0*/  STS.U8 [R17+0x2000], R28 ;  /* 0x0020001c11007388 */ /* 0x020fe80000000000 */
        /* <DEDUP_REMOVED lines=18> */
[----:B----4-:R-:W-:Y:S04]  /*53d0*/  STS.U8 [R17+0x6006], R80 ;  /* 0x0060065011007388 */ /* 0x010fe80000000000 */
[----:B------:R-:W-:Y:S04]  /*53e0*/  STS.U8 [R17+0x6008], R82 ;  /* 0x0060085211007388 */ /* 0x000fe80000000000 */
[----:B------:R-:W-:Y:S04]  /*53f0*/  STS.U8 [R17+0x600a], R84 ;  /* 0x00600a5411007388 */ /* 0x000fe80000000000 */
[----:B------:R-:W-:Y:S04]  /*5400*/  STS.U8 [R17+0x600c], R86 ;  /* 0x00600c5611007388 */ /* 0x000fe80000000000 */
[----:B------:R-:W-:Y:S04]  /*5410*/  STS.U8 [R17+0x600e], R88 ;  /* 0x00600e5811007388 */ /* 0x000fe80000000000 */
[----:B------:R0:W-:Y:S02]  /*5420*/  STS.U8 [R237], R0 ;  /* 0x00000000ed007388 */ /* 0x0001e40000000000 */
[----:B0-----:R-:W-:-:S05]  /*5430*/  IMAD.MOV.U32 R0, RZ, RZ, 0x3f800000 ;  /* 0x3f800000ff007424 */ /* 0x001fca00078e00ff */
[----:B------:R-:W-:Y:S04]  /*5440*/  STL [R1+0x318], R0 ;  /* 0x0003180001007387 */ /* 0x000fe80000100800 */
[----:B------:R-:W-:Y:S04]  /*5450*/  STL [R1+0x4], RZ ;  /* 0x000004ff01007387 */ /* 0x000fe80000100800 */
        /* <DEDUP_REMOVED lines=136> */
[----:B------:R-:W-:Y:S01]  /*5ce0*/  STL [R1+0x31c], R0 ;  /* 0x00031c0001007387 */ /* 0x000fe20000100800 */
[----:B------:R-:W-:-:S02]  /*5cf0*/  ISETP.GE.AND P0, PT, R127, 0x1, PT ;  /* 0x000000017f00780c */ /* 0x000fc40003f06270 */
[----:B------:R-:W-:Y:S02]  /*5d00*/  CS2R R52, SRZ ;  /* 0x0000000000347805 */ /* 0x000fe4000001ff00 */
[----:B------:R-:W-:Y:S01]  /*5d10*/  CS2R R54, SRZ ;  /* 0x0000000000367805 */ /* 0x000fe2000001ff00 */
[----:B------:R-:W-:Y:S01]  /*5d20*/  STS.U8 [R237+0x4], R3 ;  /* 0x00000403ed007388 */ /* 0x000fe20000000000 */
[----:B------:R-:W-:Y:S02]  /*5d30*/  CS2R R56, SRZ ;  /* 0x0000000000387805 */ /* 0x000fe4000001ff00 */
[----:B------:R-:W-:Y:S02]  /*5d40*/  CS2R R58, SRZ ;  /* 0x00000000003a7805 */ /* 0x000fe4000001ff00 */
[----:B------:R-:W-:Y:S01]  /*5d50*/  CS2R R60, SRZ ;  /* 0x00000000003c7805 */ /* 0x000fe2000001ff00 */
[----:B------:R0:W-:Y:S01]  /*5d60*/  STS.U8 [R237+0x8], R4 ;  /* 0x00000804ed007388 */ /* 0x0001e20000000000 */
[----:B------:R-:W-:-:S02]  /*5d70*/  CS2R R62, SRZ ;  /* 0x00000000003e7805 */ /* 0x000fc4000001ff00 */
[----:B------:R-:W-:Y:S02]  /*5d80*/  CS2R R64, SRZ ;  /* 0x0000000000407805 */ /* 0x000fe4000001ff00 */
[----:B------:R-:W-:Y:S01]  /*5d90*/  CS2R R66, SRZ ;  /* 0x0000000000427805 */ /* 0x000fe2000001ff00 */
[----:B------:R-:W-:Y:S01]  /*5da0*/  STS.U8 [R237+0x2000], R40 ;  /* 0x00200028ed007388 */ /* 0x000fe20000000000 */
[----:B------:R-:W-:Y:S02]  /*5db0*/  CS2R R68, SRZ ;  /* 0x0000000000447805 */ /* 0x000fe4000001ff00 */
[----:B------:R-:W-:Y:S02]  /*5dc0*/  CS2R R70, SRZ ;  /* 0x0000000000467805 */ /* 0x000fe4000001ff00 */
[----:B------:R-:W-:Y:S01]  /*5dd0*/  CS2R R72, SRZ ;  /* 0x0000000000487805 */ /* 0x000fe2000001ff00 */
[----:B------:R-:W-:Y:S01]  /*5de0*/  STS.U8 [R237+0x2002], R38 ;  /* 0x00200226ed007388 */ /* 0x000fe20000000000 */
[----:B------:R-:W-:Y:S01]  /*5df0*/  CS2R R74, SRZ ;  /* 0x00000000004a7805 */ /* 0x000fe2000001ff00 */
[----:B0-----:R-:W-:Y:S01]  /*5e00*/  IMAD.MOV.U32 R4, RZ, RZ, -0x800000 ;  /* 0xff800000ff047424 */ /* 0x001fe200078e00ff */
[----:B------:R-:W-:Y:S01]  /*5e10*/  CS2R R76, SRZ ;  /* 0x00000000004c7805 */ /* 0x000fe2000001ff00 */
[----:B------:R-:W-:Y:S01]  /*5e20*/  STS.U8 [R237+0x2004], R42 ;  /* 0x0020042aed007388 */ /* 0x000fe20000000000 */
[----:B------:R-:W-:-:S02]  /*5e30*/  CS2R R78, SRZ ;  /* 0x00000000004e7805 */ /* 0x000fc4000001ff00 */
[----:B------:R-:W-:Y:S02]  /*5e40*/  CS2R R80, SRZ ;  /* 0x0000000000507805 */ /* 0x000fe4000001ff00 */
[----:B------:R-:W-:Y:S01]  /*5e50*/  CS2R R82, SRZ ;  /* 0x0000000000527805 */ /* 0x000fe2000001ff00 */
[----:B------:R0:W-:Y:S01]  /*5e60*/  STS.U8 [R237+0x200a], R29 ;  /* 0x00200a1ded007388 */ /* 0x0001e20000000000 */
[----:B------:R-:W-:Y:S02]  /*5e70*/  CS2R R84, SRZ ;  /* 0x0000000000547805 */ /* 0x000fe4000001ff00 */
[----:B------:R-:W-:Y:S02]  /*5e80*/  CS2R R86, SRZ ;  /* 0x0000000000567805 */ /* 0x000fe4000001ff00 */
[----:B------:R-:W-:Y:S01]  /*5e90*/  CS2R R88, SRZ ;  /* 0x0000000000587805 */ /* 0x000fe2000001ff00 */
[----:B------:R1:W-:Y:S01]  /*5ea0*/  STS.U8 [R237+0x200c], R39 ;  /* 0x00200c27ed007388 */ /* 0x0003e20000000000 */
[----:B------:R-:W-:-:S02]  /*5eb0*/  CS2R R90, SRZ ;  /* 0x00000000005a7805 */ /* 0x000fc4000001ff00 */
[----:B------:R-:W-:Y:S02]  /*5ec0*/  CS2R R92, SRZ ;  /* 0x00000000005c7805 */ /* 0x000fe4000001ff00 */
[----:B------:R-:W-:Y:S01]  /*5ed0*/  CS2R R94, SRZ ;  /* 0x00000000005e7805 */ /* 0x000fe2000001ff00 */
[----:B------:R2:W-:Y:S01]  /*5ee0*/  STS.U8 [R237+0x200e], R41 ;  /* 0x00200e29ed007388 */ /* 0x0005e20000000000 */
[----:B------:R-:W-:Y:S02]  /*5ef0*/  CS2R R96, SRZ ;  /* 0x0000000000607805 */ /* 0x000fe4000001ff00 */
[----:B0-----:R-:W-:Y:S02]  /*5f00*/  CS2R R28, SRZ ;  /* 0x00000000001c7805 */ /* 0x001fe4000001ff00 */
[----:B------:R-:W-:Y:S01]  /*5f10*/  CS2R R98, SRZ ;  /* 0x0000000000627805 */ /* 0x000fe2000001ff00 */
[----:B------:R-:W-:Y:S01]  /*5f20*/  STS.U8 [R237+0x4000], R34 ;  /* 0x00400022ed007388 */ /* 0x000fe20000000000 */
[----:B------:R-:W-:-:S02]  /*5f30*/  CS2R R100, SRZ ;  /* 0x0000000000647805 */ /* 0x000fc4000001ff00 */
[----:B-1----:R-:W-:Y:S02]  /*5f40*/  CS2R R38, SRZ ;  /* 0x0000000000267805 */ /* 0x002fe4000001ff00 */
[----:B------:R-:W-:Y:S01]  /*5f50*/  CS2R R102, SRZ ;  /* 0x0000000000667805 */ /* 0x000fe2000001ff00 */
[----:B------:R0:W-:Y:S01]  /*5f60*/  STS.U8 [R237+0x4002], R43 ;  /* 0x0040022bed007388 */ /* 0x0001e20000000000 */
[----:B------:R-:W-:Y:S02]  /*5f70*/  CS2R R104, SRZ ;  /* 0x0000000000687805 */ /* 0x000fe4000001ff00 */
[----:B--2---:R-:W-:Y:S02]  /*5f80*/  CS2R R40, SRZ ;  /* 0x0000000000287805 */ /* 0x004fe4000001ff00 */
[----:B------:R-:W-:Y:S01]  /*5f90*/  CS2R R106, SRZ ;  /* 0x00000000006a7805 */ /* 0x000fe2000001ff00 */
[----:B------:R1:W-:Y:S01]  /*5fa0*/  STS.U8 [R237+0x4004], R45 ;  /* 0x0040042ded007388 */ /* 0x0003e20000000000 */
[----:B------:R-:W-:-:S02]  /*5fb0*/  CS2R R108, SRZ ;  /* 0x00000000006c7805 */ /* 0x000fc4000001ff00 */
[----:B------:R-:W-:Y:S02]  /*5fc0*/  CS2R R110, SRZ ;  /* 0x00000000006e7805 */ /* 0x000fe4000001ff00 */
[----:B------:R-:W-:Y:S01]  /*5fd0*/  CS2R R112, SRZ ;  /* 0x0000000000707805 */ /* 0x000fe2000001ff00 */
[----:B------:R-:W-:Y:S01]  /*5fe0*/  STS.U8 [R237+0x4006], R36 ;  /* 0x00400624ed007388 */ /* 0x000fe20000000000 */
[----:B------:R-:W-:Y:S02]  /*5ff0*/  CS2R R114, SRZ ;  /* 0x0000000000727805 */ /* 0x000fe4000001ff00 */
[----:B0-----:R-:W-:Y:S02]  /*6000*/  CS2R R42, SRZ ;  /* 0x00000000002a7805 */ /* 0x001fe4000001ff00 */
[----:B------:R-:W-:Y:S01]  /*6010*/  CS2R R116, SRZ ;  /* 0x0000000000747805 */ /* 0x000fe2000001ff00 */
[----:B------:R0:W-:Y:S01]  /*6020*/  STS.U8 [R237+0x4008], R35 ;  /* 0x00400823ed007388 */ /* 0x0001e20000000000 */
[----:B------:R-:W-:-:S02]  /*6030*/  CS2R R118, SRZ ;  /* 0x0000000000767805 */ /* 0x000fc4000001ff00 */
[----:B-1----:R-:W-:Y:S02]  /*6040*/  CS2R R44, SRZ ;  /* 0x00000000002c7805 */ /* 0x002fe4000001ff00 */
[----:B------:R-:W-:Y:S01]  /*6050*/  CS2R R120, SRZ ;  /* 0x0000000000787805 */ /* 0x000fe2000001ff00 */
[----:B------:R1:W-:Y:S01]  /*6060*/  STS.U8 [R237+0x400a], R47 ;  /* 0x00400a2fed007388 */ /* 0x0003e20000000000 */
[----:B------:R-:W-:Y:S02]  /*6070*/  CS2R R122, SRZ ;  /* 0x00000000007a7805 */ /* 0x000fe4000001ff00 */
[----:B------:R-:W-:Y:S02]  /*6080*/  CS2R R124, SRZ ;  /* 0x00000000007c7805 */ /* 0x000fe4000001ff00 */
[----:B------:R-:W-:Y:S01]  /*6090*/  LOP3.LUT R152, R232, 0x7f, RZ, 0xc0, !PT ;  /* 0x0000007fe8987812 */ /* 0x000fe200078ec0ff */
[----:B------:R2:W-:Y:S01]  /*60a0*/  STS.U8 [R237+0x400c], R37 ;  /* 0x00400c25ed007388 */ /* 0x0005e20000000000 */
[----:B------:R-:W-:-:S02]  /*60b0*/  CS2R R126, SRZ ;  /* 0x00000000007e7805 */ /* 0x000fc4000001ff00 */
[----:B0-----:R-:W-:Y:S02]  /*60c0*/  CS2R R34, SRZ ;  /* 0x0000000000227805 */ /* 0x001fe4000001ff00 */
[----:B------:R-:W-:Y:S01]  /*60d0*/  CS2R R128, SRZ ;  /* 0x0000000000807805 */ /* 0x000fe2000001ff00 */
[----:B------:R0:W-:Y:S01]  /*60e0*/  STS.U8 [R237+0x400e], R49 ;  /* 0x00400e31ed007388 */ /* 0x0001e20000000000 */
[----:B------:R-:W-:Y:S02]  /*60f0*/  CS2R R130, SRZ ;  /* 0x0000000000827805 */ /* 0x000fe4000001ff00 */
[----:B-1----:R-:W-:Y:S02]  /*6100*/  CS2R R46, SRZ ;  /* 0x00000000002e7805 */ /* 0x002fe4000001ff00 */
[----:B------:R-:W-:Y:S01]  /*6110*/  CS2R R132, SRZ ;  /* 0x0000000000847805 */ /* 0x000fe2000001ff00 */
[----:B------:R1:W-:Y:S01]  /*6120*/  STS.U8 [R237+0x6000], R51 ;  /* 0x00600033ed007388 */ /* 0x0003e20000000000 */
[----:B------:R-:W-:-:S02]  /*6130*/  CS2R R134, SRZ ;  /* 0x0000000000867805 */ /* 0x000fc4000001ff00 */
[----:B--2---:R-:W-:Y:S02]  /*6140*/  CS2R R36, SRZ ;  /* 0x0000000000247805 */ /* 0x004fe4000001ff00 */
[----:B------:R-:W-:Y:S01]  /*6150*/  CS2R R136, SRZ ;  /* 0x0000000000887805 */ /* 0x000fe2000001ff00 */
[----:B------:R2:W-:Y:S01]  /*6160*/  STS.U8 [R237+0x6004], R26 ;  /* 0x0060041aed007388 */ /* 0x0005e20000000000 */
        /* <DEDUP_REMOVED lines=13> */
[----:B0-----:R-:W-:Y:S01]  /*6240*/  CS2R R24, SRZ ;  /* 0x0000000000187805 */ /* 0x001fe2000001ff00 */
[----:B------:R-:W-:Y:S01]  /*6250*/  IMAD.MOV.U32 R3, RZ, RZ, -0x800000 ;  /* 0xff800000ff037424 */ /* 0x000fe200078e00ff */
[----:B-1----:R-:W-:Y:S02]  /*6260*/  CS2R R32, SRZ ;  /* 0x0000000000207805 */ /* 0x002fe4000001ff00 */
[----:B--2---:R-:W-:Y:S01]  /*6270*/  CS2R R30, SRZ ;  /* 0x00000000001e7805 */ /* 0x004fe2000001ff00 */
[----:B------:R-:W-:Y:S06]  /*6280*/  @!P0 BRA `(.L_x_0) ;  /* 0x000001dc00888947 */ /* 0x000fec0003800000 */
[----:B------:R-:W0:Y:S01]  /*6290*/  LDC.64 R4, c[0x0][0x260] ;  /* 0x00009800ff047b82 */ /* 0x000e220000000a00 */
[----:B------:R-:W1:Y:S01]  /*62a0*/  S2R R230, SR_CTAID.Y ;  /* 0x0000000000e67919 */ /* 0x000e620000002600 */
[C---:B------:R-:W-:Y:S02]  /*62b0*/  LOP3.LUT R0, R232.reuse, 0x1, RZ, 0xc0, !PT ;  /* 0x00000001e8007812 */ /* 0x040fe400078ec0ff */
[----:B------:R-:W-:Y:S01]  /*62c0*/  LOP3.LUT R3, R232, 0x1c, RZ, 0xc0, !PT ;  /* 0x0000001ce8037812 */ /* 0x000fe200078ec0ff */
[----:B------:R-:W2:Y:S01]  /*62d0*/  S2R R228, SR_TID.X ;  /* 0x0000000000e47919 */ /* 0x000ea20000002100 */
[----:B------:R-:W-:Y:S02]  /*62e0*/  SHF.R.U32.HI R7, RZ, 0x1, R232 ;  /* 0x00000001ff077819 */ /* 0x000fe400000116e8 */
[----:B------:R-:W1:Y:S01]  /*62f0*/  LDC.64 R12, c[0x0][0x250] ;  /* 0x00009400ff0c7b82 */ /* 0x000e620000000a00 */
[----:B------:R-:W-:Y:S01]  /*6300*/  IMAD R3, R0, 0x2, R3 ;  /* 0x0000000200037824 */ /* 0x000fe200078e0203 */
[----:B------:R-:W-:Y:S01]  /*6310*/  SHF.R.U32.HI R2, RZ, 0x4, R20 ;  /* 0x00000004ff027819 */ /* 0x000fe20000011614 */
[----:B------:R-:W-:Y:S01]  /*6320*/  VIADD R0, R20, 0x8000 ;  /* 0x0000800014007836 */ /* 0x000fe20000000000 */
[----:B------:R-:W3:Y:S01]  /*6330*/  S2R R173, SR_TID.X ;  /* 0x0000000000ad7919 */ /* 0x000ee20000002100 */
[----:B------:R-:W-:-:S02]  /*6340*/  LOP3.LUT P1, RZ, R232, 0x2, RZ, 0xc0, !PT ;  /* 0x00000002e8ff7812 */ /* 0x000fc4000782c0ff */
[----:B------:R-:W-:Y:S01]  /*6350*/  SGXT.U32 R16, R2, 0xe ;  /* 0x0000000e0210781a */ /* 0x000fe20000000000 */
[----:B------:R-:W4:Y:S01]  /*6360*/  LDC R9, c[0x0][0x258] ;  /* 0x00009600ff097b82 */ /* 0x000f220000000800 */
[----:B------:R-:W-:Y:S01]  /*6370*/  SHF.R.U32.HI R6, RZ, 0x4, R0 ;  /* 0x00000004ff067819 */ /* 0x000fe20000011600 */
[----:B------:R-:W5:Y:S01]  /*6380*/  S2R R171, SR_TID.X ;  /* 0x0000000000ab7919 */ /* 0x000f620000002100 */
[----:B------:R-:W-:Y:S02]  /*6390*/  SGXT.U32 R0, R7, 0x1 ;  /* 0x000000010700781a */ /* 0x000fe40000000000 */
[----:B------:R-:W-:Y:S01]  /*63a0*/  SGXT.U32 R15, R6, 0xe ;  /* 0x0000000e060f781a */ /* 0x000fe20000000000 */
[----:B------:R-:W-:Y:S01]  /*63b0*/  IMAD.MOV.U32 R6, RZ, RZ, RZ ;  /* 0x000000ffff067224 */ /* 0x000fe200078e00ff */
[----:B------:R-:W-:Y:S01]  /*63c0*/  LOP3.LUT R0, R3, R0, RZ, 0xfc, !PT ;  /* 0x0000000003007212 */ /* 0x000fe200078efcff */
[----:B0-----:R-:W-:Y:S01]  /*63d0*/  IMAD.MOV.U32 R14, RZ, RZ, R4 ;  /* 0x000000ffff0e7224 */ /* 0x001fe200078e0004 */
[----:B------:R0:W-:Y:S01]  /*63e0*/  STL [R1+0x364], R5 ;  /* 0x0003640501007387 */ /* 0x0001e20000100800 */
[----:B------:R-:W-:Y:S01]  /*63f0*/  IMAD.MOV.U32 R8, RZ, RZ, R5 ;  /* 0x000000ffff087224 */ /* 0x000fe200078e0005 */
[----:B------:R-:W3:Y:S01]  /*6400*/  LDC.64 R10, c[0x0][0x220] ;  /* 0x00008800ff0a7b82 */ /* 0x000ee20000000a00 */
[----:B------:R-:W-:Y:S01]  /*6410*/  IADD3 R2, P2, R16, 0x2, RZ ;  /* 0x0000000210027810 */ /* 0x000fe20007f5e0ff */
[----:B------:R-:W-:Y:S01]  /*6420*/  STL [R1+0x320], R15 ;  /* 0x0003200f01007387 */ /* 0x000fe20000100800 */
[----:B------:R-:W-:Y:S01]  /*6430*/  IADD3 R3, P5, R15, 0x2, RZ ;  /* 0x000000020f037810 */ /* 0x000fe20007fbe0ff */
[----:B------:R-:W-:Y:S01]  /*6440*/  IMAD R241, R241, R8, RZ ;  /* 0x00000008f1f17224 */ /* 0x000fe200078e02ff */
[----:B------:R-:W-:Y:S01]  /*6450*/  R2UR UR4, R2 ;  /* 0x00000000020472ca */ /* 0x000fe200000e0000 */
[----:B------:R5:W-:Y:S01]  /*6460*/  STL [R1+0x208], R0 ;  /* 0x0002080001007387 */ /* 0x000be20000100800 */
[----:B------:R-:W-:Y:S01]  /*6470*/  R2UR UR6, R3 ;  /* 0x00000000030672ca */ /* 0x000fe200000e0000 */
[----:B0-----:R-:W0:Y:S01]  /*6480*/  LDC.64 R4, c[0x0][0x218] ;  /* 0x00008600ff047b82 */ /* 0x001e220000000a00 */
[----:B-1----:R-:W-:Y:S01]  /*6490*/  IMAD R12, R230, R12, RZ ;  /* 0x0000000ce60c7224 */ /* 0x002fe200078e02ff */
[----:B------:R-:W-:Y:S01]  /*64a0*/  IADD3.X R2, R6, 0x40000040, RZ, P5, !PT ;  /* 0x4000004006027810 */ /* 0x000fe20002ffe4ff */
[----:B------:R-:W-:Y:S01]  /*64b0*/  IMAD R3, R230, R14, RZ ;  /* 0x0000000ee6037224 */ /* 0x000fe200078e02ff */
[----:B--2---:R-:W-:Y:S01]  /*64c0*/  LEA.HI R228, R228, 0xce, RZ, 0x1a ;  /* 0x000000cee4e47811 */ /* 0x004fe200078fd0ff */
[----:B----4-:R-:W-:Y:S01]  /*64d0*/  IMAD R40, R152, R9, RZ ;  /* 0x0000000998287224 */ /* 0x010fe200078e02ff */
[----:B------:R-:W-:Y:S01]  /*64e0*/  R2UR UR7, R2 ;  /* 0x00000000020772ca */ /* 0x000fe200000e0000 */
[----:B------:R-:W-:Y:S01]  /*64f0*/  IMAD.SHL.U32 R38, R13, 0x2, RZ ;  /* 0x000000020d267824 */ /* 0x000fe200078e00ff */
[----:B------:R-:W1:Y:S01]  /*6500*/  S2R R230, SR_TID.X ;  /* 0x0000000000e67919 */ /* 0x000e620000002100 */
[----:B-----5:R-:W-:Y:S01]  /*6510*/  IMAD.MOV.U32 R0, RZ, RZ, RZ ;  /* 0x000000ffff007224 */ /* 0x020fe200078e00ff */
[----:B------:R-:W2:Y:S01]  /*6520*/  LDC R139, c[0x0][0x268] ;  /* 0x00009a00ff8b7b82 */ /* 0x000ea20000000800 */
[----:B------:R-:W-:Y:S01]  /*6530*/  IMAD R39, R9, 0x80, R40 ;  /* 0x0000008009277824 */ /* 0x000fe200078e0228 */
[----:B------:R-:W-:Y:S01]  /*6540*/  SHF.R.S32.HI R56, RZ, 0x1f, R38 ;  /* 0x0000001fff387819 */ /* 0x000fe20000011426 */
[C---:B------:R-:W-:Y:S01]  /*6550*/  IMAD R37, R13.reuse, 0x3, RZ ;  /* 0x000000030d257824 */ /* 0x040fe200078e02ff */
[----:B------:R-:W-:Y:S01]  /*6560*/  IADD3.X R0, R0, 0x40000040, RZ, P2, !PT ;  /* 0x4000004000007810 */ /* 0x000fe200017fe4ff */
[----:B------:R-:W-:Y:S01]  /*6570*/  IMAD.SHL.U32 R36, R13, 0x4, RZ ;  /* 0x000000040d247824 */ /* 0x000fe200078e00ff */
[--C-:B---3--:R-:W-:Y:S01]  /*6580*/  IADD3 R2, P3, P4, R241, R10, R3.reuse ;  /* 0x0000000af1027210 */ /* 0x108fe20007c7e003 */
[C---:B------:R-:W-:Y:S01]  /*6590*/  IMAD R35, R13.reuse, 0x5, RZ ;  /* 0x000000050d237824 */ /* 0x040fe200078e02ff */
[----:B------:R-:W-:Y:S01]  /*65a0*/  R2UR UR5, R0 ;  /* 0x00000000000572ca */ /* 0x000fe200000e0000 */
[C---:B------:R-:W-:Y:S01]  /*65b0*/  IMAD R34, R13.reuse, 0x6, RZ ;  /* 0x000000060d227824 */ /* 0x040fe200078e02ff */
[----:B------:R-:W-:Y:S01]  /*65c0*/  SHF.R.S32.HI R0, RZ, 0x1f, R3 ;  /* 0x0000001fff007819 */ /* 0x000fe20000011403 */
[C---:B------:R-:W-:Y:S01]  /*65d0*/  IMAD R33, R13.reuse, 0x7, RZ ;  /* 0x000000070d217824 */ /* 0x040fe200078e02ff */
[----:B------:R-:W-:Y:S01]  /*65e0*/  SHF.R.S32.HI R241, RZ, 0x1f, R241 ;  /* 0x0000001ffff17819 */ /* 0x000fe200000114f1 */
[C---:B------:R-:W-:Y:S01]  /*65f0*/  IMAD.SHL.U32 R32, R13.reuse, 0x8, RZ ;  /* 0x000000080d207824 */ /* 0x040fe200078e00ff */
[----:B0-----:R-:W-:Y:S01]  /*6600*/  IADD3 R7, P2, R12, R4, RZ ;  /* 0x000000040c077210 */ /* 0x001fe20007f5e0ff */
[----:B------:R-:W-:Y:S01]  /*6610*/  IMAD R31, R13, 0x9, RZ ;  /* 0x000000090d1f7824 */ /* 0x000fe200078e02ff */
[----:B------:R-:W-:Y:S01]  /*6620*/  IADD3.X R3, R6, -0x7fffffe0, RZ, P5, !PT ;  /* 0x8000002006037810 */ /* 0x000fe20002ffe4ff */
[----:B------:R-:W-:Y:S01]  /*6630*/  IMAD R6, R9, 0x80, R39 ;  /* 0x0000008009067824 */ /* 0x000fe200078e0227 */
[----:B------:R-:W-:Y:S01]  /*6640*/  LEA.HI.X.SX32 R12, R12, R5, 0x1, P2 ;  /* 0x000000050c0c7211 */ /* 0x000fe200010f0eff */
[C---:B------:R-:W-:Y:S01]  /*6650*/  IMAD R30, R13.reuse, 0xa, RZ ;  /* 0x0000000a0d1e7824 */ /* 0x040fe200078e02ff */
[C---:B------:R-:W-:Y:S01]  /*6660*/  IADD3 R42, P2, R40.reuse, R7, RZ ;  /* 0x00000007282a7210 */ /* 0x040fe20007f5e0ff */
[----:B------:R-:W-:Y:S01]  /*6670*/  IMAD R29, R13, 0xb, RZ ;  /* 0x0000000b0d1d7824 */ /* 0x000fe200078e02ff */
[----:B------:R-:W-:Y:S01]  /*6680*/  IADD3.X R0, R241, R11, R0, P3, P4 ;  /* 0x0000000bf1007210 */ /* 0x000fe20001fe8400 */
[----:B------:R-:W-:Y:S01]  /*6690*/  IMAD R28, R13, 0xc, RZ ;  /* 0x0000000c0d1c7824 */ /* 0x000fe200078e02ff */
[-C--:B------:R-:W-:Y:S01]  /*66a0*/  IADD3 R41, P3, R39, R7.reuse, RZ ;  /* 0x0000000727297210 */ /* 0x080fe20007f7e0ff */
[C---:B------:R-:W-:Y:S01]  /*66b0*/  IMAD R27, R13.reuse, 0xd, RZ ;  /* 0x0000000d0d1b7824 */ /* 0x040fe200078e02ff */
[----:B------:R-:W-:Y:S01]  /*66c0*/  LEA.HI.X.SX32 R40, R40, R12, 0x1, P2 ;  /* 0x0000000c28287211 */ /* 0x000fe200010f0eff */
[----:B------:R-:W-:Y:S01]  /*66d0*/  IMAD R26, R13, 0xe, RZ ;  /* 0x0000000e0d1a7824 */ /* 0x000fe200078e02ff */
[----:B------:R-:W-:Y:S01]  /*66e0*/  R2UR UR42, R3 ;  /* 0x00000000032a72ca */ /* 0x000fe200000e0000 */
[----:B------:R-:W-:Y:S01]  /*66f0*/  IMAD R3, R9, 0x80, R6 ;  /* 0x0000008009037824 */ /* 0x000fe200078e0206 */
[----:B------:R-:W-:Y:S01]  /*6700*/  IADD3 R11, P4, R6, R7, RZ ;  /* 0x00000007060b7210 */ /* 0x000fe20007f9e0ff */
[C---:B------:R-:W-:Y:S01]  /*6710*/  IMAD R25, R13.reuse, 0xf, RZ ;  /* 0x0000000f0d197824 */ /* 0x040fe200078e02ff */
[C---:B------:R-:W-:Y:S01]  /*6720*/  IADD3 R138, P2, R38.reuse, R42, RZ ;  /* 0x0000002a268a7210 */ /* 0x040fe20007f5e0ff */
[C---:B------:R-:W-:Y:S01]  /*6730*/  IMAD.SHL.U32 R24, R13.reuse, 0x10, RZ ;  /* 0x000000100d187824 */ /* 0x040fe200078e00ff */
[----:B------:R-:W-:Y:S01]  /*6740*/  IADD3 R4, P6, R38, R41, RZ ;  /* 0x0000002926047210 */ /* 0x000fe20007fde0ff */
[----:B------:R-:W-:Y:S01]  /*6750*/  IMAD R23, R13, 0x11, RZ ;  /* 0x000000110d177824 */ /* 0x000fe200078e02ff */
[-C--:B------:R-:W-:Y:S01]  /*6760*/  LEA.HI.X.SX32 R6, R6, R12.reuse, 0x1, P4 ;  /* 0x0000000c06067211 */ /* 0x080fe200020f0eff */
[----:B------:R0:W-:Y:S01]  /*6770*/  STL [R1+0x38c], R138 ;  /* 0x00038c8a01007387 */ /* 0x0001e20000100800 */
[----:B------:R-:W-:Y:S01]  /*6780*/  LEA.HI.X.SX32 R39, R39, R12, 0x1, P3 ;  /* 0x0000000c27277211 */ /* 0x000fe200018f0eff */
[----:B------:R-:W-:Y:S01]  /*6790*/  IMAD R22, R13, 0x12, RZ ;  /* 0x000000120d167824 */ /* 0x000fe200078e02ff */
[----:B------:R-:W-:Y:S01]  /*67a0*/  IADD3 R137, P4, R37, R42, RZ ;  /* 0x0000002a25897210 */ /* 0x000fe20007f9e0ff */
[----:B------:R3:W-:Y:S01]  /*67b0*/  STL [R1+0x394], R4 ;  /* 0x0003940401007387 */ /* 0x0007e20000100800 */
[----:B------:R-:W-:Y:S01]  /*67c0*/  IADD3 R7, P5, R3, R7, RZ ;  /* 0x0000000703077210 */ /* 0x000fe20007fbe0ff */
[----:B------:R-:W-:Y:S01]  /*67d0*/  IMAD R21, R13, 0x13, RZ ;  /* 0x000000130d157824 */ /* 0x000fe200078e02ff */
[----:B------:R-:W-:Y:S01]  /*67e0*/  SHF.R.S32.HI R59, RZ, 0x1f, R37 ;  /* 0x0000001fff3b7819 */ /* 0x000fe20000011425 */
[----:B------:R4:W-:Y:S01]  /*67f0*/  STL [R1+0x3ac], R137 ;  /* 0x0003ac8901007387 */ /* 0x0009e20000100800 */
[----:B------:R-:W-:Y:S01]  /*6800*/  LEA.HI.X.SX32 R3, R3, R12, 0x1, P5 ;  /* 0x0000000c03037211 */ /* 0x000fe200028f0eff */
[----:B------:R-:W-:Y:S01]  /*6810*/  IMAD R19, R13, 0x14, RZ ;  /* 0x000000140d137824 */ /* 0x000fe200078e02ff */
[----:B0-----:R-:W-:Y:S01]  /*6820*/  IADD3 R138, P3, R37, R41, RZ ;  /* 0x00000029258a7210 */ /* 0x001fe20007f7e0ff */
[C---:B------:R-:W-:Y:S01]  /*6830*/  IMAD R18, R13.reuse, 0x15, RZ ;  /* 0x000000150d127824 */ /* 0x040fe200078e02ff */
[----:B------:R-:W-:Y:S01]  /*6840*/  SHF.R.S32.HI R61, RZ, 0x1f, R36 ;  /* 0x0000001fff3d7819 */ /* 0x000fe20000011424 */
[----:B---3--:R-:W-:Y:S01]  /*6850*/  IMAD.X R4, R56, 0x1, R40, P2 ;  /* 0x0000000138047824 */ /* 0x008fe200010e0628 */
[----:B------:R-:W-:Y:S01]  /*6860*/  SHF.R.S32.HI R63, RZ, 0x1f, R35 ;  /* 0x0000001fff3f7819 */ /* 0x000fe20000011423 */
[----:B------:R0:W-:Y:S01]  /*6870*/  STL [R1+0x3b4], R138 ;  /* 0x0003b48a01007387 */ /* 0x0001e20000100800 */
[----:B------:R-:W-:Y:S01]  /*6880*/  SHF.R.S32.HI R65, RZ, 0x1f, R34 ;  /* 0x0000001fff417819 */ /* 0x000fe20000011422 */
[C---:B------:R-:W-:Y:S01]  /*6890*/  IMAD R17, R13.reuse, 0x16, RZ ;  /* 0x000000160d117824 */ /* 0x040fe200078e02ff */
[----:B----4-:R-:W-:Y:S01]  /*68a0*/  IADD3 R137, P5, R38, R11, RZ ;  /* 0x0000000b26897210 */ /* 0x010fe20007fbe0ff */
[----:B------:R3:W-:Y:S01]  /*68b0*/  STL [R1+0x388], R4 ;  /* 0x0003880401007387 */ /* 0x0007e20000100800 */
[----:B------:R-:W-:Y:S01]  /*68c0*/  SHF.R.S32.HI R68, RZ, 0x1f, R33 ;  /* 0x0000001fff447819 */ /* 0x000fe20000011421 */
[C---:B------:R-:W-:Y:S01]  /*68d0*/  IMAD R16, R13.reuse, 0x17, RZ ;  /* 0x000000170d107824 */ /* 0x040fe200078e02ff */
[----:B------:R-:W-:Y:S01]  /*68e0*/  SHF.R.S32.HI R70, RZ, 0x1f, R32 ;  /* 0x0000001fff467819 */ /* 0x000fe20000011420 */
[----:B------:R4:W-:Y:S01]  /*68f0*/  STL [R1+0x39c], R137 ;  /* 0x00039c8901007387 */ /* 0x0009e20000100800 */
[----:B------:R-:W-:Y:S01]  /*6900*/  SHF.R.S32.HI R73, RZ, 0x1f, R31 ;  /* 0x0000001fff497819 */ /* 0x000fe2000001141f */
[C---:B------:R-:W-:Y:S01]  /*6910*/  IMAD R15, R13.reuse, 0x18, RZ ;  /* 0x000000180d0f7824 */ /* 0x040fe200078e02ff */
[-C--:B0-----:R-:W-:Y:S01]  /*6920*/  IADD3 R138, P2, R36, R42.reuse, RZ ;  /* 0x0000002a248a7210 */ /* 0x081fe20007f5e0ff */
        /* <DEDUP_REMOVED lines=14> */
[----:B0-----:R-:W-:Y:S01]  /*6a10*/  IMAD.X R138, R56, 0x1, R6, P5 ;  /* 0x00000001388a7824 */ /* 0x001fe200028e0606 */
[----:B------:R-:W-:Y:S01]  /*6a20*/  SHF.R.S32.HI R89, RZ, 0x1f, R24 ;  /* 0x0000001fff597819 */ /* 0x000fe20000011418 */
[C---:B------:R-:W-:Y:S01]  /*6a30*/  IMAD R44, R13.reuse, 0x1c, RZ ;  /* 0x0000001c0d2c7824 */ /* 0x040fe200078e02ff */
[----:B------:R-:W-:Y:S01]  /*6a40*/  SHF.R.S32.HI R91, RZ, 0x1f, R23 ;  /* 0x0000001fff5b7819 */ /* 0x000fe20000011417 */
[----:B------:R-:W-:Y:S01]  /*6a50*/  IMAD R45, R13, 0x1d, RZ ;  /* 0x0000001d0d2d7824 */ /* 0x000fe200078e02ff */
[-C--:B---3--:R-:W-:Y:S01]  /*6a60*/  IADD3 R4, P5, R35, R42.reuse, RZ ;  /* 0x0000002a23047210 */ /* 0x088fe20007fbe0ff */
[----:B------:R0:W-:Y:S01]  /*6a70*/  STL [R1+0x398], R138 ;  /* 0x0003988a01007387 */ /* 0x0001e20000100800 */
[----:B------:R-:W-:Y:S01]  /*6a80*/  SHF.R.S32.HI R93, RZ, 0x1f, R22 ;  /* 0x0000001fff5d7819 */ /* 0x000fe20000011416 */
[----:B----4-:R-:W-:Y:S01]  /*6a90*/  IMAD.X R137, R59, 0x1, R40, P4 ;  /* 0x000000013b897824 */ /* 0x010fe200020e0628 */
[----:B------:R-:W-:Y:S01]  /*6aa0*/  SHF.R.S32.HI R94, RZ, 0x1f, R21 ;  /* 0x0000001fff5e7819 */ /* 0x000fe20000011415 */
[----:B------:R3:W-:Y:S01]  /*6ab0*/  STL [R1+0x3ec], R4 ;  /* 0x0003ec0401007387 */ /* 0x0007e20000100800 */
[----:B------:R-:W-:Y:S01]  /*6ac0*/  SHF.R.S32.HI R95, RZ, 0x1f, R19 ;  /* 0x0000001fff5f7819 */ /* 0x000fe20000011413 */
[C---:B------:R-:W-:Y:S01]  /*6ad0*/  IMAD R46, R13.reuse, 0x1e, RZ ;  /* 0x0000001e0d2e7824 */ /* 0x040fe200078e02ff */
[----:B------:R-:W-:Y:S01]  /*6ae0*/  SHF.R.S32.HI R96, RZ, 0x1f, R18 ;  /* 0x0000001fff607819 */ /* 0x000fe20000011412 */
[----:B------:R4:W-:Y:S01]  /*6af0*/  STL [R1+0x3a8], R137 ;  /* 0x0003a88901007387 */ /* 0x0009e20000100800 */
[----:B------:R-:W-:Y:S01]  /*6b00*/  SHF.R.S32.HI R97, RZ, 0x1f, R17 ;  /* 0x0000001fff617819 */ /* 0x000fe20000011411 */
[----:B------:R-:W-:Y:S01]  /*6b10*/  IMAD R47, R13, 0x1f, RZ ;  /* 0x0000001f0d2f7824 */ /* 0x000fe200078e02ff */
[----:B0-----:R-:W-:Y:S01]  /*6b20*/  IADD3 R138, P4, R37, R11, RZ ;  /* 0x0000000b258a7210 */ /* 0x001fe20007f9e0ff */
[----:B------:R-:W-:Y:S01]  /*6b30*/  IMAD.SHL.U32 R48, R13, 0x20, RZ ;  /* 0x000000200d307824 */ /* 0x000fe200078e00ff */
[----:B------:R-:W-:Y:S01]  /*6b40*/  SHF.R.S32.HI R98, RZ, 0x1f, R16 ;  /* 0x0000001fff627819 */ /* 0x000fe20000011410 */
[----:B---3--:R-:W-:Y:S01]  /*6b50*/  IMAD.X R4, R59, 0x1, R39, P3 ;  /* 0x000000013b047824 */ /* 0x008fe200018e0627 */
[----:B------:R-:W-:Y:S01]  /*6b60*/  SHF.R.S32.HI R99, RZ, 0x1f, R15 ;  /* 0x0000001fff637819 */ /* 0x000fe2000001140f */
[----:B------:R0:W-:Y:S01]  /*6b70*/  STL [R1+0x3bc], R138 ;  /* 0x0003bc8a01007387 */ /* 0x0001e20000100800 */
[----:B------:R-:W-:Y:S01]  /*6b80*/  SHF.R.S32.HI R100, RZ, 0x1f, R14 ;  /* 0x0000001fff647819 */ /* 0x000fe2000001140e */
[----:B------:R-:W-:Y:S01]  /*6b90*/  IMAD R49, R13, 0x21, RZ ;  /* 0x000000210d317824 */ /* 0x000fe200078e02ff */
[----:B----4-:R-:W-:Y:S01]  /*6ba0*/  IADD3 R137, P3, R35, R41, RZ ;  /* 0x0000002923897210 */ /* 0x010fe20007f7e0ff */
[----:B------:R3:W-:Y:S01]  /*6bb0*/  STL [R1+0x3b0], R4 ;  /* 0x0003b00401007387 */ /* 0x0007e20000100800 */
[----:B------:R-:W-:Y:S01]  /*6bc0*/  SHF.R.S32.HI R101, RZ, 0x1f, R12 ;  /* 0x0000001fff657819 */ /* 0x000fe2000001140c */
[----:B------:R-:W-:Y:S01]  /*6bd0*/  IMAD R50, R13, 0x22, RZ ;  /* 0x000000220d327824 */ /* 0x000fe200078e02ff */
[----:B------:R-:W-:Y:S01]  /*6be0*/  SHF.R.S32.HI R102, RZ, 0x1f, R43 ;  /* 0x0000001fff667819 */ /* 0x000fe2000001142b */
[----:B------:R4:W-:Y:S01]  /*6bf0*/  STL [R1+0x3f4], R137 ;  /* 0x0003f48901007387 */ /* 0x0009e20000100800 */
[----:B------:R-:W-:Y:S01]  /*6c00*/  SHF.R.S32.HI R103, RZ, 0x1f, R44 ;  /* 0x0000001fff677819 */ /* 0x000fe2000001142c */
[----:B0-----:R-:W-:Y:S01]  /*6c10*/  IMAD.X R138, R61, 0x1, R40, P2 ;  /* 0x000000013d8a7824 */ /* 0x001fe200010e0628 */
[----:B------:R-:W-:Y:S01]  /*6c20*/  SHF.R.S32.HI R104, RZ, 0x1f, R45 ;  /* 0x0000001fff687819 */ /* 0x000fe2000001142d */
[----:B------:R-:W-:Y:S01]  /*6c30*/  IMAD R51, R13, 0x23, RZ ;  /* 0x000000230d337824 */ /* 0x000fe200078e02ff */
[----:B------:R-:W-:Y:S01]  /*6c40*/  SHF.R.S32.HI R105, RZ, 0x1f, R46 ;  /* 0x0000001fff697819 */ /* 0x000fe2000001142e */
[----:B---3--:R-:W-:Y:S01]  /*6c50*/  IMAD.X R4, R59, 0x1, R6, P4 ;  /* 0x000000013b047824 */ /* 0x008fe200020e0606 */
        /* <DEDUP_REMOVED lines=11> */
[CC--:B0-----:R-:W-:Y:S01]  /*6d10*/  IADD3 R138, P2, R34.reuse, R42.reuse, RZ ;  /* 0x0000002a228a7210 */ /* 0x0c1fe20007f5e0ff */
[----:B------:R-:W-:Y:S01]  /*6d20*/  IMAD R55, R13, 0x27, RZ ;  /* 0x000000270d377824 */ /* 0x000fe200078e02ff */
        /* <DEDUP_REMOVED lines=24> */
[C---:B------:R-:W-:Y:S01]  /*6eb0*/  IMAD R64, R13.reuse, 0x2c, RZ ;  /* 0x0000002c0d407824 */ /* 0x040fe200078e02ff */
[----:B-1----:R-:W-:Y:S01]  /*6ec0*/  LEA.HI R230, R230, 0xde, RZ, 0x1a ;  /* 0x000000dee6e67811 */ /* 0x002fe200078fd0ff */
[C---:B------:R-:W-:Y:S01]  /*6ed0*/  IMAD R66, R13.reuse, 0x2d, RZ ;  /* 0x0000002d0d427824 */ /* 0x040fe200078e02ff */
[----:B------:R1:W-:Y:S01]  /*6ee0*/  STL [R1+0x3e8], R137 ;  /* 0x0003e88901007387 */ /* 0x0003e20000100800 */
[----:B------:R-:W-:Y:S01]  /*6ef0*/  IMAD R67, R13, 0x2e, RZ ;  /* 0x0000002e0d437824 */ /* 0x000fe200078e02ff */
[----:B0-----:R-:W-:Y:S01]  /*6f00*/  IADD3 R138, P5, R35, R11, RZ ;  /* 0x0000000b238a7210 */ /* 0x001fe20007fbe0ff */
[C---:B------:R-:W-:Y:S01]  /*6f10*/  IMAD R69, R13.reuse, 0x2f, RZ ;  /* 0x0000002f0d457824 */ /* 0x040fe200078e02ff */
[----:B------:R-:W-:Y:S01]  /*6f20*/  SHF.R.S32.HI R119, RZ, 0x1f, R64 ;  /* 0x0000001fff777819 */ /* 0x000fe20000011440 */
[----:B------:R-:W-:Y:S01]  /*6f30*/  IMAD R71, R13, 0x30, RZ ;  /* 0x000000300d477824 */ /* 0x000fe200078e02ff */
[----:B------:R-:W-:Y:S01]  /*6f40*/  SHF.R.S32.HI R120, RZ, 0x1f, R66 ;  /* 0x0000001fff787819 */ /* 0x000fe20000011442 */
[----:B---3--:R-:W-:Y:S01]  /*6f50*/  IMAD.X R4, R63, 0x1, R39, P3 ;  /* 0x000000013f047824 */ /* 0x008fe200018e0627 */
[----:B------:R0:W-:Y:S01]  /*6f60*/  STL [R1+0x3fc], R138 ;  /* 0x0003fc8a01007387 */ /* 0x0001e20000100800 */
[----:B------:R-:W-:Y:S01]  /*6f70*/  SHF.R.S32.HI R121, RZ, 0x1f, R67 ;  /* 0x0000001fff797819 */ /* 0x000fe20000011443 */
[----:B------:R-:W-:Y:S01]  /*6f80*/  IMAD R72, R13, 0x31, RZ ;  /* 0x000000310d487824 */ /* 0x000fe200078e02ff */
[----:B-1----:R-:W-:Y:S01]  /*6f90*/  IADD3 R137, P3, R33, R41, RZ ;  /* 0x0000002921897210 */ /* 0x002fe20007f7e0ff */
[----:B------:R1:W-:Y:S01]  /*6fa0*/  STL [R1+0x3f0], R4 ;  /* 0x0003f00401007387 */ /* 0x0003e20000100800 */
[----:B------:R-:W-:Y:S01]  /*6fb0*/  SHF.R.S32.HI R122, RZ, 0x1f, R69 ;  /* 0x0000001fff7a7819 */ /* 0x000fe20000011445 */
[C---:B------:R-:W-:Y:S01]  /*6fc0*/  IMAD R74, R13.reuse, 0x32, RZ ;  /* 0x000000320d4a7824 */ /* 0x040fe200078e02ff */
[----:B------:R-:W-:Y:S01]  /*6fd0*/  SHF.R.S32.HI R123, RZ, 0x1f, R71 ;  /* 0x0000001fff7b7819 */ /* 0x000fe20000011447 */
[----:B------:R3:W-:Y:S01]  /*6fe0*/  STL [R1+0x434], R137 ;  /* 0x0004348901007387 */ /* 0x0007e20000100800 */
[----:B------:R-:W-:Y:S01]  /*6ff0*/  IMAD R76, R13, 0x33, RZ ;  /* 0x000000330d4c7824 */ /* 0x000fe200078e02ff */
[----:B------:R-:W-:Y:S01]  /*7000*/  SHF.R.S32.HI R124, RZ, 0x1f, R72 ;  /* 0x0000001fff7c7819 */ /* 0x000fe20000011448 */
[----:B0-----:R-:W-:Y:S01]  /*7010*/  IMAD.X R138, R65, 0x1, R40, P2 ;  /* 0x00000001418a7824 */ /* 0x001fe200010e0628 */
[----:B------:R-:W-:Y:S01]  /*7020*/  SHF.R.S32.HI R125, RZ, 0x1f, R74 ;  /* 0x0000001fff7d7819 */ /* 0x000fe2000001144a */
[----:B------:R-:W-:Y:S01]  /*7030*/  IMAD R78, R13, 0x34, RZ ;  /* 0x000000340d4e7824 */ /* 0x000fe200078e02ff */
[----:B------:R-:W-:Y:S01]  /*7040*/  SHF.R.S32.HI R126, RZ, 0x1f, R76 ;  /* 0x0000001fff7e7819 */ /* 0x000fe2000001144c */
[----:B-1----:R-:W-:Y:S01]  /*7050*/  IMAD.X R4, R63, 0x1, R6, P5 ;  /* 0x000000013f047824 */ /* 0x002fe200028e0606 */
[----:B------:R0:W-:Y:S01]  /*7060*/  STL [R1+0x408], R138 ;  /* 0x0004088a01007387 */ /* 0x0001e20000100800 */
[C---:B------:R-:W-:Y:S01]  /*7070*/  IMAD R80, R13.reuse, 0x35, RZ ;  /* 0x000000350d507824 */ /* 0x040fe200078e02ff */
[----:B---3--:R-:W-:Y:S01]  /*7080*/  IADD3 R137, P5, R34, R11, RZ ;  /* 0x0000000b22897210 */ /* 0x008fe20007fbe0ff */
[C---:B------:R-:W-:Y:S01]  /*7090*/  IMAD R81, R13.reuse, 0x36, RZ ;  /* 0x000000360d517824 */ /* 0x040fe200078e02ff */
        /* <DEDUP_REMOVED lines=10> */
[----:B-1----:R-:W-:Y:S01]  /*7140*/  IMAD.X R4, R65, 0x1, R39, P6 ;  /* 0x0000000141047824 */ /* 0x002fe200030e0627 */
[----:B------:R-:W-:Y:S01]  /*7150*/  SHF.R.S32.HI R131, RZ, 0x1f, R85 ;  /* 0x0000001fff837819 */ /* 0x000fe20000011455 */
        /* <DEDUP_REMOVED lines=14> */
[----:B-1----:R-:W-:Y:S01]  /*7240*/  IADD3 R4, P5, R31, R42, RZ ;  /* 0x0000002a1f047210 */ /* 0x002fe20007fbe0ff */
[----:B------:R-:W-:Y:S01]  /*7250*/  IMAD R8, R13, 0x3f, RZ ;  /* 0x0000003f0d087824 */ /* 0x000fe200078e02ff */
[----:B------:R0:W-:Y:S01]  /*7260*/  STL [R1+0x418], R138 ;  /* 0x0004188a01007387 */ /* 0x0001e20000100800 */
[----:B------:R-:W-:Y:S01]  /*7270*/  SHF.R.S32.HI R136, RZ, 0x1f, R10 ;  /* 0x0000001fff887819 */ /* 0x000fe2000001140a */
[----:B---3--:R-:W-:Y:S01]  /*7280*/  IMAD.X R137, R68, 0x1, R40, P4 ;  /* 0x0000000144897824 */ /* 0x008fe200020e0628 */
[----:B------:R-:W1:Y:S01]  /*7290*/  LDC R140, c[0x0][0x268] ;  /* 0x00009a00ff8c7b82 */ /* 0x000e620000000800 */
[----:B------:R3:W-:Y:S01]  /*72a0*/  STL [R1+0x46c], R4 ;  /* 0x00046c0401007387 */ /* 0x0007e20000100800 */
[----:B------:R-:W-:Y:S01]  /*72b0*/  LEA.HI R173, R173, 0xae, RZ, 0x1a ;  /* 0x000000aeadad7811 */ /* 0x000fe200078fd0ff */
[----:B------:R-:W-:Y:S01]  /*72c0*/  UIADD3.64 UR8, UR4, 0x2, URZ ;  /* 0x0000000204087897 */ /* 0x000fe2000fffe03f */
[----:B------:R-:W-:Y:S01]  /*72d0*/  LEA.HI R171, R171, 0xbe, RZ, 0x1a ;  /* 0x000000beabab7811 */ /* 0x000fe200078fd0ff */
[----:B------:R4:W-:Y:S01]  /*72e0*/  STL [R1+0x428], R137 ;  /* 0x0004288901007387 */ /* 0x0009e20000100800 */
[----:B------:R-:W-:Y:S01]  /*72f0*/  LOP3.LUT P0, RZ, R232, 0x1, RZ, 0xc0, !PT ;  /* 0x00000001e8ff7812 */ /* 0x000fe2000780c0ff */
[----:B------:R-:W-:Y:S01]  /*7300*/  UIADD3.64 UR10, UR4, 0x4, URZ ;  /* 0x00000004040a7897 */ /* 0x000fe2000fffe03f */
[----:B0-----:R-:W-:Y:S01]  /*7310*/  IADD3 R138, P4, R33, R11, RZ ;  /* 0x0000000b218a7210 */ /* 0x001fe20007f9e0ff */
[----:B------:R-:W0:Y:S01]  /*7320*/  LDC R141, c[0x0][0x268] ;  /* 0x00009a00ff8d7b82 */ /* 0x000e220000000800 */
[----:B------:R-:W-:Y:S01]  /*7330*/  UIADD3.64 UR14, UR6, 0x4, URZ ;  /* 0x00000004060e7897 */ /* 0x000fe2000fffe03f */
[----:B---3--:R-:W-:Y:S01]  /*7340*/  IMAD.X R4, R68, 0x1, R39, P3 ;  /* 0x0000000144047824 */ /* 0x008fe200018e0627 */
[----:B------:R-:W-:Y:S01]  /*7350*/  UMOV UR56, UR6 ;  /* 0x0000000600387c82 */ /* 0x000fe20008000000 */
[----:B------:R3:W-:Y:S01]  /*7360*/  STL [R1+0x43c], R138 ;  /* 0x00043c8a01007387 */ /* 0x0007e20000100800 */
[----:B------:R-:W-:Y:S01]  /*7370*/  UMOV UR57, UR42 ;  /* 0x0000002a00397c82 */ /* 0x000fe20008000000 */
[----:B----4-:R-:W-:Y:S01]  /*7380*/  IADD3 R137, P3, R31, R41, RZ ;  /* 0x000000291f897210 */ /* 0x010fe20007f7e0ff */
[----:B------:R-:W-:Y:S01]  /*7390*/  UIADD3.64 UR12, UR4, 0x200, URZ ;  /* 0x00000200040c7897 */ /* 0x000fe2000fffe03f */
[----:B------:R4:W-:Y:S01]  /*73a0*/  STL [R1+0x430], R4 ;  /* 0x0004300401007387 */ /* 0x0009e20000100800 */
[----:B------:R-:W5:Y:S01]  /*73b0*/  LDC R143, c[0x0][0x268] ;  /* 0x00009a00ff8f7b82 */ /* 0x000f620000000800 */
[----:B------:R-:W-:-:S02]  /*73c0*/  UIADD3.64 UR16, UR4, 0x202, URZ ;  /* 0x0000020204107897 */ /* 0x000fc4000fffe03f */
[----:B------:R2:W-:Y:S01]  /*73d0*/  STL [R1+0x474], R137 ;  /* 0x0004748901007387 */ /* 0x0005e20000100800 */
[----:B------:R-:W-:Y:S01]  /*73e0*/  UIADD3.64 UR20, UR4, 0x204, URZ ;  /* 0x0000020404147897 */ /* 0x000fe2000fffe03f */
[----:B---3--:R-:W-:Y:S01]  /*73f0*/  IMAD.X R138, R70, 0x1, R40, P2 ;  /* 0x00000001468a7824 */ /* 0x008fe200010e0628 */
[----:B------:R-:W-:Y:S02]  /*7400*/  UIADD3.64 UR24, UR4, 0x3fe, URZ ;  /* 0x000003fe04187897 */ /* 0x000fe4000fffe03f */
[----:B------:R-:W3:Y:S01]  /*7410*/  LDC R144, c[0x0][0x268] ;  /* 0x00009a00ff907b82 */ /* 0x000ee20000000800 */
[----:B----4-:R-:W-:Y:S01]  /*7420*/  IMAD.X R4, R68, 0x1, R6, P4 ;  /* 0x0000000144047824 */ /* 0x010fe200020e0606 */
[----:B------:R4:W-:Y:S01]  /*7430*/  STL [R1+0x448], R138 ;  /* 0x0004488a01007387 */ /* 0x0009e20000100800 */
[----:B------:R-:W-:Y:S01]  /*7440*/  UIADD3.64 UR28, UR4, 0x400, URZ ;  /* 0x00000400041c7897 */ /* 0x000fe2000fffe03f */
[----:B--2---:R-:W-:Y:S02]  /*7450*/  IADD3 R137, P4, R32, R11, RZ ;  /* 0x0000000b20897210 */ /* 0x004fe40007f9e0ff */
[----:B------:R2:W-:Y:S01]  /*7460*/  STL [R1+0x438], R4 ;  /* 0x0004380401007387 */ /* 0x0005e20000100800 */
[----:B------:R-:W-:Y:S01]  /*7470*/  UIADD3.64 UR32, UR4, 0x402, URZ ;  /* 0x0000040204207897 */ /* 0x000fe2000fffe03f */
[----:B------:R-:W1:Y:S01]  /*7480*/  LDC R148, c[0x0][0x268] ;  /* 0x00009a00ff947b82 */ /* 0x000e620000000800 */
[----:B------:R-:W-:Y:S01]  /*7490*/  UIADD3.64 UR36, UR4, 0x404, URZ ;  /* 0x0000040404247897 */ /* 0x000fe2000fffe03f */
[----:B------:R2:W-:Y:S01]  /*74a0*/  STL [R1+0x45c], R137 ;  /* 0x00045c8901007387 */ /* 0x0005e20000100800 */
[----:B------:R-:W-:Y:S01]  /*74b0*/  UIADD3.64 UR40, UR4, 0x5fe, URZ ;  /* 0x000005fe04287897 */ /* 0x000fe2000fffe03f */
[----:B----4-:R-:W-:Y:S01]  /*74c0*/  IADD3 R138, P2, R30, R42, RZ ;  /* 0x0000002a1e8a7210 */ /* 0x010fe20007f5e0ff */
[----:B------:R-:W-:-:S02]  /*74d0*/  UIADD3.64 UR44, UR4, 0x600, URZ ;  /* 0x00000600042c7897 */ /* 0x000fc4000fffe03f */
[----:B------:R-:W-:Y:S01]  /*74e0*/  UIADD3.64 UR48, UR4, 0x602, URZ ;  /* 0x0000060204307897 */ /* 0x000fe2000fffe03f */
[----:B--2---:R-:W-:Y:S01]  /*74f0*/  IMAD.X R4, R70, 0x1, R39, P6 ;  /* 0x0000000146047824 */ /* 0x004fe200030e0627 */
[----:B------:R2:W-:Y:S01]  /*7500*/  STL [R1+0x48c], R138 ;  /* 0x00048c8a01007387 */ /* 0x0005e20000100800 */
[----:B------:R-:W4:Y:S01]  /*7510*/  LDC R149, c[0x0][0x268] ;  /* 0x00009a00ff957b82 */ /* 0x000f220000000800 */
[----:B------:R-:W-:Y:S01]  /*7520*/  UIADD3.64 UR52, UR4, 0x604, URZ ;  /* 0x0000060404347897 */ /* 0x000fe2000fffe03f */
[----:B------:R-:W-:Y:S01]  /*7530*/  IADD3 R137, P6, R30, R41, RZ ;  /* 0x000000291e897210 */ /* 0x000fe20007fde0ff */
[----:B------:R0:W-:Y:S01]  /*7540*/  STL [R1+0x450], R4 ;  /* 0x0004500401007387 */ /* 0x0001e20000100800 */
[----:B------:R-:W-:Y:S02]  /*7550*/  UIADD3.64 UR18, UR6, 0x202, URZ ;  /* 0x0000020206127897 */ /* 0x000fe4000fffe03f */
[----:B------:R-:W-:Y:S01]  /*7560*/  UIADD3.64 UR22, UR6, 0x204, URZ ;  /* 0x0000020406167897 */ /* 0x000fe2000fffe03f */
[----:B------:R0:W-:Y:S01]  /*7570*/  STL [R1+0x494], R137 ;  /* 0x0004948901007387 */ /* 0x0001e20000100800 */
[----:B------:R-:W4:Y:S01]  /*7580*/  LDC R150, c[0x0][0x268] ;  /* 0x00009a00ff967b82 */ /* 0x000f220000000800 */
[----:B--2---:R-:W-:Y:S01]  /*7590*/  IMAD.X R138, R70, 0x1, R6, P4 ;  /* 0x00000001468a7824 */ /* 0x004fe200020e0606 */
[----:B------:R-:W-:-:S02]  /*75a0*/  UIADD3.64 UR26, UR6, 0x3fe, URZ ;  /* 0x000003fe061a7897 */ /* 0x000fc4000fffe03f */
[----:B------:R-:W-:Y:S01]  /*75b0*/  UIADD3.64 UR30, UR6, 0x400, URZ ;  /* 0x00000400061e7897 */ /* 0x000fe2000fffe03f */
[----:B0-----:R-:W-:Y:S01]  /*75c0*/  IADD3 R4, P4, R29, R42, RZ ;  /* 0x0000002a1d047210 */ /* 0x001fe20007f9e0ff */
[----:B------:R0:W-:Y:S01]  /*75d0*/  STL [R1+0x458], R138 ;  /* 0x0004588a01007387 */ /* 0x0001e20000100800 */
[----:B------:R-:W-:Y:S01]  /*75e0*/  UIADD3.64 UR34, UR6, 0x402, URZ ;  /* 0x0000040206227897 */ /* 0x000fe2000fffe03f */
[----:B------:R-:W2:Y:S01]  /*75f0*/  LDC R151, c[0x0][0x268] ;  /* 0x00009a00ff977b82 */ /* 0x000ea20000000800 */
[----:B------:R-:W-:Y:S01]  /*7600*/  IMAD.X R137, R73, 0x1, R40, P5 ;  /* 0x0000000149897824 */ /* 0x000fe200028e0628 */
[----:B------:R5:W-:Y:S01]  /*7610*/  STL [R1+0x4ac], R4 ;  /* 0x0004ac0401007387 */ /* 0x000be20000100800 */
[----:B------:R-:W-:Y:S02]  /*7620*/  UIADD3.64 UR38, UR6, 0x404, URZ ;  /* 0x0000040406267897 */ /* 0x000fe4000fffe03f */
[----:B------:R-:W-:Y:S01]  /*7630*/  UIADD3.64 UR42, UR6, 0x5fe, URZ ;  /* 0x000005fe062a7897 */ /* 0x000fe2000fffe03f */
[----:B------:R3:W-:Y:S01]  /*7640*/  STL [R1+0x468], R137 ;  /* 0x0004688901007387 */ /* 0x0007e20000100800 */
[----:B0-----:R-:W-:Y:S01]  /*7650*/  IADD3 R138, P5, R31, R11, RZ ;  /* 0x0000000b1f8a7210 */ /* 0x001fe20007fbe0ff */
[----:B------:R-:W0:Y:S01]  /*7660*/  LDC R156, c[0x0][0x268] ;  /* 0x00009a00ff9c7b82 */ /* 0x000e220000000800 */
[----:B-----5:R-:W-:-:S03]  /*7670*/  IMAD.X R4, R73, 0x1, R39, P3 ;  /* 0x0000000149047824 */ /* 0x020fc600018e0627 */
[----:B------:R5:W-:Y:S01]  /*7680*/  STL [R1+0x47c], R138 ;  /* 0x00047c8a01007387 */ /* 0x000be20000100800 */
[----:B---3--:R-:W-:-:S03]  /*7690*/  IADD3 R137, P3, R29, R41, RZ ;  /* 0x000000291d897210 */ /* 0x008fc60007f7e0ff */
[----:B------:R3:W-:Y:S01]  /*76a0*/  STL [R1+0x470], R4 ;  /* 0x0004700401007387 */ /* 0x0007e20000100800 */
[----:B------:R-:W0:Y:S03]  /*76b0*/  LDC R158, c[0x0][0x268] ;  /* 0x00009a00ff9e7b82 */ /* 0x000e260000000800 */
[----:B------:R1:W-:Y:S01]  /*76c0*/  STL [R1+0x4b4], R137 ;  /* 0x0004b48901007387 */ /* 0x0003e20000100800 */
[----:B-----5:R-:W-:-:S04]  /*76d0*/  IMAD.X R138, R75, 0x1, R40, P2 ;  /* 0x000000014b8a7824 */ /* 0x020fc800010e0628 */
[----:B------:R-:W5:Y:S01]  /*76e0*/  LDC R160, c[0x0][0x268] ;  /* 0x00009a00ffa07b82 */ /* 0x000f620000000800 */
[----:B---3--:R-:W-:Y:S01]  /*76f0*/  IMAD.X R4, R73, 0x1, R6, P5 ;  /* 0x0000000149047824 */ /* 0x008fe200028e0606 */
[----:B------:R3:W-:Y:S01]  /*7700*/  STL [R1+0x488], R138 ;  /* 0x0004888a01007387 */ /* 0x0007e20000100800 */
[----:B-1----:R-:W-:-:S03]  /*7710*/  IADD3 R137, P5, R30, R11, RZ ;  /* 0x0000000b1e897210 */ /* 0x002fc60007fbe0ff */
[----:B------:R1:W-:Y:S02]  /*7720*/  STL [R1+0x478], R4 ;  /* 0x0004780401007387 */ /* 0x0003e40000100800 */
[----:B------:R-:W5:Y:S02]  /*7730*/  LDC R163, c[0x0][0x268] ;  /* 0x00009a00ffa37b82 */ /* 0x000f640000000800 */
[----:B------:R4:W-:Y:S01]  /*7740*/  STL [R1+0x49c], R137 ;  /* 0x00049c8901007387 */ /* 0x0009e20000100800 */
[----:B---3--:R-:W-:Y:S01]  /*7750*/  IADD3 R138, P2, R28, R42, RZ ;  /* 0x0000002a1c8a7210 */ /* 0x008fe20007f5e0ff */
[----:B-1----:R-:W-:-:S04]  /*7760*/  IMAD.X R4, R75, 0x1, R39, P6 ;  /* 0x000000014b047824 */ /* 0x002fc800030e0627 */
[----:B------:R1:W-:Y:S01]  /*7770*/  STL [R1+0x4cc], R138 ;  /* 0x0004cc8a01007387 */ /* 0x0003e20000100800 */
[----:B------:R-:W3:Y:S01]  /*7780*/  LDC R164, c[0x0][0x268] ;  /* 0x00009a00ffa47b82 */ /* 0x000ee20000000800 */
[----:B----4-:R-:W-:Y:S02]  /*7790*/  IADD3 R137, P6, R28, R41, RZ ;  /* 0x000000291c897210 */ /* 0x010fe40007fde0ff */
[----:B------:R4:W-:Y:S04]  /*77a0*/  STL [R1+0x490], R4 ;  /* 0x0004900401007387 */ /* 0x0009e80000100800 */
[----:B------:R2:W-:Y:S01]  /*77b0*/  STL [R1+0x4d4], R137 ;  /* 0x0004d48901007387 */ /* 0x0005e20000100800 */
[----:B------:R-:W3:Y:S01]  /*77c0*/  LDC R165, c[0x0][0x268] ;  /* 0x00009a00ffa57b82 */ /* 0x000ee20000000800 */
[----:B-1----:R-:W-:Y:S01]  /*77d0*/  IMAD.X R138, R75, 0x1, R6, P5 ;  /* 0x000000014b8a7824 */ /* 0x002fe200028e0606 */
[----:B----4-:R-:W-:-:S04]  /*77e0*/  IADD3 R4, P5, R27, R42, RZ ;  /* 0x0000002a1b047210 */ /* 0x010fc80007fbe0ff */
[----:B------:R1:W-:Y:S02]  /*77f0*/  STL [R1+0x498], R138 ;  /* 0x0004988a01007387 */ /* 0x0003e40000100800 */
[----:B------:R-:W4:Y:S01]  /*7800*/  LDC R166, c[0x0][0x268] ;  /* 0x00009a00ffa67b82 */ /* 0x000f220000000800 */
[----:B--2---:R-:W-:Y:S01]  /*7810*/  IMAD.X R137, R77, 0x1, R40, P4 ;  /* 0x000000014d897824 */ /* 0x004fe200020e0628 */
[----:B------:R2:W-:Y:S04]  /*7820*/  STL [R1+0x4ec], R4 ;  /* 0x0004ec0401007387 */ /* 0x0005e80000100800 */
[----:B------:R0:W-:Y:S01]  /*7830*/  STL [R1+0x4a8], R137 ;  /* 0x0004a88901007387 */ /* 0x0001e20000100800 */
[----:B-1----:R-:W-:Y:S01]  /*7840*/  IADD3 R138, P4, R29, R11, RZ ;  /* 0x0000000b1d8a7210 */ /* 0x002fe20007f9e0ff */
[----:B------:R-:W1:Y:S01]  /*7850*/  LDC R167, c[0x0][0x268] ;  /* 0x00009a00ffa77b82 */ /* 0x000e620000000800 */
[----:B--2---:R-:W-:-:S03]  /*7860*/  IMAD.X R4, R77, 0x1, R39, P3 ;  /* 0x000000014d047824 */ /* 0x004fc600018e0627 */
[----:B------:R2:W-:Y:S01]  /*7870*/  STL [R1+0x4bc], R138 ;  /* 0x0004bc8a01007387 */ /* 0x0005e20000100800 */
[----:B0-----:R-:W-:-:S03]  /*7880*/  IADD3 R137, P3, R27, R41, RZ ;  /* 0x000000291b897210 */ /* 0x001fc60007f7e0ff */
[----:B------:R0:W-:Y:S01]  /*7890*/  STL [R1+0x4b0], R4 ;  /* 0x0004b00401007387 */ /* 0x0001e20000100800 */
[----:B------:R-:W1:Y:S03]  /*78a0*/  LDC R168, c[0x0][0x268] ;  /* 0x00009a00ffa87b82 */ /* 0x000e660000000800 */
[----:B------:R5:W-:Y:S01]  /*78b0*/  STL [R1+0x4f4], R137 ;  /* 0x0004f48901007387 */ /* 0x000be20000100800 */
[----:B--2---:R-:W-:-:S04]  /*78c0*/  IMAD.X R138, R79, 0x1, R40, P2 ;  /* 0x000000014f8a7824 */ /* 0x004fc800010e0628 */
[----:B------:R-:W2:Y:S01]  /*78d0*/  LDC R169, c[0x0][0x268] ;  /* 0x00009a00ffa97b82 */ /* 0x000ea20000000800 */
[----:B0-----:R-:W-:Y:S01]  /*78e0*/  IMAD.X R4, R77, 0x1, R6, P4 ;  /* 0x000000014d047824 */ /* 0x001fe200020e0606 */
[----:B------:R0:W-:Y:S01]  /*78f0*/  STL [R1+0x4c8], R138 ;  /* 0x0004c88a01007387 */ /* 0x0001e20000100800 */
[----:B-----5:R-:W-:-:S03]  /*7900*/  IADD3 R137, P4, R28, R11, RZ ;  /* 0x0000000b1c897210 */ /* 0x020fc60007f9e0ff */
[----:B------:R5:W-:Y:S02]  /*7910*/  STL [R1+0x4b8], R4 ;  /* 0x0004b80401007387 */ /* 0x000be40000100800 */
[----:B------:R-:W2:Y:S02]  /*7920*/  LDC R170, c[0x0][0x268] ;  /* 0x00009a00ffaa7b82 */ /* 0x000ea40000000800 */
[----:B------:R3:W-:Y:S01]  /*7930*/  STL [R1+0x4dc], R137 ;  /* 0x0004dc8901007387 */ /* 0x0007e20000100800 */
[----:B0-----:R-:W-:Y:S01]  /*7940*/  IADD3 R138, P2, R26, R42, RZ ;  /* 0x0000002a1a8a7210 */ /* 0x001fe20007f5e0ff */
[----:B-----5:R-:W-:-:S04]  /*7950*/  IMAD.X R4, R79, 0x1, R39, P6 ;  /* 0x000000014f047824 */ /* 0x020fc800030e0627 */
[----:B------:R0:W-:Y:S01]  /*7960*/  STL [R1+0x50c], R138 ;  /* 0x00050c8a01007387 */ /* 0x0001e20000100800 */
[----:B------:R-:W5:Y:S01]  /*7970*/  LDC R172, c[0x0][0x268] ;  /* 0x00009a00ffac7b82 */ /* 0x000f620000000800 */
[----:B---3--:R-:W-:Y:S02]  /*7980*/  IADD3 R137, P6, R26, R41, RZ ;  /* 0x000000291a897210 */ /* 0x008fe40007fde0ff */
[----:B------:R3:W-:Y:S04]  /*7990*/  STL [R1+0x4d0], R4 ;  /* 0x0004d00401007387 */ /* 0x0007e80000100800 */
[----:B------:R4:W-:Y:S01]  /*79a0*/  STL [R1+0x514], R137 ;  /* 0x0005148901007387 */ /* 0x0009e20000100800 */
[----:B------:R-:W5:Y:S01]  /*79b0*/  LDC R174, c[0x0][0x268] ;  /* 0x00009a00ffae7b82 */ /* 0x000f620000000800 */
[----:B0-----:R-:W-:Y:S01]  /*79c0*/  IMAD.X R138, R79, 0x1, R6, P4 ;  /* 0x000000014f8a7824 */ /* 0x001fe200020e0606 */
[----:B---3--:R-:W-:-:S04]  /*79d0*/  IADD3 R4, P4, R25, R42, RZ ;  /* 0x0000002a19047210 */ /* 0x008fc80007f9e0ff */
[----:B------:R0:W-:Y:S02]  /*79e0*/  STL [R1+0x4d8], R138 ;  /* 0x0004d88a01007387 */ /* 0x0001e40000100800 */
[----:B------:R-:W3:Y:S01]  /*79f0*/  LDC R175, c[0x0][0x268] ;  /* 0x00009a00ffaf7b82 */ /* 0x000ee20000000800 */
[C---:B----4-:R-:W-:Y:S01]  /*7a00*/  IMAD.X R137, R82.reuse, 0x1, R40, P5 ;  /* 0x0000000152897824 */ /* 0x050fe200028e0628 */
[----:B------:R4:W-:Y:S04]  /*7a10*/  STL [R1+0x52c], R4 ;  /* 0x00052c0401007387 */ /* 0x0009e80000100800 */
[----:B------:R1:W-:Y:S01]  /*7a20*/  STL [R1+0x4e8], R137 ;  /* 0x0004e88901007387 */ /* 0x0003e20000100800 */
[----:B0-----:R-:W-:Y:S01]  /*7a30*/  IADD3 R138, P5, R27, R11, RZ ;  /* 0x0000000b1b8a7210 */ /* 0x001fe20007fbe0ff */
[----:B------:R-:W0:Y:S01]  /*7a40*/  LDC R176, c[0x0][0x268] ;  /* 0x00009a00ffb07b82 */ /* 0x000e220000000800 */
[----:B----4-:R-:W-:-:S03]  /*7a50*/  IMAD.X R4, R82, 0x1, R39, P3 ;  /* 0x0000000152047824 */ /* 0x010fc600018e0627 */
[----:B------:R4:W-:Y:S01]  /*7a60*/  STL [R1+0x4fc], R138 ;  /* 0x0004fc8a01007387 */ /* 0x0009e20000100800 */
[----:B-1----:R-:W-:-:S03]  /*7a70*/  IADD3 R137, P3, R25, R41, RZ ;  /* 0x0000002919897210 */ /* 0x002fc60007f7e0ff */
[----:B------:R1:W-:Y:S01]  /*7a80*/  STL [R1+0x4f0], R4 ;  /* 0x0004f00401007387 */ /* 0x0003e20000100800 */
[----:B------:R-:W0:Y:S03]  /*7a90*/  LDC R177, c[0x0][0x268] ;  /* 0x00009a00ffb17b82 */ /* 0x000e260000000800 */
[----:B------:R2:W-:Y:S01]  /*7aa0*/  STL [R1+0x534], R137 ;  /* 0x0005348901007387 */ /* 0x0005e20000100800 */
[----:B----4-:R-:W-:-:S04]  /*7ab0*/  IMAD.X R138, R84, 0x1, R40, P2 ;  /* 0x00000001548a7824 */ /* 0x010fc800010e0628 */
[----:B------:R-:W4:Y:S01]  /*7ac0*/  LDC R178, c[0x0][0x268] ;  /* 0x00009a00ffb27b82 */ /* 0x000f220000000800 */
[----:B-1----:R-:W-:Y:S01]  /*7ad0*/  IMAD.X R4, R82, 0x1, R6, P5 ;  /* 0x0000000152047824 */ /* 0x002fe200028e0606 */
[----:B------:R1:W-:Y:S01]  /*7ae0*/  STL [R1+0x508], R138 ;  /* 0x0005088a01007387 */ /* 0x0003e20000100800 */
[----:B--2---:R-:W-:-:S03]  /*7af0*/  IADD3 R137, P5, R26, R11, RZ ;  /* 0x0000000b1a897210 */ /* 0x004fc60007fbe0ff */
[----:B------:R2:W-:Y:S02]  /*7b00*/  STL [R1+0x4f8], R4 ;  /* 0x0004f80401007387 */ /* 0x0005e40000100800 */
[----:B------:R-:W4:Y:S02]  /*7b10*/  LDC R179, c[0x0][0x268] ;  /* 0x00009a00ffb37b82 */ /* 0x000f240000000800 */
[----:B------:R5:W-:Y:S01]  /*7b20*/  STL [R1+0x51c], R137 ;  /* 0x00051c8901007387 */ /* 0x000be20000100800 */
[----:B-1----:R-:W-:Y:S01]  /*7b30*/  IADD3 R138, P2, R24, R42, RZ ;  /* 0x0000002a188a7210 */ /* 0x002fe20007f5e0ff */
[----:B--2---:R-:W-:-:S04]  /*7b40*/  IMAD.X R4, R84, 0x1, R39, P6 ;  /* 0x0000000154047824 */ /* 0x004fc800030e0627 */
[----:B------:R1:W-:Y:S01]  /*7b50*/  STL [R1+0x54c], R138 ;  /* 0x00054c8a01007387 */ /* 0x0003e20000100800 */
[----:B------:R-:W2:Y:S01]  /*7b60*/  LDC R180, c[0x0][0x268] ;  /* 0x00009a00ffb47b82 */ /* 0x000ea20000000800 */
[----:B-----5:R-:W-:Y:S02]  /*7b70*/  IADD3 R137, P6, R24, R41, RZ ;  /* 0x0000002918897210 */ /* 0x020fe40007fde0ff */
[----:B------:R5:W-:Y:S04]  /*7b80*/  STL [R1+0x510], R4 ;  /* 0x0005100401007387 */ /* 0x000be80000100800 */
[----:B------:R3:W-:Y:S01]  /*7b90*/  STL [R1+0x554], R137 ;  /* 0x0005548901007387 */ /* 0x0007e20000100800 */
[----:B------:R-:W2:Y:S01]  /*7ba0*/  LDC R181, c[0x0][0x268] ;  /* 0x00009a00ffb57b82 */ /* 0x000ea20000000800 */
[----:B-1----:R-:W-:Y:S01]  /*7bb0*/  IMAD.X R138, R84, 0x1, R6, P5 ;  /* 0x00000001548a7824 */ /* 0x002fe200028e0606 */
[----:B-----5:R-:W-:-:S04]  /*7bc0*/  IADD3 R4, P5, R23, R42, RZ ;  /* 0x0000002a17047210 */ /* 0x020fc80007fbe0ff */
[----:B------:R1:W-:Y:S02]  /*7bd0*/  STL [R1+0x518], R138 ;  /* 0x0005188a01007387 */ /* 0x0003e40000100800 */
[----:B------:R-:W5:Y:S01]  /*7be0*/  LDC R182, c[0x0][0x268] ;  /* 0x00009a00ffb67b82 */ /* 0x000f620000000800 */
[----:B---3--:R-:W-:Y:S01]  /*7bf0*/  IMAD.X R137, R87, 0x1, R40, P4 ;  /* 0x0000000157897824 */ /* 0x008fe200020e0628 */
[----:B------:R3:W-:Y:S04]  /*7c00*/  STL [R1+0x56c], R4 ;  /* 0x00056c0401007387 */ /* 0x0007e80000100800 */
[----:B------:R0:W-:Y:S01]  /*7c10*/  STL [R1+0x528], R137 ;  /* 0x0005288901007387 */ /* 0x0001e20000100800 */
[----:B-1----:R-:W-:Y:S01]  /*7c20*/  IADD3 R138, P4, R25, R11, RZ ;  /* 0x0000000b198a7210 */ /* 0x002fe20007f9e0ff */
[----:B------:R-:W1:Y:S01]  /*7c30*/  LDC R183, c[0x0][0x268] ;  /* 0x00009a00ffb77b82 */ /* 0x000e620000000800 */
[----:B---3--:R-:W-:-:S03]  /*7c40*/  IMAD.X R4, R87, 0x1, R39, P3 ;  /* 0x0000000157047824 */ /* 0x008fc600018e0627 */
[----:B------:R3:W-:Y:S01]  /*7c50*/  STL [R1+0x53c], R138 ;  /* 0x00053c8a01007387 */ /* 0x0007e20000100800 */
[----:B0-----:R-:W-:-:S03]  /*7c60*/  IADD3 R137, P3, R23, R41, RZ ;  /* 0x0000002917897210 */ /* 0x001fc60007f7e0ff */
[----:B------:R0:W-:Y:S01]  /*7c70*/  STL [R1+0x530], R4 ;  /* 0x0005300401007387 */ /* 0x0001e20000100800 */
[----:B------:R-:W1:Y:S03]  /*7c80*/  LDC R184, c[0x0][0x268] ;  /* 0x00009a00ffb87b82 */ /* 0x000e660000000800 */
[----:B------:R4:W-:Y:S01]  /*7c90*/  STL [R1+0x574], R137 ;  /* 0x0005748901007387 */ /* 0x0009e20000100800 */
[----:B---3--:R-:W-:-:S04]  /*7ca0*/  IMAD.X R138, R89, 0x1, R40, P2 ;  /* 0x00000001598a7824 */ /* 0x008fc800010e0628 */
[----:B------:R-:W3:Y:S01]  /*7cb0*/  LDC R185, c[0x0][0x268] ;  /* 0x00009a00ffb97b82 */ /* 0x000ee20000000800 */
[----:B0-----:R-:W-:Y:S01]  /*7cc0*/  IMAD.X R4, R87, 0x1, R6, P4 ;  /* 0x0000000157047824 */ /* 0x001fe200020e0606 */
[----:B------:R0:W-:Y:S01]  /*7cd0*/  STL [R1+0x548], R138 ;  /* 0x0005488a01007387 */ /* 0x0001e20000100800 */
[----:B----4-:R-:W-:-:S03]  /*7ce0*/  IADD3 R137, P4, R24, R11, RZ ;  /* 0x0000000b18897210 */ /* 0x010fc60007f9e0ff */
[----:B------:R4:W-:Y:S02]  /*7cf0*/  STL [R1+0x538], R4 ;  /* 0x0005380401007387 */ /* 0x0009e40000100800 */
[----:B------:R-:W3:Y:S02]  /*7d00*/  LDC R186, c[0x0][0x268] ;  /* 0x00009a00ffba7b82 */ /* 0x000ee40000000800 */
[----:B------:R2:W-:Y:S01]  /*7d10*/  STL [R1+0x55c], R137 ;  /* 0x00055c8901007387 */ /* 0x0005e20000100800 */
[----:B0-----:R-:W-:Y:S01]  /*7d20*/  IADD3 R138, P2, R22, R42, RZ ;  /* 0x0000002a168a7210 */ /* 0x001fe20007f5e0ff */
[----:B----4-:R-:W-:-:S04]  /*7d30*/  IMAD.X R4, R89, 0x1, R39, P6 ;  /* 0x0000000159047824 */ /* 0x010fc800030e0627 */
[----:B------:R0:W-:Y:S01]  /*7d40*/  STL [R1+0x58c], R138 ;  /* 0x00058c8a01007387 */ /* 0x0001e20000100800 */
[----:B------:R-:W4:Y:S01]  /*7d50*/  LDC R187, c[0x0][0x268] ;  /* 0x00009a00ffbb7b82 */ /* 0x000f220000000800 */
[----:B--2---:R-:W-:Y:S02]  /*7d60*/  IADD3 R137, P6, R22, R41, RZ ;  /* 0x0000002916897210 */ /* 0x004fe40007fde0ff */
[----:B------:R2:W-:Y:S04]  /*7d70*/  STL [R1+0x550], R4 ;  /* 0x0005500401007387 */ /* 0x0005e80000100800 */
[----:B------:R5:W-:Y:S01]  /*7d80*/  STL [R1+0x594], R137 ;  /* 0x0005948901007387 */ /* 0x000be20000100800 */
[----:B------:R-:W4:Y:S01]  /*7d90*/  LDC R188, c[0x0][0x268] ;  /* 0x00009a00ffbc7b82 */ /* 0x000f220000000800 */
[----:B0-----:R-:W-:Y:S01]  /*7da0*/  IMAD.X R138, R89, 0x1, R6, P4 ;  /* 0x00000001598a7824 */ /* 0x001fe200020e0606 */
[----:B--2---:R-:W-:-:S04]  /*7db0*/  IADD3 R4, P4, R21, R42, RZ ;  /* 0x0000002a15047210 */ /* 0x004fc80007f9e0ff */
[----:B------:R0:W-:Y:S02]  /*7dc0*/  STL [R1+0x558], R138 ;  /* 0x0005588a01007387 */ /* 0x0001e40000100800 */
[----:B------:R-:W2:Y:S01]  /*7dd0*/  LDC R189, c[0x0][0x268] ;  /* 0x00009a00ffbd7b82 */ /* 0x000ea20000000800 */
[----:B-----5:R-:W-:Y:S01]  /*7de0*/  IMAD.X R137, R91, 0x1, R40, P5 ;  /* 0x000000015b897824 */ /* 0x020fe200028e0628 */
[----:B------:R5:W-:Y:S04]  /*7df0*/  STL [R1+0x5ac], R4 ;  /* 0x0005ac0401007387 */ /* 0x000be80000100800 */
[----:B------:R1:W-:Y:S01]  /*7e00*/  STL [R1+0x568], R137 ;  /* 0x0005688901007387 */ /* 0x0003e20000100800 */
[----:B0-----:R-:W-:Y:S01]  /*7e10*/  IADD3 R138, P5, R23, R11, RZ ;  /* 0x0000000b178a7210 */ /* 0x001fe20007fbe0ff */
[----:B------:R-:W0:Y:S01]  /*7e20*/  LDC R190, c[0x0][0x268] ;  /* 0x00009a00ffbe7b82 */ /* 0x000e220000000800 */
[----:B-----5:R-:W-:-:S03]  /*7e30*/  IMAD.X R4, R91, 0x1, R39, P3 ;  /* 0x000000015b047824 */ /* 0x020fc600018e0627 */
[----:B------:R5:W-:Y:S01]  /*7e40*/  STL [R1+0x57c], R138 ;  /* 0x00057c8a01007387 */ /* 0x000be20000100800 */
[----:B-1----:R-:W-:-:S03]  /*7e50*/  IADD3 R137, P3, R21, R41, RZ ;  /* 0x0000002915897210 */ /* 0x002fc60007f7e0ff */
[----:B------:R1:W-:Y:S01]  /*7e60*/  STL [R1+0x570], R4 ;  /* 0x0005700401007387 */ /* 0x0003e20000100800 */
[----:B------:R-:W0:Y:S03]  /*7e70*/  LDC R191, c[0x0][0x268] ;  /* 0x00009a00ffbf7b82 */ /* 0x000e260000000800 */
[----:B------:R3:W-:Y:S01]  /*7e80*/  STL [R1+0xf60], R137 ;  /* 0x000f608901007387 */ /* 0x0007e20000100800 */
[----:B-----5:R-:W-:-:S04]  /*7e90*/  IMAD.X R138, R93, 0x1, R40, P2 ;  /* 0x000000015d8a7824 */ /* 0x020fc800010e0628 */
[----:B------:R-:W5:Y:S01]  /*7ea0*/  LDC R192, c[0x0][0x268] ;  /* 0x00009a00ffc07b82 */ /* 0x000f620000000800 */
[----:B-1----:R-:W-:Y:S01]  /*7eb0*/  IMAD.X R4, R91, 0x1, R6, P5 ;  /* 0x000000015b047824 */ /* 0x002fe200028e0606 */
[----:B------:R1:W-:Y:S01]  /*7ec0*/  STL [R1+0x588], R138 ;  /* 0x0005888a01007387 */ /* 0x0003e20000100800 */
[----:B---3--:R-:W-:-:S03]  /*7ed0*/  IADD3 R137, P5, R22, R11, RZ ;  /* 0x0000000b16897210 */ /* 0x008fc60007fbe0ff */
[----:B------:R3:W-:Y:S02]  /*7ee0*/  STL [R1+0x578], R4 ;  /* 0x0005780401007387 */ /* 0x0007e40000100800 */
[----:B------:R-:W5:Y:S02]  /*7ef0*/  LDC R193, c[0x0][0x268] ;  /* 0x00009a00ffc17b82 */ /* 0x000f640000000800 */
[----:B------:R4:W-:Y:S01]  /*7f00*/  STL [R1+0x59c], R137 ;  /* 0x00059c8901007387 */ /* 0x0009e20000100800 */
[----:B-1----:R-:W-:Y:S01]  /*7f10*/  IADD3 R138, P2, R19, R42, RZ ;  /* 0x0000002a138a7210 */ /* 0x002fe20007f5e0ff */
[----:B---3--:R-:W-:-:S04]  /*7f20*/  IMAD.X R4, R93, 0x1, R39, P6 ;  /* 0x000000015d047824 */ /* 0x008fc800030e0627 */
        /* <DEDUP_REMOVED lines=10> */
[C---:B--2---:R-:W-:Y:S01]  /*7fd0*/  IMAD.X R137, R94.reuse, 0x1, R40, P4 ;  /* 0x000000015e897824 */ /* 0x044fe200020e0628 */
        /* <DEDUP_REMOVED lines=30> */
[----:B----4-:R-:W-:Y:S01]  /*81c0*/  IMAD.X R137, R96, 0x1, R40, P5 ;  /* 0x0000000160897824 */ /* 0x010fe200028e0628 */
        /* <DEDUP_REMOVED lines=154> */
[C---:B---3--:R-:W-:Y:S01]  /*8b70*/  IMAD.X R137, R106.reuse, 0x1, R40, P4 ;  /* 0x000000016a897824 */ /* 0x048fe200020e0628 */
[----:B------:R3:W-:Y:S04]  /*8b80*/  STL [R1+0x10a8], R4 ;  /* 0x0010a80401007387 */ /* 0x0007e80000100800 */
[----:B------:R0:W-:Y:S01]  /*8b90*/  STL [R1+0x1074], R137 ;  /* 0x0010748901007387 */ /* 0x0001e20000100800 */
[----:B-1----:R-:W-:Y:S01]  /*8ba0*/  IADD3 R138, P4, R47, R11, RZ ;  /* 0x0000000b2f8a7210 */ /* 0x002fe20007f9e0ff */
[----:B------:R-:W1:Y:S01]  /*8bb0*/  LDC R250, c[0x0][0x268] ;  /* 0x00009a00fffa7b82 */ /* 0x000e620000000800 */
[----:B---3--:R-:W-:-:S03]  /*8bc0*/  IMAD.X R4, R106, 0x1, R39, P3 ;  /* 0x000000016a047824 */ /* 0x008fc600018e0627 */
[----:B------:R3:W-:Y:S01]  /*8bd0*/  STL [R1+0x1088], R138 ;  /* 0x0010888a01007387 */ /* 0x0007e20000100800 */
[----:B0-----:R-:W-:-:S03]  /*8be0*/  IADD3 R137, P3, R49, R41, RZ ;  /* 0x0000002931897210 */ /* 0x001fc60007f7e0ff */
[----:B------:R0:W-:Y:S04]  /*8bf0*/  STL [R1+0x107c], R4 ;  /* 0x00107c0401007387 */ /* 0x0001e80000100800 */
[----:B------:R4:W-:Y:S01]  /*8c00*/  STL [R1+0x10b0], R137 ;  /* 0x0010b08901007387 */ /* 0x0009e20000100800 */
[----:B---3--:R-:W-:Y:S02]  /*8c10*/  IMAD.X R138, R107, 0x1, R40, P2 ;  /* 0x000000016b8a7824 */ /* 0x008fe400010e0628 */
[----:B0-----:R-:W-:-:S03]  /*8c20*/  IMAD.X R4, R106, 0x1, R6, P4 ;  /* 0x000000016a047824 */ /* 0x001fc600020e0606 */
[----:B------:R0:W-:Y:S01]  /*8c30*/  STL [R1+0x108c], R138 ;  /* 0x00108c8a01007387 */ /* 0x0001e20000100800 */
[----:B----4-:R-:W-:-:S03]  /*8c40*/  IADD3 R137, P4, R48, R11, RZ ;  /* 0x0000000b30897210 */ /* 0x010fc60007f9e0ff */
[----:B------:R3:W-:Y:S04]  /*8c50*/  STL [R1+0x1084], R4 ;  /* 0x0010840401007387 */ /* 0x0007e80000100800 */
[----:B------:R4:W-:Y:S01]  /*8c60*/  STL [R1+0x10a0], R137 ;  /* 0x0010a08901007387 */ /* 0x0009e20000100800 */
[----:B0-----:R-:W-:Y:S01]  /*8c70*/  IADD3 R138, P2, R50, R42, RZ ;  /* 0x0000002a328a7210 */ /* 0x001fe20007f5e0ff */
[----:B---3--:R-:W-:-:S04]  /*8c80*/  IMAD.X R4, R107, 0x1, R39, P6 ;  /* 0x000000016b047824 */ /* 0x008fc800030e0627 */
[----:B------:R0:W-:Y:S01]  /*8c90*/  STL [R1+0x10c0], R138 ;  /* 0x0010c08a01007387 */ /* 0x0001e20000100800 */
[----:B----4-:R-:W-:-:S03]  /*8ca0*/  IADD3 R137, P6, R50, R41, RZ ;  /* 0x0000002932897210 */ /* 0x010fc60007fde0ff */
[----:B------:R3:W-:Y:S04]  /*8cb0*/  STL [R1+0x1094], R4 ;  /* 0x0010940401007387 */ /* 0x0007e80000100800 */
[----:B------:R4:W-:Y:S01]  /*8cc0*/  STL [R1+0x10c8], R137 ;  /* 0x0010c88901007387 */ /* 0x0009e20000100800 */
[----:B0-----:R-:W-:Y:S01]  /*8cd0*/  IMAD.X R138, R107, 0x1, R6, P4 ;  /* 0x000000016b8a7824 */ /* 0x001fe200020e0606 */
[----:B---3--:R-:W-:-:S04]  /*8ce0*/  IADD3 R4, P4, R51, R42, RZ ;  /* 0x0000002a33047210 */ /* 0x008fc80007f9e0ff */
[----:B------:R0:W-:Y:S01]  /*8cf0*/  STL [R1+0x109c], R138 ;  /* 0x00109c8a01007387 */ /* 0x0001e20000100800 */
[----:B----4-:R-:W-:-:S03]  /*8d00*/  IMAD.X R137, R108, 0x1, R40, P5 ;  /* 0x000000016c897824 */ /* 0x010fc600028e0628 */
        /* <DEDUP_REMOVED lines=8> */
[----:B0-----:R-:W-:Y:S02]  /*8d90*/  IMAD.X R138, R109, 0x1, R40, P2 ;  /* 0x000000016d8a7824 */ /* 0x001fe400010e0628 */
[----:B---3--:R-:W-:-:S03]  /*8da0*/  IMAD.X R4, R108, 0x1, R6, P5 ;  /* 0x000000016c047824 */ /* 0x008fc600028e0606 */
        /* <DEDUP_REMOVED lines=325> */
[----:B------:R-:W-:Y:S01]  /*a200*/  IMAD.X R13, R136, 0x1, R40, P4 ;  /* 0x00000001880d7824 */ /* 0x000fe200020e0628 */
[----:B----4-:R-:W3:Y:S02]  /*a210*/  LDC R137, c[0x0][0x268] ;  /* 0x00009a00ff897b82 */ /* 0x010ee40000000800 */
[----:B------:R4:W-:Y:S04]  /*a220*/  STL [R1+0x384], R4 ;  /* 0x0003840401007387 */ /* 0x0009e80000100800 */
[----:B------:R2:W-:Y:S02]  /*a230*/  STL [R1+0xdf0], R13 ;  /* 0x000df00d01007387 */ /* 0x0005e40000100800 */
[----:B0-----:R-:W0:Y:S01]  /*a240*/  LDC R138, c[0x0][0x268] ;  /* 0x00009a00ff8a7b82 */ /* 0x001e220000000800 */
[----:B----4-:R-:W-:-:S02]  /*a250*/  IADD3 R4, P4, R10, R41, RZ ;  /* 0x000000290a047210 */ /* 0x010fc40007f9e0ff */
[----:B--2---:R-:W-:-:S03]  /*a260*/  SHF.R.S32.HI R13, RZ, 0x1f, R9 ;  /* 0x0000001fff0d7819 */ /* 0x004fc60000011409 */
[----:B------:R2:W-:Y:S01]  /*a270*/  STL [R1+0xdf8], R4 ;  /* 0x000df80401007387 */ /* 0x0005e20000100800 */
[----:B------:R-:W-:-:S05]  /*a280*/  IMAD.X R142, R136, 0x1, R39, P4 ;  /* 0x00000001888e7824 */ /* 0x000fca00020e0627 */
[----:B------:R4:W-:Y:S01]  /*a290*/  STL [R1+0xdf4], R142 ;  /* 0x000df48e01007387 */ /* 0x0009e20000100800 */
[----:B--2---:R-:W-:-:S05]  /*a2a0*/  IADD3 R4, P4, R9, R42, RZ ;  /* 0x0000002a09047210 */ /* 0x004fca0007f9e0ff */
[----:B------:R2:W-:Y:S01]  /*a2b0*/  STL [R1+0xf38], R4 ;  /* 0x000f380401007387 */ /* 0x0005e20000100800 */
[----:B------:R-:W-:Y:S01]  /*a2c0*/  IMAD.X R145, R13, 0x1, R40, P4 ;  /* 0x000000010d917824 */ /* 0x000fe200020e0628 */
[----:B----4-:R-:W4:Y:S04]  /*a2d0*/  LDC R142, c[0x0][0x268] ;  /* 0x00009a00ff8e7b82 */ /* 0x010f280000000800 */
[----:B------:R5:W-:Y:S01]  /*a2e0*/  STL [R1+0xe0c], R145 ;  /* 0x000e0c9101007387 */ /* 0x000be20000100800 */
[----:B--2---:R-:W-:-:S05]  /*a2f0*/  IADD3 R4, P4, R9, R41, RZ ;  /* 0x0000002909047210 */ /* 0x004fca0007f9e0ff */
[----:B------:R-:W-:Y:S01]  /*a300*/  IMAD.X R147, R13, 0x1, R39, P4 ;  /* 0x000000010d937824 */ /* 0x000fe200020e0627 */
[C---:B------:R-:W-:Y:S01]  /*a310*/  IADD3 R146, P4, R8.reuse, R42, RZ ;  /* 0x0000002a08927210 */ /* 0x040fe20007f9e0ff */
[----:B------:R-:W-:Y:S01]  /*a320*/  IMAD.X R42, R5, 0x1, R40, P3 ;  /* 0x00000001052a7824 */ /* 0x000fe200018e0628 */
[----:B------:R2:W-:Y:S01]  /*a330*/  STL [R1+0xf44], R4 ;  /* 0x000f440401007387 */ /* 0x0005e20000100800 */
[----:B------:R-:W-:Y:S01]  /*a340*/  IADD3 R41, P3, R8, R41, RZ ;  /* 0x0000002908297210 */ /* 0x000fe20007f7e0ff */
[----:B-----5:R-:W5:Y:S02]  /*a350*/  LDC R145, c[0x0][0x268] ;  /* 0x00009a00ff917b82 */ /* 0x020f640000000800 */
[----:B------:R1:W-:Y:S04]  /*a360*/  STL [R1+0xf40], R147 ;  /* 0x000f409301007387 */ /* 0x0003e80000100800 */
[----:B------:R3:W-:Y:S01]  /*a370*/  STL [R1+0xf54], R146 ;  /* 0x000f549201007387 */ /* 0x0007e20000100800 */
[----:B--2---:R-:W-:-:S03]  /*a380*/  SHF.R.S32.HI R4, RZ, 0x1f, R8 ;  /* 0x0000001fff047819 */ /* 0x004fc60000011408 */
[----:B------:R2:W-:Y:S01]  /*a390*/  STL [R1+0x360], R42 ;  /* 0x0003602a01007387 */ /* 0x0005e20000100800 */
[----:B-1----:R-:W1:Y:S03]  /*a3a0*/  LDC R147, c[0x0][0x268] ;  /* 0x00009a00ff937b82 */ /* 0x002e660000000800 */
[----:B------:R0:W-:Y:S01]  /*a3b0*/  STL [R1+0xf5c], R41 ;  /* 0x000f5c2901007387 */ /* 0x0001e20000100800 */
[--C-:B---3--:R-:W-:Y:S02]  /*a3c0*/  IMAD.X R146, R5, 0x1, R39.reuse, P2 ;  /* 0x0000000105927824 */ /* 0x108fe400010e0627 */
[----:B------:R-:W-:Y:S01]  /*a3d0*/  IMAD.X R39, R4, 0x1, R39, P3 ;  /* 0x0000000104277824 */ /* 0x000fe200018e0627 */
[-C--:B--2---:R-:W-:Y:S02]  /*a3e0*/  IADD3 R42, P2, R10, R11.reuse, RZ ;  /* 0x0000000b0a2a7210 */ /* 0x084fe40007f5e0ff */
[----:B------:R2:W-:Y:S01]  /*a3f0*/  STL [R1+0x370], R146 ;  /* 0x0003709201007387 */ /* 0x0005e20000100800 */
[----:B0-----:R-:W-:Y:S01]  /*a400*/  IMAD.X R41, R4, 0x1, R40, P4 ;  /* 0x0000000104297824 */ /* 0x001fe200020e0628 */
[----:B------:R-:W-:-:S02]  /*a410*/  IADD3 R40, P4, R9, R11, RZ ;  /* 0x0000000b09287210 */ /* 0x000fc40007f9e0ff */
[----:B------:R0:W-:Y:S04]  /*a420*/  STL [R1+0xe00], R42 ;  /* 0x000e002a01007387 */ /* 0x0001e80000100800 */
[----:B------:R3:W-:Y:S01]  /*a430*/  STL [R1+0xf50], R41 ;  /* 0x000f502901007387 */ /* 0x0007e20000100800 */
[----:B--2---:R-:W2:Y:S03]  /*a440*/  LDC R146, c[0x0][0x268] ;  /* 0x00009a00ff927b82 */ /* 0x004ea60000000800 */
[----:B------:R4:W-:Y:S04]  /*a450*/  STL [R1+0xf4c], R40 ;  /* 0x000f4c2801007387 */ /* 0x0009e80000100800 */
[----:B------:R5:W-:Y:S01]  /*a460*/  STL [R1+0xf58], R39 ;  /* 0x000f582701007387 */ /* 0x000be20000100800 */
[----:B0-----:R-:W0:Y:S01]  /*a470*/  LDC R42, c[0x0][0x268] ;  /* 0x00009a00ff2a7b82 */ /* 0x001e220000000800 */
[----:B---3--:R-:W-:Y:S01]  /*a480*/  IMAD.X R41, R136, 0x1, R6, P2 ;  /* 0x0000000188297824 */ /* 0x008fe200010e0606 */
[----:B----4-:R-:W-:-:S04]  /*a490*/  IADD3 R40, P2, R38, R7, RZ ;  /* 0x0000000726287210 */ /* 0x010fc80007f5e0ff */
[----:B------:R3:W-:Y:S01]  /*a4a0*/  STL [R1+0xdfc], R41 ;  /* 0x000dfc2901007387 */ /* 0x0007e20000100800 */
[-C--:B------:R-:W-:Y:S01]  /*a4b0*/  IADD3 R38, P3, R37, R7.reuse, RZ ;  /* 0x0000000725267210 */ /* 0x080fe20007f7e0ff */
[--C-:B------:R-:W-:Y:S02]  /*a4c0*/  IMAD.X R37, R5, 0x1, R6.reuse, P6 ;  /* 0x0000000105257824 */ /* 0x100fe400030e0606 */
[----:B-----5:R-:W-:Y:S01]  /*a4d0*/  IMAD.X R39, R13, 0x1, R6, P4 ;  /* 0x000000010d277824 */ /* 0x020fe200020e0606 */
[----:B------:R-:W-:Y:S01]  /*a4e0*/  IADD3 R36, P4, R36, R7, RZ ;  /* 0x0000000724247210 */ /* 0x000fe20007f9e0ff */
[----:B------:R4:W-:Y:S04]  /*a4f0*/  STL [R1+0x3a4], R40 ;  /* 0x0003a42801007387 */ /* 0x0009e80000100800 */
[----:B------:R-:W-:Y:S01]  /*a500*/  STL [R1+0xf48], R39 ;  /* 0x000f482701007387 */ /* 0x000fe20000100800 */
[----:B---3--:R-:W3:Y:S03]  /*a510*/  LDC R41, c[0x0][0x268] ;  /* 0x00009a00ff297b82 */ /* 0x008ee60000000800 */
[----:B------:R5:W-:Y:S04]  /*a520*/  STL [R1+0x3c4], R38 ;  /* 0x0003c42601007387 */ /* 0x000be80000100800 */
[----:B------:R1:W-:Y:S01]  /*a530*/  STL [R1+0x378], R37 ;  /* 0x0003782501007387 */ /* 0x0003e20000100800 */
[----:B----4-:R-:W4:Y:S03]  /*a540*/  LDC R40, c[0x0][0x268] ;  /* 0x00009a00ff287b82 */ /* 0x010f260000000800 */
[----:B------:R2:W-:Y:S01]  /*a550*/  STL [R1+0x3e4], R36 ;  /* 0x0003e42401007387 */ /* 0x0005e20000100800 */
[----:B-----5:R-:W-:-:S04]  /*a560*/  IMAD.X R38, R56, 0x1, R3, P2 ;  /* 0x0000000138267824 */ /* 0x020fc800010e0603 */
[----:B------:R-:W5:Y:S01]  /*a570*/  LDC R56, c[0x0][0x268] ;  /* 0x00009a00ff387b82 */ /* 0x000f620000000800 */
[-C--:B-1----:R-:W-:Y:S01]  /*a580*/  IADD3 R37, P2, R35, R7.reuse, RZ ;  /* 0x0000000723257210 */ /* 0x082fe20007f5e0ff */
[----:B------:R-:W-:Y:S01]  /*a590*/  STL [R1+0x3a0], R38 ;  /* 0x0003a02601007387 */ /* 0x000fe20000100800 */
[--C-:B--2---:R-:W-:Y:S01]  /*a5a0*/  IMAD.X R36, R59, 0x1, R3.reuse, P3 ;  /* 0x000000013b247824 */ /* 0x104fe200018e0603 */
[-C--:B------:R-:W-:Y:S01]  /*a5b0*/  IADD3 R35, P3, R34, R7.reuse, RZ ;  /* 0x0000000722237210 */ /* 0x080fe20007f7e0ff */
[--C-:B------:R-:W-:Y:S01]  /*a5c0*/  IMAD.X R34, R61, 0x1, R3.reuse, P4 ;  /* 0x000000013d227824 */ /* 0x100fe200020e0603 */
[-C--:B------:R-:W-:Y:S01]  /*a5d0*/  IADD3 R33, P4, R33, R7.reuse, RZ ;  /* 0x0000000721217210 */ /* 0x080fe20007f9e0ff */
[----:B------:R-:W-:Y:S01]  /*a5e0*/  STL [R1+0x404], R37 ;  /* 0x0004042501007387 */ /* 0x000fe20000100800 */
[----:B------:R-:W1:Y:S03]  /*a5f0*/  LDC R61, c[0x0][0x268] ;  /* 0x00009a00ff3d7b82 */ /* 0x000e660000000800 */
[----:B------:R-:W-:Y:S04]  /*a600*/  STL [R1+0x3c0], R36 ;  /* 0x0003c02401007387 */ /* 0x000fe80000100800 */
[----:B------:R2:W-:Y:S01]  /*a610*/  STL [R1+0x424], R35 ;  /* 0x0004242301007387 */ /* 0x0005e20000100800 */
[----:B------:R-:W0:Y:S03]  /*a620*/  LDC R59, c[0x0][0x268] ;  /* 0x00009a00ff3b7b82 */ /* 0x000e260000000800 */
[----:B------:R3:W-:Y:S04]  /*a630*/  STL [R1+0x3e0], R34 ;  /* 0x0003e02201007387 */ /* 0x0007e80000100800 */
[----:B------:R3:W-:Y:S01]  /*a640*/  STL [R1+0x444], R33 ;  /* 0x0004442101007387 */ /* 0x0007e20000100800 */
[----:B------:R-:W4:Y:S01]  /*a650*/  LDC R39, c[0x0][0x268] ;  /* 0x00009a00ff277b82 */ /* 0x000f220000000800 */
[----:B--2---:R-:W-:Y:S01]  /*a660*/  IMAD.X R35, R63, 0x1, R3, P2 ;  /* 0x000000013f237824 */ /* 0x004fe200010e0603 */
[----:B---3--:R-:W-:-:S04]  /*a670*/  IADD3 R34, P2, R32, R7, RZ ;  /* 0x0000000720227210 */ /* 0x008fc80007f5e0ff */
[----:B------:R-:W-:Y:S02]  /*a680*/  STL [R1+0x400], R35 ;  /* 0x0004002301007387 */ /* 0x000fe40000100800 */
[----:B------:R-:W2:Y:S01]  /*a690*/  LDC R63, c[0x0][0x268] ;  /* 0x00009a00ff3f7b82 */ /* 0x000ea20000000800 */
[--C-:B------:R-:W-:Y:S01]  /*a6a0*/  IMAD.X R33, R65, 0x1, R3.reuse, P3 ;  /* 0x0000000141217824 */ /* 0x100fe200018e0603 */
[-C--:B------:R-:W-:Y:S01]  /*a6b0*/  IADD3 R32, P3, R31, R7.reuse, RZ ;  /* 0x000000071f207210 */ /* 0x080fe20007f7e0ff */
[--C-:B------:R-:W-:Y:S01]  /*a6c0*/  IMAD.X R31, R68, 0x1, R3.reuse, P4 ;  /* 0x00000001441f7824 */ /* 0x100fe200020e0603 */
[----:B------:R-:W-:Y:S01]  /*a6d0*/  IADD3 R30, P4, R30, R7, RZ ;  /* 0x000000071e1e7210 */ /* 0x000fe20007f9e0ff */
[----:B------:R-:W-:Y:S01]  /*a6e0*/  STL [R1+0x464], R34 ;  /* 0x0004642201007387 */ /* 0x000fe20000100800 */
[----:B------:R-:W-:Y:S02]  /*a6f0*/  IMAD R68, R242, R144, RZ ;  /* 0x00000090f2447224 */ /* 0x000fe400078e02ff */
[----:B------:R-:W3:Y:S01]  /*a700*/  LDC R65, c[0x0][0x268] ;  /* 0x00009a00ff417b82 */ /* 0x000ee20000000800 */
[----:B------:R-:W-:Y:S04]  /*a710*/  STL [R1+0x420], R33 ;  /* 0x0004202101007387 */ /* 0x000fe80000100800 */
[----:B------:R5:W-:Y:S03]  /*a720*/  STL [R1+0x484], R32 ;  /* 0x0004842001007387 */ /* 0x000be60000100800 */
[----:B------:R-:W4:Y:S01]  /*a730*/  LDC R38, c[0x0][0x268] ;  /* 0x00009a00ff267b82 */ /* 0x000f220000000800 */
[----:B------:R1:W-:Y:S04]  /*a740*/  STL [R1+0x440], R31 ;  /* 0x0004401f01007387 */ /* 0x0003e80000100800 */
[----:B------:R0:W-:Y:S01]  /*a750*/  STL [R1+0x4a4], R30 ;  /* 0x0004a41e01007387 */ /* 0x0001e20000100800 */
[----:B-----5:R-:W-:-:S02]  /*a760*/  IMAD.X R32, R70, 0x1, R3, P2 ;  /* 0x0000000146207824 */ /* 0x020fc400010e0603 */
[----:B------:R-:W5:Y:S01]  /*a770*/  LDC R37, c[0x0][0x268] ;  /* 0x00009a00ff257b82 */ /* 0x000f620000000800 */
[-C--:B-1----:R-:W-:Y:S02]  /*a780*/  IADD3 R31, P2, R29, R7.reuse, RZ ;  /* 0x000000071d1f7210 */ /* 0x082fe40007f5e0ff */
[----:B------:R-:W-:Y:S01]  /*a790*/  STL [R1+0x460], R32 ;  /* 0x0004602001007387 */ /* 0x000fe20000100800 */
[--C-:B0-----:R-:W-:Y:S01]  /*a7a0*/  IMAD.X R30, R73, 0x1, R3.reuse, P3 ;  /* 0x00000001491e7824 */ /* 0x101fe200018e0603 */
[-C--:B------:R-:W-:Y:S01]  /*a7b0*/  IADD3 R29, P3, R28, R7.reuse, RZ ;  /* 0x000000071c1d7210 */ /* 0x080fe20007f7e0ff */
[--C-:B------:R-:W-:Y:S01]  /*a7c0*/  IMAD.X R28, R75, 0x1, R3.reuse, P4 ;  /* 0x000000014b1c7824 */ /* 0x100fe200020e0603 */
[-C--:B------:R-:W-:Y:S01]  /*a7d0*/  IADD3 R27, P4, R27, R7.reuse, RZ ;  /* 0x000000071b1b7210 */ /* 0x080fe20007f9e0ff */
[----:B------:R-:W-:Y:S01]  /*a7e0*/  STL [R1+0x4c4], R31 ;  /* 0x0004c41f01007387 */ /* 0x000fe20000100800 */
[----:B------:R-:W0:Y:S03]  /*a7f0*/  LDC R75, c[0x0][0x268] ;  /* 0x00009a00ff4b7b82 */ /* 0x000e260000000800 */
[----:B------:R-:W-:Y:S04]  /*a800*/  STL [R1+0x480], R30 ;  /* 0x0004801e01007387 */ /* 0x000fe80000100800 */
[----:B------:R1:W-:Y:S01]  /*a810*/  STL [R1+0x4e4], R29 ;  /* 0x0004e41d01007387 */ /* 0x0003e20000100800 */
[----:B------:R-:W2:Y:S03]  /*a820*/  LDC R70, c[0x0][0x268] ;  /* 0x00009a00ff467b82 */ /* 0x000ea60000000800 */
[----:B------:R3:W-:Y:S04]  /*a830*/  STL [R1+0x4a0], R28 ;  /* 0x0004a01c01007387 */ /* 0x0007e80000100800 */
[----:B------:R0:W-:Y:S01]  /*a840*/  STL [R1+0x504], R27 ;  /* 0x0005041b01007387 */ /* 0x0001e20000100800 */
[----:B------:R-:W4:Y:S01]  /*a850*/  LDC R73, c[0x0][0x268] ;  /* 0x00009a00ff497b82 */ /* 0x000f220000000800 */
[----:B-1----:R-:W-:Y:S01]  /*a860*/  IMAD.X R29, R77, 0x1, R3, P2 ;  /* 0x000000014d1d7824 */ /* 0x002fe200010e0603 */
[----:B---3--:R-:W-:-:S04]  /*a870*/  IADD3 R28, P2, R26, R7, RZ ;  /* 0x000000071a1c7210 */ /* 0x008fc80007f5e0ff */
[----:B------:R-:W-:Y:S01]  /*a880*/  STL [R1+0x4c0], R29 ;  /* 0x0004c01d01007387 */ /* 0x000fe20000100800 */
[----:B0-----:R-:W-:Y:S01]  /*a890*/  IMAD R75, R230, R75, RZ ;  /* 0x0000004be64b7224 */ /* 0x001fe200078e02ff */
[----:B------:R-:W0:Y:S01]  /*a8a0*/  LDC R77, c[0x0][0x268] ;  /* 0x00009a00ff4d7b82 */ /* 0x000e220000000800 */
[--C-:B------:R-:W-:Y:S01]  /*a8b0*/  IMAD.X R27, R79, 0x1, R3.reuse, P3 ;  /* 0x000000014f1b7824 */ /* 0x100fe200018e0603 */
[-C--:B------:R-:W-:Y:S01]  /*a8c0*/  IADD3 R26, P3, R25, R7.reuse, RZ ;  /* 0x00000007191a7210 */ /* 0x080fe20007f7e0ff */
[----:B------:R-:W-:Y:S01]  /*a8d0*/  IMAD.X R25, R82, 0x1, R3, P4 ;  /* 0x0000000152197824 */ /* 0x000fe200020e0603 */
[----:B------:R-:W-:Y:S01]  /*a8e0*/  IADD3 R24, P4, R24, R7, RZ ;  /* 0x0000000718187210 */ /* 0x000fe20007f9e0ff */
[----:B------:R-:W-:Y:S01]  /*a8f0*/  STL [R1+0x524], R28 ;  /* 0x0005241c01007387 */ /* 0x000fe20000100800 */
[----:B--2---:R-:W-:Y:S02]  /*a900*/  IMAD R70, R251, R70, RZ ;  /* 0x00000046fb467224 */ /* 0x004fe400078e02ff */
[----:B------:R-:W1:Y:S01]  /*a910*/  LDC R82, c[0x0][0x268] ;  /* 0x00009a00ff527b82 */ /* 0x000e620000000800 */
[----:B------:R-:W-:Y:S04]  /*a920*/  STL [R1+0x4e0], R27 ;  /* 0x0004e01b01007387 */ /* 0x000fe80000100800 */
[----:B------:R2:W-:Y:S01]  /*a930*/  STL [R1+0x544], R26 ;  /* 0x0005441a01007387 */ /* 0x0005e20000100800 */
[----:B----4-:R-:W-:-:S02]  /*a940*/  IMAD R73, R171, R73, RZ ;  /* 0x00000049ab497224 */ /* 0x010fc400078e02ff */
[----:B------:R-:W3:Y:S01]  /*a950*/  LDC R79, c[0x0][0x268] ;  /* 0x00009a00ff4f7b82 */ /* 0x000ee20000000800 */
[----:B------:R4:W-:Y:S04]  /*a960*/  STL [R1+0x500], R25 ;  /* 0x0005001901007387 */ /* 0x0009e80000100800 */
[----:B------:R5:W-:Y:S01]  /*a970*/  STL [R1+0x564], R24 ;  /* 0x0005641801007387 */ /* 0x000be20000100800 */
[--C-:B--2---:R-:W-:Y:S02]  /*a980*/  IMAD.X R26, R84, 0x1, R3.reuse, P2 ;  /* 0x00000001541a7824 */ /* 0x104fe400010e0603 */
[----:B------:R-:W2:Y:S01]  /*a990*/  LDC R36, c[0x0][0x268] ;  /* 0x00009a00ff247b82 */ /* 0x000ea20000000800 */
[----:B------:R-:W1:Y:S01]  /*a9a0*/  S2R R230, SR_TID.X ;  /* 0x0000000000e67919 */ /* 0x000e620000002100 */
[----:B0-----:R-:W-:Y:S01]  /*a9b0*/  IMAD R77, R159, R77, RZ ;  /* 0x0000004d9f4d7224 */ /* 0x001fe200078e02ff */
[-C--:B----4-:R-:W-:Y:S01]  /*a9c0*/  IADD3 R25, P2, R23, R7.reuse, RZ ;  /* 0x0000000717197210 */ /* 0x090fe20007f5e0ff */
[----:B------:R-:W-:Y:S01]  /*a9d0*/  STL [R1+0x520], R26 ;  /* 0x0005201a01007387 */ /* 0x000fe20000100800 */
[--C-:B-----5:R-:W-:Y:S01]  /*a9e0*/  IMAD.X R24, R87, 0x1, R3.reuse, P3 ;  /* 0x0000000157187824 */ /* 0x120fe200018e0603 */
[-C--:B------:R-:W-:Y:S01]  /*a9f0*/  IADD3 R23, P3, R22, R7.reuse, RZ ;  /* 0x0000000716177210 */ /* 0x080fe20007f7e0ff */
[--C-:B------:R-:W-:Y:S01]  /*aa00*/  IMAD.X R22, R89, 0x1, R3.reuse, P4 ;  /* 0x0000000159167824 */ /* 0x100fe200020e0603 */
[-C--:B------:R-:W-:Y:S01]  /*aa10*/  IADD3 R21, P4, R21, R7.reuse, RZ ;  /* 0x0000000715157210 */ /* 0x080fe20007f9e0ff */
[----:B------:R-:W-:Y:S01]  /*aa20*/  STL [R1+0x584], R25 ;  /* 0x0005841901007387 */ /* 0x000fe20000100800 */
[----:B------:R-:W0:Y:S03]  /*aa30*/  LDC R84, c[0x0][0x268] ;  /* 0x00009a00ff547b82 */ /* 0x000e260000000800 */
[----:B------:R-:W-:Y:S04]  /*aa40*/  STL [R1+0x540], R24 ;  /* 0x0005401801007387 */ /* 0x000fe80000100800 */
[----:B------:R4:W-:Y:S01]  /*aa50*/  STL [R1+0x5a4], R23 ;  /* 0x0005a41701007387 */ /* 0x0009e20000100800 */
[----:B------:R-:W5:Y:S03]  /*aa60*/  LDC R89, c[0x0][0x268] ;  /* 0x00009a00ff597b82 */ /* 0x000f660000000800 */
[----:B------:R1:W-:Y:S04]  /*aa70*/  STL [R1+0x560], R22 ;  /* 0x0005601601007387 */ /* 0x0003e80000100800 */
[----:B------:R3:W-:Y:S01]  /*aa80*/  STL [R1+0x5b8], R21 ;  /* 0x0005b81501007387 */ /* 0x0007e20000100800 */
[----:B------:R-:W2:Y:S01]  /*aa90*/  LDC R87, c[0x0][0x268] ;  /* 0x00009a00ff577b82 */ /* 0x000ea20000000800 */
[----:B----4-:R-:W-:Y:S01]  /*aaa0*/  IMAD.X R23, R91, 0x1, R3, P2 ;  /* 0x000000015b177824 */ /* 0x010fe200010e0603 */
[----:B------:R-:W4:Y:S01]  /*aab0*/  S2R R171, SR_TID.X ;  /* 0x0000000000ab7919 */ /* 0x000f220000002100 */
[----:B-1----:R-:W-:-:S03]  /*aac0*/  IADD3 R22, P2, R19, R7, RZ ;  /* 0x0000000713167210 */ /* 0x002fc60007f5e0ff */
[----:B------:R-:W-:Y:S01]  /*aad0*/  STL [R1+0x580], R23 ;  /* 0x0005801701007387 */ /* 0x000fe20000100800 */
[----:B------:R-:W-:Y:S01]  /*aae0*/  LEA.HI R230, R230, 0x10e, RZ, 0x1a ;  /* 0x0000010ee6e67811 */ /* 0x000fe200078fd0ff */
[--C-:B---3--:R-:W-:Y:S01]  /*aaf0*/  IMAD.X R21, R93, 0x1, R3.reuse, P3 ;  /* 0x000000015d157824 */ /* 0x108fe200018e0603 */
[-C--:B------:R-:W-:Y:S01]  /*ab00*/  IADD3 R19, P3, R18, R7.reuse, RZ ;  /* 0x0000000712137210 */ /* 0x080fe20007f7e0ff */
[----:B------:R-:W-:Y:S01]  /*ab10*/  IMAD.X R18, R94, 0x1, R3, P4 ;  /* 0x000000015e127824 */ /* 0x000fe200020e0603 */
[----:B------:R-:W-:Y:S01]  /*ab20*/  IADD3 R17, P4, R17, R7, RZ ;  /* 0x0000000711117210 */ /* 0x000fe20007f9e0ff */
[----:B------:R-:W-:Y:S01]  /*ab30*/  STL [R1+0x5c0], R22 ;  /* 0x0005c01601007387 */ /* 0x000fe20000100800 */
[----:B------:R-:W1:Y:S03]  /*ab40*/  LDC R91, c[0x0][0x268] ;  /* 0x00009a00ff5b7b82 */ /* 0x000e660000000800 */
[----:B------:R-:W-:Y:S04]  /*ab50*/  STL [R1+0x5a0], R21 ;  /* 0x0005a01501007387 */ /* 0x000fe80000100800 */
[----:B------:R3:W-:Y:S01]  /*ab60*/  STL [R1+0x5c8], R19 ;  /* 0x0005c81301007387 */ /* 0x0007e20000100800 */
[----:B------:R-:W5:Y:S01]  /*ab70*/  LDC R93, c[0x0][0x268] ;  /* 0x00009a00ff5d7b82 */ /* 0x000f620000000800 */
[----:B--2---:R-:W-:-:S02]  /*ab80*/  IMAD R87, R157, R87, RZ ;  /* 0x000000579d577224 */ /* 0x004fc400078e02ff */
[----:B------:R2:W-:Y:S04]  /*ab90*/  STL [R1+0x5b4], R18 ;  /* 0x0005b41201007387 */ /* 0x0005e80000100800 */
[----:B------:R0:W-:Y:S01]  /*aba0*/  STL [R1+0x5d0], R17 ;  /* 0x0005d01101007387 */ /* 0x0001e20000100800 */
[----:B------:R-:W5:Y:S01]  /*abb0*/  LDC R94, c[0x0][0x268] ;  /* 0x00009a00ff5e7b82 */ /* 0x000f620000000800 */
[----:B---3--:R-:W-:Y:S01]  /*abc0*/  IMAD.X R19, R95, 0x1, R3, P2 ;  /* 0x000000015f137824 */ /* 0x008fe200010e0603 */
[----:B--2---:R-:W-:-:S04]  /*abd0*/  IADD3 R18, P2, R16, R7, RZ ;  /* 0x0000000710127210 */ /* 0x004fc80007f5e0ff */
[----:B------:R-:W-:Y:S01]  /*abe0*/  STL [R1+0x5bc], R19 ;  /* 0x0005bc1301007387 */ /* 0x000fe20000100800 */
[----:B----4-:R-:W-:Y:S01]  /*abf0*/  LEA.HI R171, R171, 0x1ae, RZ, 0x1a ;  /* 0x000001aeabab7811 */ /* 0x010fe200078fd0ff */
[----:B------:R-:W2:Y:S01]  /*ac00*/  LDC R95, c[0x0][0x268] ;  /* 0x00009a00ff5f7b82 */ /* 0x000ea20000000800 */
[--C-:B0-----:R-:W-:Y:S01]  /*ac10*/  IMAD.X R17, R96, 0x1, R3.reuse, P3 ;  /* 0x0000000160117824 */ /* 0x101fe200018e0603 */
[-C--:B------:R-:W-:Y:S01]  /*ac20*/  IADD3 R16, P3, R15, R7.reuse, RZ ;  /* 0x000000070f107210 */ /* 0x080fe20007f7e0ff */
[----:B------:R-:W-:Y:S01]  /*ac30*/  IMAD.X R15, R97, 0x1, R3, P4 ;  /* 0x00000001610f7824 */ /* 0x000fe200020e0603 */
[----:B------:R-:W-:Y:S01]  /*ac40*/  IADD3 R14, P4, R14, R7, RZ ;  /* 0x000000070e0e7210 */ /* 0x000fe20007f9e0ff */
[----:B------:R-:W-:Y:S01]  /*ac50*/  STL [R1+0x5d8], R18 ;  /* 0x0005d81201007387 */ /* 0x000fe20000100800 */
[----:B-1----:R-:W-:Y:S02]  /*ac60*/  IMAD R91, R171, R91, RZ ;  /* 0x0000005bab5b7224 */ /* 0x002fe400078e02ff */
[----:B------:R-:W0:Y:S01]  /*ac70*/  LDC R96, c[0x0][0x268] ;  /* 0x00009a00ff607b82 */ /* 0x000e220000000800 */
[----:B------:R-:W-:Y:S04]  /*ac80*/  STL [R1+0x5c4], R17 ;  /* 0x0005c41101007387 */ /* 0x000fe80000100800 */
[----:B------:R1:W-:Y:S01]  /*ac90*/  STL [R1+0x5e0], R16 ;  /* 0x0005e01001007387 */ /* 0x0003e20000100800 */
[----:B-----5:R-:W-:-:S03]  /*aca0*/  IMAD R94, R243, R94, RZ ;  /* 0x0000005ef35e7224 */ /* 0x020fc600078e02ff */
[----:B------:R3:W-:Y:S01]  /*acb0*/  STL [R1+0x5cc], R15 ;  /* 0x0005cc0f01007387 */ /* 0x0007e20000100800 */
[----:B------:R-:W4:Y:S03]  /*acc0*/  LDC R35, c[0x0][0x268] ;  /* 0x00009a00ff237b82 */ /* 0x000f260000000800 */
[----:B------:R5:W-:Y:S01]  /*acd0*/  STL [R1+0x5e8], R14 ;  /* 0x0005e80e01007387 */ /* 0x000be20000100800 */
[--C-:B-1----:R-:W-:Y:S02]  /*ace0*/  IMAD.X R16, R98, 0x1, R3.reuse, P2 ;  /* 0x0000000162107824 */ /* 0x102fe400010e0603 */
[----:B--2---:R-:W-:Y:S02]  /*acf0*/  IMAD R95, R154, R95, RZ ;  /* 0x0000005f9a5f7224 */ /* 0x004fe400078e02ff */
[----:B------:R-:W1:Y:S01]  /*ad00*/  LDC R34, c[0x0][0x268] ;  /* 0x00009a00ff227b82 */ /* 0x000e620000000800 */
[-C--:B---3--:R-:W-:Y:S01]  /*ad10*/  IADD3 R15, P2, R12, R7.reuse, RZ ;  /* 0x000000070c0f7210 */ /* 0x088fe20007f5e0ff */
[----:B------:R-:W-:Y:S01]  /*ad20*/  STL [R1+0x5d4], R16 ;  /* 0x0005d41001007387 */ /* 0x000fe20000100800 */
[----:B-----5:R-:W-:Y:S01]  /*ad30*/  IMAD.X R14, R99, 0x1, R3, P3 ;  /* 0x00000001630e7824 */ /* 0x020fe200018e0603 */
[----:B------:R-:W-:-:S02]  /*ad40*/  IADD3 R12, P3, R43, R7, RZ ;  /* 0x000000072b0c7210 */ /* 0x000fc40007f7e0ff */
[----:B------:R2:W-:Y:S01]  /*ad50*/  STL [R1+0x5f0], R15 ;  /* 0x0005f00f01007387 */ /* 0x0005e20000100800 */
[----:B0-----:R-:W-:Y:S01]  /*ad60*/  IMAD R96, R155, R96, RZ ;  /* 0x000000609b607224 */ /* 0x001fe200078e02ff */
[----:B------:R-:W0:Y:S02]  /*ad70*/  LDC R43, c[0x0][0x268] ;  /* 0x00009a00ff2b7b82 */ /* 0x000e240000000800 */
[----:B------:R3:W-:Y:S04]  /*ad80*/  STL [R1+0x5dc], R14 ;  /* 0x0005dc0e01007387 */ /* 0x0007e80000100800 */
[----:B------:R5:W-:Y:S01]  /*ad90*/  STL [R1+0x5f8], R12 ;  /* 0x0005f80c01007387 */ /* 0x000be20000100800 */
[----:B--2---:R-:W-:Y:S01]  /*ada0*/  IMAD.X R15, R100, 0x1, R3, P4 ;  /* 0x00000001640f7824 */ /* 0x004fe200020e0603 */
[----:B------:R-:W2:Y:S01]  /*adb0*/  LDC R33, c[0x0][0x268] ;  /* 0x00009a00ff217b82 */ /* 0x000ea20000000800 */
[----:B---3--:R-:W-:-:S03]  /*adc0*/  IADD3 R14, P4, R44, R7, RZ ;  /* 0x000000072c0e7210 */ /* 0x008fc60007f9e0ff */
[----:B------:R3:W-:Y:S01]  /*add0*/  STL [R1+0x5e4], R15 ;  /* 0x0005e40f01007387 */ /* 0x0007e20000100800 */
[----:B-----5:R-:W-:-:S03]  /*ade0*/  IMAD.X R12, R101, 0x1, R3, P2 ;  /* 0x00000001650c7824 */ /* 0x020fc600010e0603 */
[----:B------:R5:W-:Y:S01]  /*adf0*/  STL [R1+0x600], R14 ;  /* 0x0006000e01007387 */ /* 0x000be20000100800 */
[----:B------:R-:W4:Y:S03]  /*ae00*/  LDC R44, c[0x0][0x268] ;  /* 0x00009a00ff2c7b82 */ /* 0x000f260000000800 */
[----:B------:R5:W-:Y:S01]  /*ae10*/  STL [R1+0x5ec], R12 ;  /* 0x0005ec0c01007387 */ /* 0x000be20000100800 */
[----:B---3--:R-:W-:-:S04]  /*ae20*/  IADD3 R15, P2, R45, R7, RZ ;  /* 0x000000072d0f7210 */ /* 0x008fc80007f5e0ff */
[----:B------:R-:W3:Y:S01]  /*ae30*/  LDC R45, c[0x0][0x268] ;  /* 0x00009a00ff2d7b82 */ /* 0x000ee20000000800 */
[----:B-----5:R-:W-:Y:S01]  /*ae40*/  IMAD.X R14, R102, 0x1, R3, P3 ;  /* 0x00000001660e7824 */ /* 0x020fe200018e0603 */
[----:B------:R5:W-:Y:S01]  /*ae50*/  STL [R1+0x608], R15 ;  /* 0x0006080f01007387 */ /* 0x000be20000100800 */
[----:B------:R-:W-:-:S03]  /*ae60*/  IADD3 R12, P3, R46, R7, RZ ;  /* 0x000000072e0c7210 */ /* 0x000fc60007f7e0ff */
[----:B------:R1:W-:Y:S02]  /*ae70*/  STL [R1+0x5f4], R14 ;  /* 0x0005f40e01007387 */ /* 0x0003e40000100800 */
[----:B------:R-:W0:Y:S02]  /*ae80*/  LDC R46, c[0x0][0x268] ;  /* 0x00009a00ff2e7b82 */ /* 0x000e240000000800 */
[----:B------:R1:W-:Y:S01]  /*ae90*/  STL [R1+0x610], R12 ;  /* 0x0006100c01007387 */ /* 0x0003e20000100800 */
[----:B-----5:R-:W-:Y:S01]  /*aea0*/  IMAD.X R15, R103, 0x1, R3, P4 ;  /* 0x00000001670f7824 */ /* 0x020fe200020e0603 */
[----:B-1----:R-:W-:-:S04]  /*aeb0*/  IADD3 R14, P4, R47, R7, RZ ;  /* 0x000000072f0e7210 */ /* 0x002fc80007f9e0ff */
[----:B------:R1:W-:Y:S01]  /*aec0*/  STL [R1+0x5fc], R15 ;  /* 0x0005fc0f01007387 */ /* 0x0003e20000100800 */
[----:B------:R-:W5:Y:S01]  /*aed0*/  LDC R47, c[0x0][0x268] ;  /* 0x00009a00ff2f7b82 */ /* 0x000f620000000800 */
[--C-:B------:R-:W-:Y:S02]  /*aee0*/  IMAD.X R12, R104, 0x1, R3.reuse, P2 ;  /* 0x00000001680c7824 */ /* 0x100fe400010e0603 */
[----:B------:R2:W-:Y:S04]  /*aef0*/  STL [R1+0x618], R14 ;  /* 0x0006180e01007387 */ /* 0x0005e80000100800 */
[----:B------:R4:W-:Y:S01]  /*af00*/  STL [R1+0x604], R12 ;  /* 0x0006040c01007387 */ /* 0x0009e20000100800 */
[----:B------:R-:W3:Y:S01]  /*af10*/  LDC R32, c[0x0][0x268] ;  /* 0x00009a00ff207b82 */ /* 0x000ee20000000800 */
[----:B-1----:R-:W-:Y:S01]  /*af20*/  IADD3 R15, P2, R48, R7, RZ ;  /* 0x00000007300f7210 */ /* 0x002fe20007f5e0ff */
[----:B--2---:R-:W-:-:S04]  /*af30*/  IMAD.X R14, R105, 0x1, R3, P3 ;  /* 0x00000001690e7824 */ /* 0x004fc800018e0603 */
[----:B------:R1:W-:Y:S02]  /*af40*/  STL [R1+0x620], R15 ;  /* 0x0006200f01007387 */ /* 0x0003e40000100800 */
[----:B------:R-:W2:Y:S01]  /*af50*/  LDC R48, c[0x0][0x268] ;  /* 0x00009a00ff307b82 */ /* 0x000ea20000000800 */
[-C--:B----4-:R-:W-:Y:S01]  /*af60*/  IADD3 R12, P3, R49, R7.reuse, RZ ;  /* 0x00000007310c7210 */ /* 0x090fe20007f7e0ff */
[----:B------:R4:W-:Y:S04]  /*af70*/  STL [R1+0x60c], R14 ;  /* 0x00060c0e01007387 */ /* 0x0009e80000100800 */
[----:B------:R4:W-:Y:S01]  /*af80*/  STL [R1+0x628], R12 ;  /* 0x0006280c01007387 */ /* 0x0009e20000100800 */
[----:B-1----:R-:W-:Y:S01]  /*af90*/  IMAD.X R15, R106, 0x1, R3, P4 ;  /* 0x000000016a0f7824 */ /* 0x002fe200020e0603 */
[----:B------:R-:W1:Y:S01]  /*afa0*/  LDC R49, c[0x0][0x268] ;  /* 0x00009a00ff317b82 */ /* 0x000e620000000800 */
[----:B----4-:R-:W-:-:S03]  /*afb0*/  IADD3 R14, P4, R50, R7, RZ ;  /* 0x00000007320e7210 */ /* 0x010fc60007f9e0ff */
[----:B------:R4:W-:Y:S01]  /*afc0*/  STL [R1+0x614], R15 ;  /* 0x0006140f01007387 */ /* 0x0009e20000100800 */
[----:B------:R-:W-:-:S03]  /*afd0*/  IMAD.X R12, R107, 0x1, R3, P2 ;  /* 0x000000016b0c7824 */ /* 0x000fc600010e0603 */
[----:B------:R0:W-:Y:S01]  /*afe0*/  STL [R1+0x630], R14 ;  /* 0x0006300e01007387 */ /* 0x0001e20000100800 */
[----:B------:R-:W5:Y:S03]  /*aff0*/  LDC R50, c[0x0][0x268] ;  /* 0x00009a00ff327b82 */ /* 0x000f660000000800 */
[----:B------:R0:W-:Y:S01]  /*b000*/  STL [R1+0x61c], R12 ;  /* 0x00061c0c01007387 */ /* 0x0001e20000100800 */
[----:B----4-:R-:W-:-:S04]  /*b010*/  IADD3 R15, P2, R51, R7, RZ ;  /* 0x00000007330f7210 */ /* 0x010fc80007f5e0ff */
[----:B------:R-:W4:Y:S01]  /*b020*/  LDC R51, c[0x0][0x268] ;  /* 0x00009a00ff337b82 */ /* 0x000f220000000800 */
[----:B0-----:R-:W-:Y:S01]  /*b030*/  IMAD.X R14, R108, 0x1, R3, P3 ;  /* 0x000000016c0e7824 */ /* 0x001fe200018e0603 */
[----:B------:R0:W-:Y:S01]  /*b040*/  STL [R1+0x638], R15 ;  /* 0x0006380f01007387 */ /* 0x0001e20000100800 */
[----:B------:R-:W-:-:S03]  /*b050*/  IADD3 R12, P3, R52, R7, RZ ;  /* 0x00000007340c7210 */ /* 0x000fc60007f7e0ff */
[----:B------:R3:W-:Y:S02]  /*b060*/  STL [R1+0x624], R14 ;  /* 0x0006240e01007387 */ /* 0x0007e40000100800 */
[----:B------:R-:W2:Y:S02]  /*b070*/  LDC R52, c[0x0][0x268] ;  /* 0x00009a00ff347b82 */ /* 0x000ea40000000800 */
[----:B------:R3:W-:Y:S01]  /*b080*/  STL [R1+0xd2c], R12 ;  /* 0x000d2c0c01007387 */ /* 0x0007e20000100800 */
[----:B0-----:R-:W-:Y:S01]  /*b090*/  IMAD.X R15, R109, 0x1, R3, P4 ;  /* 0x000000016d0f7824 */ /* 0x001fe200020e0603 */
[----:B---3--:R-:W-:-:S04]  /*b0a0*/  IADD3 R14, P4, R53, R7, RZ ;  /* 0x00000007350e7210 */ /* 0x008fc80007f9e0ff */
[----:B------:R0:W-:Y:S01]  /*b0b0*/  STL [R1+0x62c], R15 ;  /* 0x00062c0f01007387 */ /* 0x0001e20000100800 */
[----:B------:R-:W3:Y:S01]  /*b0c0*/  LDC R53, c[0x0][0x268] ;  /* 0x00009a00ff357b82 */ /* 0x000ee20000000800 */
[--C-:B------:R-:W-:Y:S02]  /*b0d0*/  IMAD.X R12, R110, 0x1, R3.reuse, P2 ;  /* 0x000000016e0c7824 */ /* 0x100fe400010e0603 */
[----:B------:R1:W-:Y:S04]  /*b0e0*/  STL [R1+0xd34], R14 ;  /* 0x000d340e01007387 */ /* 0x0003e80000100800 */
[----:B------:R5:W-:Y:S01]  /*b0f0*/  STL [R1+0x634], R12 ;  /* 0x0006340c01007387 */ /* 0x000be20000100800 */
[----:B------:R-:W4:Y:S01]  /*b100*/  LDC R31, c[0x0][0x268] ;  /* 0x00009a00ff1f7b82 */ /* 0x000f220000000800 */
[----:B0-----:R-:W-:Y:S01]  /*b110*/  IADD3 R15, P2, R54, R7, RZ ;  /* 0x00000007360f7210 */ /* 0x001fe20007f5e0ff */
[----:B-1----:R-:W-:-:S04]  /*b120*/  IMAD.X R14, R111, 0x1, R3, P3 ;  /* 0x000000016f0e7824 */ /* 0x002fc800018e0603 */
[----:B------:R0:W-:Y:S02]  /*b130*/  STL [R1+0xd3c], R15 ;  /* 0x000d3c0f01007387 */ /* 0x0001e40000100800 */
[----:B------:R-:W1:Y:S01]  /*b140*/  LDC R54, c[0x0][0x268] ;  /* 0x00009a00ff367b82 */ /* 0x000e620000000800 */
[-C--:B-----5:R-:W-:Y:S01]  /*b150*/  IADD3 R12, P3, R55, R7.reuse, RZ ;  /* 0x00000007370c7210 */ /* 0x0a0fe20007f7e0ff */
[----:B------:R5:W-:Y:S04]  /*b160*/  STL [R1+0xd28], R14 ;  /* 0x000d280e01007387 */ /* 0x000be80000100800 */
[----:B------:R5:W-:Y:S01]  /*b170*/  STL [R1+0xd44], R12 ;  /* 0x000d440c01007387 */ /* 0x000be20000100800 */
[----:B0-----:R-:W-:Y:S01]  /*b180*/  IMAD.X R15, R112, 0x1, R3, P4 ;  /* 0x00000001700f7824 */ /* 0x001fe200020e0603 */
[----:B------:R-:W0:Y:S01]  /*b190*/  LDC R55, c[0x0][0x268] ;  /* 0x00009a00ff377b82 */ /* 0x000e220000000800 */
[----:B-----5:R-:W-:-:S03]  /*b1a0*/  IADD3 R14, P4, R57, R7, RZ ;  /* 0x00000007390e7210 */ /* 0x020fc60007f9e0ff */
[----:B------:R5:W-:Y:S01]  /*b1b0*/  STL [R1+0xd30], R15 ;  /* 0x000d300f01007387 */ /* 0x000be20000100800 */
[----:B------:R-:W-:-:S03]  /*b1c0*/  IMAD.X R12, R113, 0x1, R3, P2 ;  /* 0x00000001710c7824 */ /* 0x000fc600010e0603 */
[----:B------:R2:W-:Y:S01]  /*b1d0*/  STL [R1+0xd4c], R14 ;  /* 0x000d4c0e01007387 */ /* 0x0005e20000100800 */
[----:B------:R-:W3:Y:S03]  /*b1e0*/  LDC R57, c[0x0][0x268] ;  /* 0x00009a00ff397b82 */ /* 0x000ee60000000800 */
[----:B------:R2:W-:Y:S01]  /*b1f0*/  STL [R1+0xd38], R12 ;  /* 0x000d380c01007387 */ /* 0x0005e20000100800 */
[----:B-----5:R-:W-:-:S04]  /*b200*/  IADD3 R15, P2, R58, R7, RZ ;  /* 0x000000073a0f7210 */ /* 0x020fc80007f5e0ff */
[----:B------:R-:W5:Y:S01]  /*b210*/  LDC R58, c[0x0][0x268] ;  /* 0x00009a00ff3a7b82 */ /* 0x000f620000000800 */
[----:B--2---:R-:W-:Y:S01]  /*b220*/  IMAD.X R14, R114, 0x1, R3, P3 ;  /* 0x00000001720e7824 */ /* 0x004fe200018e0603 */
[----:B------:R2:W-:Y:S01]  /*b230*/  STL [R1+0xd54], R15 ;  /* 0x000d540f01007387 */ /* 0x0005e20000100800 */
[----:B------:R-:W-:-:S03]  /*b240*/  IADD3 R12, P3, R60, R7, RZ ;  /* 0x000000073c0c7210 */ /* 0x000fc60007f7e0ff */
[----:B------:R4:W-:Y:S02]  /*b250*/  STL [R1+0xd40], R14 ;  /* 0x000d400e01007387 */ /* 0x0009e40000100800 */
[----:B------:R-:W1:Y:S02]  /*b260*/  LDC R60, c[0x0][0x268] ;  /* 0x00009a00ff3c7b82 */ /* 0x000e640000000800 */
[----:B------:R4:W-:Y:S01]  /*b270*/  STL [R1+0xd5c], R12 ;  /* 0x000d5c0c01007387 */ /* 0x0009e20000100800 */
[----:B--2---:R-:W-:Y:S01]  /*b280*/  IMAD.X R15, R115, 0x1, R3, P4 ;  /* 0x00000001730f7824 */ /* 0x004fe200020e0603 */
[----:B----4-:R-:W-:-:S04]  /*b290*/  IADD3 R14, P4, R62, R7, RZ ;  /* 0x000000073e0e7210 */ /* 0x010fc80007f9e0ff */
[----:B------:R2:W-:Y:S01]  /*b2a0*/  STL [R1+0xd48], R15 ;  /* 0x000d480f01007387 */ /* 0x0005e20000100800 */
[----:B------:R-:W4:Y:S01]  /*b2b0*/  LDC R62, c[0x0][0x268] ;  /* 0x00009a00ff3e7b82 */ /* 0x000f220000000800 */
[--C-:B------:R-:W-:Y:S02]  /*b2c0*/  IMAD.X R12, R116, 0x1, R3.reuse, P2 ;  /* 0x00000001740c7824 */ /* 0x100fe400010e0603 */
[----:B------:R0:W-:Y:S04]  /*b2d0*/  STL [R1+0xd64], R14 ;  /* 0x000d640e01007387 */ /* 0x0001e80000100800 */
[----:B------:R3:W-:Y:S01]  /*b2e0*/  STL [R1+0xd50], R12 ;  /* 0x000d500c01007387 */ /* 0x0007e20000100800 */
[----:B------:R-:W5:Y:S01]  /*b2f0*/  LDC R30, c[0x0][0x268] ;  /* 0x00009a00ff1e7b82 */ /* 0x000f620000000800 */
[----:B--2---:R-:W-:Y:S01]  /*b300*/  IADD3 R15, P2, R64, R7, RZ ;  /* 0x00000007400f7210 */ /* 0x004fe20007f5e0ff */
[----:B0-----:R-:W-:-:S04]  /*b310*/  IMAD.X R14, R117, 0x1, R3, P3 ;  /* 0x00000001750e7824 */ /* 0x001fc800018e0603 */
[----:B------:R0:W-:Y:S02]  /*b320*/  STL [R1+0xd6c], R15 ;  /* 0x000d6c0f01007387 */ /* 0x0001e40000100800 */
[----:B------:R-:W2:Y:S01]  /*b330*/  LDC R64, c[0x0][0x268] ;  /* 0x00009a00ff407b82 */ /* 0x000ea20000000800 */
[-C--:B---3--:R-:W-:Y:S01]  /*b340*/  IADD3 R12, P3, R66, R7.reuse, RZ ;  /* 0x00000007420c7210 */ /* 0x088fe20007f7e0ff */
[----:B------:R3:W-:Y:S04]  /*b350*/  STL [R1+0xd58], R14 ;  /* 0x000d580e01007387 */ /* 0x0007e80000100800 */
[----:B------:R3:W-:Y:S01]  /*b360*/  STL [R1+0xd74], R12 ;  /* 0x000d740c01007387 */ /* 0x0007e20000100800 */
[----:B0-----:R-:W-:Y:S01]  /*b370*/  IMAD.X R15, R118, 0x1, R3, P4 ;  /* 0x00000001760f7824 */ /* 0x001fe200020e0603 */
[----:B------:R-:W0:Y:S01]  /*b380*/  LDC R66, c[0x0][0x268] ;  /* 0x00009a00ff427b82 */ /* 0x000e220000000800 */
[----:B---3--:R-:W-:-:S03]  /*b390*/  IADD3 R14, P4, R67, R7, RZ ;  /* 0x00000007430e7210 */ /* 0x008fc60007f9e0ff */
[----:B------:R3:W-:Y:S01]  /*b3a0*/  STL [R1+0xd60], R15 ;  /* 0x000d600f01007387 */ /* 0x0007e20000100800 */
[----:B------:R-:W-:Y:S02]  /*b3b0*/  IMAD R67, R249, R143, RZ ;  /* 0x0000008ff9437224 */ /* 0x000fe400078e02ff */
[----:B------:R-:W-:Y:S01]  /*b3c0*/  IMAD.X R12, R119, 0x1, R3, P2 ;  /* 0x00000001770c7824 */ /* 0x000fe200010e0603 */
[----:B------:R1:W-:Y:S01]  /*b3d0*/  STL [R1+0xd7c], R14 ;  /* 0x000d7c0e01007387 */ /* 0x0003e20000100800 */
[----:B------:R-:W5:Y:S03]  /*b3e0*/  LDC R29, c[0x0][0x268] ;  /* 0x00009a00ff1d7b82 */ /* 0x000f660000000800 */
[----:B------:R4:W-:Y:S01]  /*b3f0*/  STL [R1+0xd68], R12 ;  /* 0x000d680c01007387 */ /* 0x0009e20000100800 */
[----:B---3--:R-:W-:Y:S01]  /*b400*/  IADD3 R15, P2, R69, R7, RZ ;  /* 0x00000007450f7210 */ /* 0x008fe20007f5e0ff */
[----:B------:R-:W-:-:S03]  /*b410*/  IMAD R69, R162, R145, RZ ;  /* 0x00000091a2457224 */ /* 0x000fc600078e02ff */
[----:B------:R-:W3:Y:S01]  /*b420*/  LDC R28, c[0x0][0x268] ;  /* 0x00009a00ff1c7b82 */ /* 0x000ee20000000800 */
[----:B-1----:R-:W-:Y:S01]  /*b430*/  IMAD.X R14, R120, 0x1, R3, P3 ;  /* 0x00000001780e7824 */ /* 0x002fe200018e0603 */
[----:B------:R1:W-:Y:S01]  /*b440*/  STL [R1+0xd84], R15 ;  /* 0x000d840f01007387 */ /* 0x0003e20000100800 */
[----:B----4-:R-:W-:-:S03]  /*b450*/  IADD3 R12, P3, R71, R7, RZ ;  /* 0x00000007470c7210 */ /* 0x010fc60007f7e0ff */
[----:B------:R4:W-:Y:S02]  /*b460*/  STL [R1+0xd70], R14 ;  /* 0x000d700e01007387 */ /* 0x0009e40000100800 */
[----:B------:R-:W2:Y:S02]  /*b470*/  LDC R71, c[0x0][0x268] ;  /* 0x00009a00ff477b82 */ /* 0x000ea40000000800 */
[----:B------:R4:W-:Y:S01]  /*b480*/  STL [R1+0xd8c], R12 ;  /* 0x000d8c0c01007387 */ /* 0x0009e20000100800 */
[----:B-1----:R-:W-:Y:S01]  /*b490*/  IMAD.X R15, R121, 0x1, R3, P4 ;  /* 0x00000001790f7824 */ /* 0x002fe200020e0603 */
[----:B----4-:R-:W-:-:S04]  /*b4a0*/  IADD3 R14, P4, R72, R7, RZ ;  /* 0x00000007480e7210 */ /* 0x010fc80007f9e0ff */
[----:B------:R1:W-:Y:S01]  /*b4b0*/  STL [R1+0xd78], R15 ;  /* 0x000d780f01007387 */ /* 0x0003e20000100800 */
[----:B------:R-:W4:Y:S01]  /*b4c0*/  LDC R72, c[0x0][0x268] ;  /* 0x00009a00ff487b82 */ /* 0x000f220000000800 */
[--C-:B------:R-:W-:Y:S02]  /*b4d0*/  IMAD.X R12, R122, 0x1, R3.reuse, P2 ;  /* 0x000000017a0c7824 */ /* 0x100fe400010e0603 */
[----:B------:R0:W-:Y:S04]  /*b4e0*/  STL [R1+0xd94], R14 ;  /* 0x000d940e01007387 */ /* 0x0001e80000100800 */
[----:B------:R2:W-:Y:S01]  /*b4f0*/  STL [R1+0xd80], R12 ;  /* 0x000d800c01007387 */ /* 0x0005e20000100800 */
[----:B------:R-:W3:Y:S01]  /*b500*/  LDC R27, c[0x0][0x268] ;  /* 0x00009a00ff1b7b82 */ /* 0x000ee20000000800 */
[----:B-1----:R-:W-:Y:S01]  /*b510*/  IADD3 R15, P2, R74, R7, RZ ;  /* 0x000000074a0f7210 */ /* 0x002fe20007f5e0ff */
[----:B0-----:R-:W-:-:S04]  /*b520*/  IMAD.X R14, R123, 0x1, R3, P3 ;  /* 0x000000017b0e7824 */ /* 0x001fc800018e0603 */
[----:B------:R0:W-:Y:S01]  /*b530*/  STL [R1+0xd9c], R15 ;  /* 0x000d9c0f01007387 */ /* 0x0001e20000100800 */
[----:B--2---:R-:W-:Y:S01]  /*b540*/  IMAD R71, R252, R71, RZ ;  /* 0x00000047fc477224 */ /* 0x004fe200078e02ff */
[----:B------:R-:W1:Y:S01]  /*b550*/  LDC R74, c[0x0][0x268] ;  /* 0x00009a00ff4a7b82 */ /* 0x000e620000000800 */
[-C--:B------:R-:W-:Y:S01]  /*b560*/  IADD3 R12, P3, R76, R7.reuse, RZ ;  /* 0x000000074c0c7210 */ /* 0x080fe20007f7e0ff */
[----:B------:R2:W-:Y:S04]  /*b570*/  STL [R1+0xd88], R14 ;  /* 0x000d880e01007387 */ /* 0x0005e80000100800 */
[----:B------:R5:W-:Y:S01]  /*b580*/  STL [R1+0xda4], R12 ;  /* 0x000da40c01007387 */ /* 0x000be20000100800 */
[----:B0-----:R-:W-:Y:S01]  /*b590*/  IMAD.X R15, R124, 0x1, R3, P4 ;  /* 0x000000017c0f7824 */ /* 0x001fe200020e0603 */
[----:B------:R-:W0:Y:S01]  /*b5a0*/  LDC R76, c[0x0][0x268] ;  /* 0x00009a00ff4c7b82 */ /* 0x000e220000000800 */
[----:B----4-:R-:W-:Y:S01]  /*b5b0*/  IMAD R72, R173, R72, RZ ;  /* 0x00000048ad487224 */ /* 0x010fe200078e02ff */
[----:B--2---:R-:W-:-:S02]  /*b5c0*/  IADD3 R14, P4, R78, R7, RZ ;  /* 0x000000074e0e7210 */ /* 0x004fc40007f9e0ff */
[----:B------:R2:W-:Y:S01]  /*b5d0*/  STL [R1+0xd90], R15 ;  /* 0x000d900f01007387 */ /* 0x0005e20000100800 */
[----:B-----5:R-:W-:-:S03]  /*b5e0*/  IMAD.X R12, R125, 0x1, R3, P2 ;  /* 0x000000017d0c7824 */ /* 0x020fc600010e0603 */
[----:B------:R4:W-:Y:S01]  /*b5f0*/  STL [R1+0xdac], R14 ;  /* 0x000dac0e01007387 */ /* 0x0009e20000100800 */
[----:B------:R-:W5:Y:S03]  /*b600*/  LDC R78, c[0x0][0x268] ;  /* 0x00009a00ff4e7b82 */ /* 0x000f660000000800 */
[----:B------:R3:W-:Y:S01]  /*b610*/  STL [R1+0xd98], R12 ;  /* 0x000d980c01007387 */ /* 0x0007e20000100800 */
[-C--:B--2---:R-:W-:Y:S01]  /*b620*/  IADD3 R15, P2, R80, R7.reuse, RZ ;  /* 0x00000007500f7210 */ /* 0x084fe20007f5e0ff */
[----:B-1----:R-:W-:Y:S01]  /*b630*/  IMAD R74, R228, R74, RZ ;  /* 0x0000004ae44a7224 */ /* 0x002fe200078e02ff */
[----:B------:R-:W1:Y:S02]  /*b640*/  S2R R173, SR_TID.X ;  /* 0x0000000000ad7919 */ /* 0x000e640000002100 */
[----:B------:R-:W2:Y:S01]  /*b650*/  LDC R80, c[0x0][0x268] ;  /* 0x00009a00ff507b82 */ /* 0x000ea20000000800 */
[----:B----4-:R-:W-:Y:S01]  /*b660*/  IMAD.X R14, R126, 0x1, R3, P3 ;  /* 0x000000017e0e7824 */ /* 0x010fe200018e0603 */
[----:B------:R4:W-:Y:S01]  /*b670*/  STL [R1+0xdb4], R15 ;  /* 0x000db40f01007387 */ /* 0x0009e20000100800 */
[----:B---3--:R-:W-:-:S03]  /*b680*/  IADD3 R12, P3, R81, R7, RZ ;  /* 0x00000007510c7210 */ /* 0x008fc60007f7e0ff */
[----:B------:R3:W-:Y:S01]  /*b690*/  STL [R1+0xda0], R14 ;  /* 0x000da00e01007387 */ /* 0x0007e20000100800 */
[----:B0-----:R-:W-:Y:S01]  /*b6a0*/  IMAD R76, R161, R76, RZ ;  /* 0x0000004ca14c7224 */ /* 0x001fe200078e02ff */
[----:B------:R-:W0:Y:S02]  /*b6b0*/  LDC R81, c[0x0][0x268] ;  /* 0x00009a00ff517b82 */ /* 0x000e240000000800 */
[----:B------:R3:W-:Y:S01]  /*b6c0*/  STL [R1+0xdbc], R12 ;  /* 0x000dbc0c01007387 */ /* 0x0007e20000100800 */
[--C-:B----4-:R-:W-:Y:S01]  /*b6d0*/  IMAD.X R15, R127, 0x1, R3.reuse, P4 ;  /* 0x000000017f0f7824 */ /* 0x110fe200020e0603 */
[----:B------:R-:W4:Y:S01]  /*b6e0*/  S2R R228, SR_TID.X ;  /* 0x0000000000e47919 */ /* 0x000f220000002100 */
[----:B-----5:R-:W-:Y:S01]  /*b6f0*/  IMAD R78, R230, R78, RZ ;  /* 0x0000004ee64e7224 */ /* 0x020fe200078e02ff */
[----:B---3--:R-:W-:Y:S02]  /*b700*/  IADD3 R14, P4, R83, R7, RZ ;  /* 0x00000007530e7210 */ /* 0x008fe40007f9e0ff */
[----:B------:R-:W3:Y:S01]  /*b710*/  LDC R26, c[0x0][0x268] ;  /* 0x00009a00ff1a7b82 */ /* 0x000ee20000000800 */
[----:B------:R5:W-:Y:S01]  /*b720*/  STL [R1+0xda8], R15 ;  /* 0x000da80f01007387 */ /* 0x000be20000100800 */
[----:B------:R-:W-:-:S03]  /*b730*/  IMAD.X R12, R128, 0x1, R3, P2 ;  /* 0x00000001800c7824 */ /* 0x000fc600010e0603 */
[----:B------:R1:W-:Y:S03]  /*b740*/  STL [R1+0xdc4], R14 ;  /* 0x000dc40e01007387 */ /* 0x0003e60000100800 */
[----:B------:R-:W2:Y:S01]  /*b750*/  LDC R83, c[0x0][0x268] ;  /* 0x00009a00ff537b82 */ /* 0x000ea20000000800 */
[----:B------:R4:W-:Y:S01]  /*b760*/  STL [R1+0xdb0], R12 ;  /* 0x000db00c01007387 */ /* 0x0009e20000100800 */
[----:B-----5:R-:W-:Y:S01]  /*b770*/  IADD3 R15, P2, R85, R7, RZ ;  /* 0x00000007550f7210 */ /* 0x020fe20007f5e0ff */
[----:B------:R-:W5:Y:S01]  /*b780*/  S2R R230, SR_TID.X ;  /* 0x0000000000e67919 */ /* 0x000f620000002100 */
[----:B-1----:R-:W-:Y:S01]  /*b790*/  LEA.HI R173, R173, 0x19e, RZ, 0x1a ;  /* 0x0000019eadad7811 */ /* 0x002fe200078fd0ff */
[----:B------:R-:W-:-:S03]  /*b7a0*/  IMAD.X R14, R129, 0x1, R3, P3 ;  /* 0x00000001810e7824 */ /* 0x000fc600018e0603 */
[----:B------:R-:W1:Y:S01]  /*b7b0*/  LDC R85, c[0x0][0x268] ;  /* 0x00009a00ff557b82 */ /* 0x000e620000000800 */
[----:B------:R0:W-:Y:S01]  /*b7c0*/  STL [R1+0xdcc], R15 ;  /* 0x000dcc0f01007387 */ /* 0x0001e20000100800 */
[----:B----4-:R-:W-:-:S03]  /*b7d0*/  IADD3 R12, P3, R86, R7, RZ ;  /* 0x00000007560c7210 */ /* 0x010fc60007f7e0ff */
[----:B------:R4:W-:Y:S03]  /*b7e0*/  STL [R1+0xdb8], R14 ;  /* 0x000db80e01007387 */ /* 0x0009e60000100800 */
[----:B------:R-:W3:Y:S01]  /*b7f0*/  LDC R86, c[0x0][0x268] ;  /* 0x00009a00ff567b82 */ /* 0x000ee20000000800 */
[----:B------:R4:W-:Y:S01]  /*b800*/  STL [R1+0xdd4], R12 ;  /* 0x000dd40c01007387 */ /* 0x0009e20000100800 */
[----:B0-----:R-:W-:Y:S01]  /*b810*/  IMAD.X R15, R130, 0x1, R3, P4 ;  /* 0x00000001820f7824 */ /* 0x001fe200020e0603 */
[----:B------:R-:W-:Y:S02]  /*b820*/  LEA.HI R228, R228, 0x11e, RZ, 0x1a ;  /* 0x0000011ee4e47811 */ /* 0x000fe400078fd0ff */
[----:B----4-:R-:W-:Y:S02]  /*b830*/  IADD3 R14, P4, R88, R7, RZ ;  /* 0x00000007580e7210 */ /* 0x010fe40007f9e0ff */
[----:B------:R0:W-:Y:S01]  /*b840*/  STL [R1+0xdc0], R15 ;  /* 0x000dc00f01007387 */ /* 0x0001e20000100800 */
[----:B------:R-:W4:Y:S01]  /*b850*/  LDC R88, c[0x0][0x268] ;  /* 0x00009a00ff587b82 */ /* 0x000f220000000800 */
[----:B------:R-:W-:-:S02]  /*b860*/  IMAD R82, R228, R82, RZ ;  /* 0x00000052e4527224 */ /* 0x000fc400078e02ff */
[--C-:B------:R-:W-:Y:S01]  /*b870*/  IMAD.X R12, R131, 0x1, R3.reuse, P2 ;  /* 0x00000001830c7824 */ /* 0x100fe200010e0603 */
[----:B------:R5:W-:Y:S04]  /*b880*/  STL [R1+0xddc], R14 ;  /* 0x000ddc0e01007387 */ /* 0x000be80000100800 */
[----:B------:R2:W-:Y:S01]  /*b890*/  STL [R1+0xdc8], R12 ;  /* 0x000dc80c01007387 */ /* 0x0005e20000100800 */
[-C--:B0-----:R-:W-:Y:S01]  /*b8a0*/  IADD3 R15, P2, R90, R7.reuse, RZ ;  /* 0x000000075a0f7210 */ /* 0x081fe20007f5e0ff */
[----:B------:R-:W0:Y:S01]  /*b8b0*/  LDC R25, c[0x0][0x268] ;  /* 0x00009a00ff197b82 */ /* 0x000e220000000800 */
[----:B-----5:R-:W-:Y:S01]  /*b8c0*/  LEA.HI R230, R230, 0x12e, RZ, 0x1a ;  /* 0x0000012ee6e67811 */ /* 0x020fe200078fd0ff */
[----:B------:R-:W5:Y:S01]  /*b8d0*/  S2R R228, SR_TID.X ;  /* 0x0000000000e47919 */ /* 0x000f620000002100 */
[----:B------:R-:W-:Y:S01]  /*b8e0*/  IMAD.X R14, R132, 0x1, R3, P3 ;  /* 0x00000001840e7824 */ /* 0x000fe200018e0603 */
[----:B------:R4:W-:Y:S01]  /*b8f0*/  STL [R1+0xde4], R15 ;  /* 0x000de40f01007387 */ /* 0x0009e20000100800 */
[----:B--2---:R-:W-:Y:S01]  /*b900*/  IADD3 R12, P3, R92, R7, RZ ;  /* 0x000000075c0c7210 */ /* 0x004fe20007f7e0ff */
[----:B------:R-:W-:-:S02]  /*b910*/  IMAD R83, R230, R83, RZ ;  /* 0x00000053e6537224 */ /* 0x000fc400078e02ff */
[----:B------:R-:W2:Y:S01]  /*b920*/  LDC R90, c[0x0][0x268] ;  /* 0x00009a00ff5a7b82 */ /* 0x000ea20000000800 */
[----:B------:R1:W-:Y:S01]  /*b930*/  STL [R1+0xdd0], R14 ;  /* 0x000dd00e01007387 */ /* 0x0003e20000100800 */
[----:B----4-:R-:W-:-:S03]  /*b940*/  IMAD R88, R153, R88, RZ ;  /* 0x0000005899587224 */ /* 0x010fc600078e02ff */
[----:B------:R4:W-:Y:S01]  /*b950*/  STL [R1+0xdec], R12 ;  /* 0x000dec0c01007387 */ /* 0x0009e20000100800 */
[--C-:B------:R-:W-:Y:S02]  /*b960*/  IMAD.X R15, R133, 0x1, R3.reuse, P4 ;  /* 0x00000001850f7824 */ /* 0x100fe400020e0603 */
[----:B------:R-:W0:Y:S01]  /*b970*/  LDC R92, c[0x0][0x268] ;  /* 0x00009a00ff5c7b82 */ /* 0x000e220000000800 */
[----:B------:R-:W3:Y:S01]  /*b980*/  S2R R230, SR_TID.X ;  /* 0x0000000000e67919 */ /* 0x000ee20000002100 */
[----:B-1----:R-:W-:Y:S01]  /*b990*/  IADD3 R14, P4, R8, R11, RZ ;  /* 0x0000000b080e7210 */ /* 0x002fe20007f9e0ff */
[----:B------:R-:W-:Y:S01]  /*b9a0*/  STL [R1+0xdd8], R15 ;  /* 0x000dd80f01007387 */ /* 0x000fe20000100800 */
[--C-:B----4-:R-:W-:Y:S01]  /*b9b0*/  IMAD.X R12, R134, 0x1, R3.reuse, P2 ;  /* 0x00000001860c7824 */ /* 0x110fe200010e0603 */
[-C--:B------:R-:W-:Y:S01]  /*b9c0*/  IADD3 R11, P2, R10, R7.reuse, RZ ;  /* 0x000000070a0b7210 */ /* 0x080fe20007f5e0ff */
[--C-:B------:R-:W-:Y:S01]  /*b9d0*/  IMAD.X R10, R135, 0x1, R3.reuse, P3 ;  /* 0x00000001870a7824 */ /* 0x100fe200018e0603 */
[-C--:B------:R-:W-:Y:S01]  /*b9e0*/  IADD3 R9, P3, R9, R7.reuse, RZ ;  /* 0x0000000709097210 */ /* 0x080fe20007f7e0ff */
[----:B------:R-:W-:Y:S01]  /*b9f0*/  STL [R1+0xf3c], R14 ;  /* 0x000f3c0e01007387 */ /* 0x000fe20000100800 */
[----:B------:R-:W-:Y:S01]  /*ba00*/  IADD3 R7, P6, R8, R7, RZ ;  /* 0x0000000708077210 */ /* 0x000fe20007fde0ff */
[----:B------:R-:W-:Y:S01]  /*ba10*/  IMAD.X R6, R4, 0x1, R6, P4 ;  /* 0x0000000104067824 */ /* 0x000fe200020e0606 */
[----:B------:R-:W1:Y:S01]  /*ba20*/  LDC R24, c[0x0][0x268] ;  /* 0x00009a00ff187b82 */ /* 0x000e620000000800 */
[----:B------:R-:W-:Y:S01]  /*ba30*/  STL [R1+0xde0], R12 ;  /* 0x000de00c01007387 */ /* 0x000fe20000100800 */
[----:B------:R-:W-:Y:S01]  /*ba40*/  IMAD.X R8, R136, 0x1, R3, P2 ;  /* 0x0000000188087824 */ /* 0x000fe200010e0603 */
[----:B-----5:R-:W-:Y:S01]  /*ba50*/  LEA.HI R228, R228, 0x13e, RZ, 0x1a ;  /* 0x0000013ee4e47811 */ /* 0x020fe200078fd0ff */
[----:B--2---:R-:W-:Y:S01]  /*ba60*/  IMAD R90, R173, R90, RZ ;  /* 0x0000005aad5a7224 */ /* 0x004fe200078e02ff */
[----:B------:R-:W-:Y:S03]  /*ba70*/  STL [R1+0xe08], R11 ;  /* 0x000e080b01007387 */ /* 0x000fe60000100800 */
[----:B------:R-:W-:Y:S01]  /*ba80*/  IMAD R84, R228, R84, RZ ;  /* 0x00000054e4547224 */ /* 0x000fe200078e02ff */
[----:B------:R-:W-:Y:S01]  /*ba90*/  STL [R1+0xde8], R10 ;  /* 0x000de80a01007387 */ /* 0x000fe20000100800 */
[----:B------:R-:W2:Y:S03]  /*baa0*/  LDC R23, c[0x0][0x268] ;  /* 0x00009a00ff177b82 */ /* 0x000ea60000000800 */
[----:B------:R-:W-:Y:S04]  /*bab0*/  STL [R1+0xe14], R9 ;  /* 0x000e140901007387 */ /* 0x000fe80000100800 */
[----:B------:R4:W-:Y:S01]  /*bac0*/  STL [R1+0xf34], R7 ;  /* 0x000f340701007387 */ /* 0x0009e20000100800 */
[----:B------:R-:W5:Y:S01]  /*bad0*/  LDC R22, c[0x0][0x268] ;  /* 0x00009a00ff167b82 */ /* 0x000f620000000800 */
[----:B---3--:R-:W-:-:S02]  /*bae0*/  LEA.HI R230, R230, 0x14e, RZ, 0x1a ;  /* 0x0000014ee6e67811 */ /* 0x008fc400078fd0ff */
[----:B------:R3:W-:Y:S03]  /*baf0*/  STL [R1+0xe18], R6 ;  /* 0x000e180601007387 */ /* 0x0007e60000100800 */
[----:B------:R-:W-:Y:S01]  /*bb00*/  IMAD R85, R230, R85, RZ ;  /* 0x00000055e6557224 */ /* 0x000fe200078e02ff */
[----:B------:R0:W-:Y:S01]  /*bb10*/  STL [R1+0xe04], R8 ;  /* 0x000e040801007387 */ /* 0x0001e20000100800 */
[----:B------:R-:W5:Y:S01]  /*bb20*/  LDC R21, c[0x0][0x268] ;  /* 0x00009a00ff157b82 */ /* 0x000f620000000800 */
[--C-:B----4-:R-:W-:Y:S01]  /*bb30*/  IMAD.X R7, R13, 0x1, R3.reuse, P3 ;  /* 0x000000010d077824 */ /* 0x110fe200018e0603 */
[----:B------:R-:W4:Y:S01]  /*bb40*/  S2R R228, SR_TID.X ;  /* 0x0000000000e47919 */ /* 0x000f220000002100 */
[--C-:B---3--:R-:W-:Y:S02]  /*bb50*/  IMAD.X R6, R5, 0x1, R3.reuse, P5 ;  /* 0x0000000105067824 */ /* 0x108fe400028e0603 */
[----:B------:R-:W-:Y:S01]  /*bb60*/  IMAD.X R5, R4, 0x1, R3, P6 ;  /* 0x0000000104057824 */ /* 0x000fe200030e0603 */
[----:B------:R3:W-:Y:S01]  /*bb70*/  STL [R1+0xe10], R7 ;  /* 0x000e100701007387 */ /* 0x0007e20000100800 */
[----:B------:R-:W-:Y:S01]  /*bb80*/  IMAD R3, R234, R137, RZ ;  /* 0x00000089ea037224 */ /* 0x000fe200078e02ff */
[----:B------:R-:W5:Y:S01]  /*bb90*/  LDC R19, c[0x0][0x268] ;  /* 0x00009a00ff137b82 */ /* 0x000f620000000800 */
[----:B------:R-:W-:Y:S01]  /*bba0*/  IMAD R4, R244, R138, RZ ;  /* 0x0000008af4047224 */ /* 0x000fe200078e02ff */
[----:B------:R1:W-:Y:S01]  /*bbb0*/  STL [R1+0x380], R6 ;  /* 0x0003800601007387 */ /* 0x0003e20000100800 */
[----:B------:R-:W-:Y:S01]  /*bbc0*/  IMAD R66, R66, 0x2, R3 ;  /* 0x0000000242427824 */ /* 0x000fe200078e0203 */
[----:B------:R-:W-:Y:S01]  /*bbd0*/  IADD3 R152, P2, R3, R2, RZ ;  /* 0x0000000203987210 */ /* 0x000fe20007f5e0ff */
[----:B0-----:R-:W-:Y:S01]  /*bbe0*/  IMAD R8, R248, R142, RZ ;  /* 0x0000008ef8087224 */ /* 0x001fe200078e02ff */
[----:B------:R0:W-:Y:S01]  /*bbf0*/  STL [R1+0xe1c], R5 ;  /* 0x000e1c0501007387 */ /* 0x0001e20000100800 */
[----:B------:R-:W-:Y:S01]  /*bc00*/  IMAD R79, R79, 0x2, R66 ;  /* 0x000000024f4f7824 */ /* 0x000fe200078e0242 */
[----:B------:R-:W-:Y:S01]  /*bc10*/  LEA.HI.X.SX32 R3, R3, R0, 0x1, P2 ;  /* 0x0000000003037211 */ /* 0x000fe200010f0eff */
[----:B---3--:R-:W-:Y:S01]  /*bc20*/  IMAD R7, R247, R141, RZ ;  /* 0x0000008df7077224 */ /* 0x008fe200078e02ff */
[----:B------:R3:W-:Y:S01]  /*bc30*/  STL [R1+0xe24], R152 ;  /* 0x000e249801007387 */ /* 0x0007e20000100800 */
[----:B------:R-:W-:Y:S01]  /*bc40*/  IMAD R81, R81, 0x2, R79 ;  /* 0x0000000251517824 */ /* 0x000fe200078e024f */
[----:B------:R-:W5:Y:S01]  /*bc50*/  LDC R18, c[0x0][0x268] ;  /* 0x00009a00ff127b82 */ /* 0x000f620000000800 */
[----:B-1----:R-:W-:Y:S01]  /*bc60*/  IMAD R6, R246, R140, RZ ;  /* 0x0000008cf6067224 */ /* 0x002fe200078e02ff */
[----:B------:R-:W1:Y:S01]  /*bc70*/  S2R R230, SR_TID.X ;  /* 0x0000000000e67919 */ /* 0x000e620000002100 */
[----:B------:R-:W-:-:S02]  /*bc80*/  IMAD R80, R80, 0x2, R81 ;  /* 0x0000000250507824 */ /* 0x000fc400078e0251 */
[----:B0-----:R-:W-:Y:S02]  /*bc90*/  IMAD R5, R245, R139, RZ ;  /* 0x0000008bf5057224 */ /* 0x001fe400078e02ff */
[----:B------:R-:W-:Y:S01]  /*bca0*/  IMAD R65, R65, 0x2, R80 ;  /* 0x0000000241417824 */ /* 0x000fe200078e0250 */
[----:B---3--:R-:W-:Y:S01]  /*bcb0*/  IADD3 R152, P3, R4, R2, RZ ;  /* 0x0000000204987210 */ /* 0x008fe20007f7e0ff */
[----:B------:R-:W0:Y:S02]  /*bcc0*/  LDC R17, c[0x0][0x268] ;  /* 0x00009a00ff117b82 */ /* 0x000e240000000800 */
[----:B------:R-:W-:Y:S01]  /*bcd0*/  IMAD R64, R64, 0x2, R65 ;  /* 0x0000000240407824 */ /* 0x000fe200078e0241 */
[----:B------:R-:W-:Y:S01]  /*bce0*/  LEA.HI.X.SX32 R4, R4, R0, 0x1, P3 ;  /* 0x0000000004047211 */ /* 0x000fe200018f0eff */
[----:B------:R3:W-:Y:S01]  /*bcf0*/  STL [R1+0xe38], R152 ;  /* 0x000e389801007387 */ /* 0x0007e20000100800 */
[----:B----4-:R-:W-:Y:S01]  /*bd00*/  LEA.HI R228, R228, 0x15e, RZ, 0x1a ;  /* 0x0000015ee4e47811 */ /* 0x010fe200078fd0ff */
[----:B------:R-:W-:-:S02]  /*bd10*/  IMAD R63, R63, 0x4, R64 ;  /* 0x000000043f3f7824 */ /* 0x000fc400078e0240 */
[----:B------:R-:W4:Y:S02]  /*bd20*/  LDC R16, c[0x0][0x268] ;  /* 0x00009a00ff107b82 */ /* 0x000f240000000800 */
[----:B------:R-:W-:Y:S02]  /*bd30*/  IMAD R86, R228, R86, RZ ;  /* 0x00000056e4567224 */ /* 0x000fe400078e02ff */
[----:B------:R-:W2:Y:S01]  /*bd40*/  S2R R228, SR_TID.X ;  /* 0x0000000000e47919 */ /* 0x000ea20000002100 */
[----:B------:R-:W-:Y:S01]  /*bd50*/  IMAD R62, R62, 0x2, R63 ;  /* 0x000000023e3e7824 */ /* 0x000fe200078e023f */
[----:B---3--:R-:W-:Y:S02]  /*bd60*/  IADD3 R152, P4, R5, R2, RZ ;  /* 0x0000000205987210 */ /* 0x008fe40007f9e0ff */
[----:B------:R-:W3:Y:S01]  /*bd70*/  LDC R15, c[0x0][0x268] ;  /* 0x00009a00ff0f7b82 */ /* 0x000ee20000000800 */
[----:B------:R-:W-:Y:S01]  /*bd80*/  IMAD R61, R61, 0x2, R62 ;  /* 0x000000023d3d7824 */ /* 0x000fe200078e023e */
[----:B------:R-:W-:Y:S01]  /*bd90*/  LEA.HI.X.SX32 R5, R5, R0, 0x1, P4 ;  /* 0x0000000005057211 */ /* 0x000fe200020f0eff */
[----:B------:R1:W-:Y:S02]  /*bda0*/  STL [R1+0xe40], R152 ;  /* 0x000e409801007387 */ /* 0x0003e40000100800 */
[----:B------:R-:W-:-:S03]  /*bdb0*/  IMAD R60, R60, 0x2, R61 ;  /* 0x000000023c3c7824 */ /* 0x000fc600078e023d */
[----:B------:R-:W3:Y:S01]  /*bdc0*/  LDC R14, c[0x0][0x268] ;  /* 0x00009a00ff0e7b82 */ /* 0x000ee20000000800 */
[----:B-1----:R-:W-:Y:S01]  /*bdd0*/  LEA.HI R230, R230, 0x18e, RZ, 0x1a ;  /* 0x0000018ee6e67811 */ /* 0x002fe200078fd0ff */
[----:B------:R-:W-:Y:S01]  /*bde0*/  IMAD R59, R59, 0x2, R60 ;  /* 0x000000023b3b7824 */ /* 0x000fe200078e023c */
[----:B------:R-:W-:-:S03]  /*bdf0*/  IADD3 R152, P5, R6, R2, RZ ;  /* 0x0000000206987210 */ /* 0x000fc60007fbe0ff */
[----:B------:R-:W-:Y:S02]  /*be00*/  IMAD R89, R230, R89, RZ ;  /* 0x00000059e6597224 */ /* 0x000fe400078e02ff */
[----:B------:R-:W1:Y:S01]  /*be10*/  S2R R230, SR_TID.X ;  /* 0x0000000000e67919 */ /* 0x000e620000002100 */
[----:B------:R-:W-:Y:S01]  /*be20*/  IMAD R58, R58, 0x2, R59 ;  /* 0x000000023a3a7824 */ /* 0x000fe200078e023b */
[----:B------:R-:W3:Y:S01]  /*be30*/  LDC R13, c[0x0][0x268] ;  /* 0x00009a00ff0d7b82 */ /* 0x000ee20000000800 */
[----:B------:R5:W-:Y:S02]  /*be40*/  STL [R1+0xe48], R152 ;  /* 0x000e489801007387 */ /* 0x000be40000100800 */
[----:B------:R-:W-:-:S04]  /*be50*/  IMAD R57, R57, 0x2, R58 ;  /* 0x0000000239397824 */ /* 0x000fc800078e023a */
[----:B------:R-:W-:Y:S01]  /*be60*/  IMAD R56, R56, 0x4, R57 ;  /* 0x0000000438387824 */ /* 0x000fe200078e0239 */
[----:B------:R-:W3:Y:S01]  /*be70*/  LDC R12, c[0x0][0x268] ;  /* 0x00009a00ff0c7b82 */ /* 0x000ee20000000800 */
[----:B--2---:R-:W-:Y:S02]  /*be80*/  LEA.HI R228, R228, 0x1be, RZ, 0x1a ;  /* 0x000001bee4e47811 */ /* 0x004fe400078fd0ff */
[----:B------:R-:W-:Y:S01]  /*be90*/  IMAD R55, R55, 0x2, R56 ;  /* 0x0000000237377824 */ /* 0x000fe200078e0238 */
[----:B-----5:R-:W-:Y:S02]  /*bea0*/  IADD3 R152, P6, R7, R2, RZ ;  /* 0x0000000207987210 */ /* 0x020fe40007fde0ff */
[----:B------:R-:W-:Y:S02]  /*beb0*/  IMAD R92, R228, R92, RZ ;  /* 0x0000005ce45c7224 */ /* 0x000fe400078e02ff */
[----:B------:R-:W2:Y:S01]  /*bec0*/  LDC R11, c[0x0][0x268] ;  /* 0x00009a00ff0b7b82 */ /* 0x000ea20000000800 */
[----:B------:R5:W-:Y:S01]  /*bed0*/  STL [R1+0xe50], R152 ;  /* 0x000e509801007387 */ /* 0x000be20000100800 */
[----:B------:R-:W-:-:S03]  /*bee0*/  IMAD R54, R54, 0x2, R55 ;  /* 0x0000000236367824 */ /* 0x000fc600078e0237 */
[----:B------:R0:W-:Y:S01]  /*bef0*/  STL [R1+0xe20], R3 ;  /* 0x000e200301007387 */ /* 0x0001e20000100800 */
[----:B------:R-:W-:Y:S02]  /*bf00*/  IMAD R53, R53, 0x2, R54 ;  /* 0x0000000235357824 */ /* 0x000fe400078e0236 */
[----:B------:R-:W2:Y:S02]  /*bf10*/  LDC R10, c[0x0][0x268] ;  /* 0x00009a00ff0a7b82 */ /* 0x000ea40000000800 */
[----:B------:R-:W-:Y:S01]  /*bf20*/  IMAD R52, R52, 0x2, R53 ;  /* 0x0000000234347824 */ /* 0x000fe200078e0235 */
[----:B-----5:R-:W5:Y:S01]  /*bf30*/  S2R R152, SR_TID.X ;  /* 0x0000000000987919 */ /* 0x020f620000002100 */
[----:B-1----:R-:W-:Y:S02]  /*bf40*/  LEA.HI R230, R230, 0x1ce, RZ, 0x1a ;  /* 0x000001cee6e67811 */ /* 0x002fe400078fd0ff */
[----:B------:R-:W-:Y:S01]  /*bf50*/  IMAD R51, R51, 0x2, R52 ;  /* 0x0000000233337824 */ /* 0x000fe200078e0234 */
[----:B0-----:R-:W-:Y:S01]  /*bf60*/  IADD3 R3, P2, R8, R2, RZ ;  /* 0x0000000208037210 */ /* 0x001fe20007f5e0ff */
[----:B------:R-:W0:Y:S01]  /*bf70*/  LDC R9, c[0x0][0x268] ;  /* 0x00009a00ff097b82 */ /* 0x000e220000000800 */
[----:B------:R-:W-:-:S03]  /*bf80*/  IMAD R93, R230, R93, RZ ;  /* 0x0000005de65d7224 */ /* 0x000fc600078e02ff */
[----:B------:R1:W-:Y:S01]  /*bf90*/  STL [R1+0xe58], R3 ;  /* 0x000e580301007387 */ /* 0x0003e20000100800 */
[----:B------:R-:W-:-:S03]  /*bfa0*/  IMAD R50, R50, 0x2, R51 ;  /* 0x0000000232327824 */ /* 0x000fc600078e0233 */
[----:B------:R4:W-:Y:S01]  /*bfb0*/  STL [R1+0xe34], R4 ;  /* 0x000e340401007387 */ /* 0x0009e20000100800 */
[----:B------:R-:W-:Y:S01]  /*bfc0*/  IMAD R49, R49, 0x4, R50 ;  /* 0x0000000431317824 */ /* 0x000fe200078e0232 */
[----:B------:R-:W0:Y:S03]  /*bfd0*/  LDC R97, c[0x0][0x268] ;  /* 0x00009a00ff617b82 */ /* 0x000e260000000800 */
[----:B------:R-:W-:Y:S01]  /*bfe0*/  IMAD R48, R48, 0x2, R49 ;  /* 0x0000000230307824 */ /* 0x000fe200078e0231 */
[----:B-1----:R-:W-:-:S03]  /*bff0*/  IADD3 R3, P3, R67, R2, RZ ;  /* 0x0000000243037210 */ /* 0x002fc60007f7e0ff */
[----:B------:R-:W-:Y:S01]  /*c000*/  IMAD R47, R47, 0x2, R48 ;  /* 0x000000022f2f7824 */ /* 0x000fe200078e0230 */
[----:B----4-:R-:W-:Y:S01]  /*c010*/  IADD3 R4, P4, R68, R2, RZ ;  /* 0x0000000244047210 */ /* 0x010fe20007f9e0ff */
[----:B------:R1:W-:Y:S01]  /*c020*/  STL [R1+0xe60], R3 ;  /* 0x000e600301007387 */ /* 0x0003e20000100800 */
[----:B------:R-:W4:Y:S01]  /*c030*/  LDC R98, c[0x0][0x268] ;  /* 0x00009a00ff627b82 */ /* 0x000f220000000800 */
[----:B------:R-:W-:Y:S02]  /*c040*/  IMAD R46, R46, 0x2, R47 ;  /* 0x000000022e2e7824 */ /* 0x000fe400078e022f */
[----:B------:R3:W-:Y:S02]  /*c050*/  STL [R1+0xe3c], R5 ;  /* 0x000e3c0501007387 */ /* 0x0007e40000100800 */
[----:B------:R-:W-:Y:S01]  /*c060*/  IMAD R45, R45, 0x2, R46 ;  /* 0x000000022d2d7824 */ /* 0x000fe200078e022e */
[----:B------:R-:W-:Y:S01]  /*c070*/  UIADD3.64 UR58, UR56, 0x3fe, URZ ;  /* 0x000003fe383a7897 */ /* 0x000fe2000fffe03f */
[----:B------:R2:W-:Y:S01]  /*c080*/  STL [R1+0xe68], R4 ;  /* 0x000e680401007387 */ /* 0x0005e20000100800 */
[----:B------:R-:W4:Y:S01]  /*c090*/  LDC R99, c[0x0][0x268] ;  /* 0x00009a00ff637b82 */ /* 0x000f220000000800 */
[----:B-1----:R-:W-:Y:S01]  /*c0a0*/  LEA.HI.X.SX32 R3, R6, R0, 0x1, P5 ;  /* 0x0000000006037211 */ /* 0x002fe200028f0eff */
[----:B------:R-:W-:Y:S01]  /*c0b0*/  IMAD R44, R44, 0x2, R45 ;  /* 0x000000022c2c7824 */ /* 0x000fe200078e022d */
[----:B-----5:R-:W-:-:S02]  /*c0c0*/  LOP3.LUT R152, R152, 0x7f, RZ, 0xc0, !PT ;  /* 0x0000007f98987812 */ /* 0x020fc400078ec0ff */
[----:B---3--:R-:W-:Y:S01]  /*c0d0*/  IADD3 R5, P5, R69, R2, RZ ;  /* 0x0000000245057210 */ /* 0x008fe20007fbe0ff */
[----:B------:R1:W-:Y:S01]  /*c0e0*/  STL [R1+0xe44], R3 ;  /* 0x000e440301007387 */ /* 0x0003e20000100800 */
[----:B------:R-:W-:Y:S01]  /*c0f0*/  IMAD R43, R43, 0x2, R44 ;  /* 0x000000022b2b7824 */ /* 0x000fe200078e022c */
[----:B------:R-:W3:Y:S01]  /*c100*/  LDC R100, c[0x0][0x268] ;  /* 0x00009a00ff647b82 */ /* 0x000ee20000000800 */
[----:B--2---:R-:W-:Y:S01]  /*c110*/  LEA.HI.X.SX32 R4, R7, R0, 0x1, P6 ;  /* 0x0000000007047211 */ /* 0x004fe200030f0eff */
[----:B------:R2:W-:Y:S01]  /*c120*/  STL [R1+0xe70], R5 ;  /* 0x000e700501007387 */ /* 0x0005e20000100800 */
[----:B------:R-:W-:-:S03]  /*c130*/  IMAD R42, R42, 0x4, R43 ;  /* 0x000000042a2a7824 */ /* 0x000fc600078e022b */
[----:B------:R5:W-:Y:S01]  /*c140*/  STL [R1+0xe4c], R4 ;  /* 0x000e4c0401007387 */ /* 0x000be20000100800 */
[----:B------:R-:W-:Y:S01]  /*c150*/  IMAD R41, R41, 0x2, R42 ;  /* 0x0000000229297824 */ /* 0x000fe200078e022a */
[----:B-1----:R-:W-:Y:S01]  /*c160*/  IADD3 R3, P6, R70, R2, RZ ;  /* 0x0000000246037210 */ /* 0x002fe20007fde0ff */
[----:B------:R-:W1:Y:S02]  /*c170*/  LDC R101, c[0x0][0x268] ;  /* 0x00009a00ff657b82 */ /* 0x000e640000000800 */
[----:B------:R-:W-:Y:S01]  /*c180*/  IMAD R40, R40, 0x2, R41 ;  /* 0x0000000228287824 */ /* 0x000fe200078e0229 */
[----:B--2---:R-:W-:Y:S01]  /*c190*/  LEA.HI.X.SX32 R5, R8, R0, 0x1, P2 ;  /* 0x0000000008057211 */ /* 0x004fe200010f0eff */
[----:B------:R2:W-:Y:S02]  /*c1a0*/  STL [R1+0xe78], R3 ;  /* 0x000e780301007387 */ /* 0x0005e40000100800 */
[----:B------:R-:W-:Y:S01]  /*c1b0*/  IMAD R39, R39, 0x2, R40 ;  /* 0x0000000227277824 */ /* 0x000fe200078e0228 */
[----:B-----5:R-:W-:Y:S01]  /*c1c0*/  IADD3 R4, P2, R71, R2, RZ ;  /* 0x0000000247047210 */ /* 0x020fe20007f5e0ff */
[----:B------:R5:W-:Y:S01]  /*c1d0*/  STL [R1+0xe54], R5 ;  /* 0x000e540501007387 */ /* 0x000be20000100800 */
[----:B------:R-:W1:Y:S01]  /*c1e0*/  LDC R102, c[0x0][0x268] ;  /* 0x00009a00ff667b82 */ /* 0x000e620000000800 */
[----:B------:R-:W-:-:S02]  /*c1f0*/  IMAD R38, R38, 0x2, R39 ;  /* 0x0000000226267824 */ /* 0x000fc400078e0227 */
[----:B------:R0:W-:Y:S01]  /*c200*/  STL [R1+0xe80], R4 ;  /* 0x000e800401007387 */ /* 0x0001e20000100800 */
[----:B--2---:R-:W-:Y:S01]  /*c210*/  LEA.HI.X.SX32 R3, R67, R0, 0x1, P3 ;  /* 0x0000000043037211 */ /* 0x004fe200018f0eff */
[----:B------:R-:W-:-:S03]  /*c220*/  IMAD R37, R37, 0x2, R38 ;  /* 0x0000000225257824 */ /* 0x000fc600078e0226 */
[----:B------:R-:W2:Y:S01]  /*c230*/  LDC R103, c[0x0][0x268] ;  /* 0x00009a00ff677b82 */ /* 0x000ea20000000800 */
[----:B-----5:R-:W-:Y:S01]  /*c240*/  IADD3 R5, P3, R72, R2, RZ ;  /* 0x0000000248057210 */ /* 0x020fe20007f7e0ff */
[----:B------:R5:W-:Y:S01]  /*c250*/  STL [R1+0xe5c], R3 ;  /* 0x000e5c0301007387 */ /* 0x000be20000100800 */
[----:B------:R-:W-:Y:S01]  /*c260*/  IMAD R36, R36, 0x2, R37 ;  /* 0x0000000224247824 */ /* 0x000fe200078e0225 */
[----:B0-----:R-:W-:Y:S02]  /*c270*/  LEA.HI.X.SX32 R4, R68, R0, 0x1, P4 ;  /* 0x0000000044047211 */ /* 0x001fe400020f0eff */
[----:B------:R0:W-:Y:S01]  /*c280*/  STL [R1+0xe88], R5 ;  /* 0x000e880501007387 */ /* 0x0001e20000100800 */
[----:B------:R-:W-:Y:S01]  /*c290*/  IMAD R35, R35, 0x4, R36 ;  /* 0x0000000423237824 */ /* 0x000fe200078e0224 */
[----:B------:R-:W2:Y:S02]  /*c2a0*/  LDC R104, c[0x0][0x268] ;  /* 0x00009a00ff687b82 */ /* 0x000ea40000000800 */
[----:B------:R4:W-:Y:S01]  /*c2b0*/  STL [R1+0xe64], R4 ;  /* 0x000e640401007387 */ /* 0x0009e20000100800 */
[----:B------:R-:W-:Y:S01]  /*c2c0*/  IMAD R34, R34, 0x2, R35 ;  /* 0x0000000222227824 */ /* 0x000fe200078e0223 */
[----:B-----5:R-:W-:-:S03]  /*c2d0*/  IADD3 R3, P4, R73, R2, RZ ;  /* 0x0000000249037210 */ /* 0x020fc60007f9e0ff */
[----:B------:R-:W-:Y:S01]  /*c2e0*/  IMAD R33, R33, 0x2, R34 ;  /* 0x0000000221217824 */ /* 0x000fe200078e0222 */
[-C--:B0-----:R-:W-:Y:S01]  /*c2f0*/  LEA.HI.X.SX32 R5, R69, R0.reuse, 0x1, P5 ;  /* 0x0000000045057211 */ /* 0x081fe200028f0eff */
[----:B------:R0:W-:Y:S01]  /*c300*/  STL [R1+0xe90], R3 ;  /* 0x000e900301007387 */ /* 0x0001e20000100800 */
[----:B------:R-:W-:Y:S01]  /*c310*/  LEA.HI.X.SX32 R67, R73, R0, 0x1, P4 ;  /* 0x0000000049437211 */ /* 0x000fe200020f0eff */
[----:B------:R-:W-:Y:S01]  /*c320*/  IMAD R32, R32, 0x2, R33 ;  /* 0x0000000220207824 */ /* 0x000fe200078e0221 */
[----:B----4-:R-:W-:Y:S01]  /*c330*/  IADD3 R4, P5, R74, R2, RZ ;  /* 0x000000024a047210 */ /* 0x010fe20007fbe0ff */
[----:B------:R4:W-:Y:S01]  /*c340*/  STL [R1+0xe6c], R5 ;  /* 0x000e6c0501007387 */ /* 0x0009e20000100800 */
[----:B------:R-:W5:Y:S01]  /*c350*/  LDC R105, c[0x0][0x268] ;  /* 0x00009a00ff697b82 */ /* 0x000f620000000800 */
[----:B------:R-:W-:Y:S02]  /*c360*/  IMAD R31, R31, 0x2, R32 ;  /* 0x000000021f1f7824 */ /* 0x000fe400078e0220 */
[----:B------:R3:W-:Y:S01]  /*c370*/  STL [R1+0xe98], R4 ;  /* 0x000e980401007387 */ /* 0x0007e20000100800 */
[----:B0-----:R-:W-:Y:S01]  /*c380*/  LEA.HI.X.SX32 R3, R70, R0, 0x1, P6 ;  /* 0x0000000046037211 */ /* 0x001fe200030f0eff */
[----:B------:R-:W-:-:S03]  /*c390*/  IMAD R30, R30, 0x2, R31 ;  /* 0x000000021e1e7824 */ /* 0x000fc600078e021f */
[----:B------:R-:W0:Y:S01]  /*c3a0*/  LDC R106, c[0x0][0x268] ;  /* 0x00009a00ff6a7b82 */ /* 0x000e220000000800 */
[----:B----4-:R-:W-:Y:S01]  /*c3b0*/  IADD3 R5, P6, R75, R2, RZ ;  /* 0x000000024b057210 */ /* 0x010fe20007fde0ff */
[----:B------:R4:W-:Y:S01]  /*c3c0*/  STL [R1+0xe74], R3 ;  /* 0x000e740301007387 */ /* 0x0009e20000100800 */
[----:B------:R-:W-:Y:S01]  /*c3d0*/  IMAD R29, R29, 0x2, R30 ;  /* 0x000000021d1d7824 */ /* 0x000fe200078e021e */
[----:B---3--:R-:W-:Y:S02]  /*c3e0*/  LEA.HI.X.SX32 R4, R71, R0, 0x1, P2 ;  /* 0x0000000047047211 */ /* 0x008fe400010f0eff */
[----:B------:R-:W-:Y:S01]  /*c3f0*/  STL [R1+0xea0], R5 ;  /* 0x000ea00501007387 */ /* 0x000fe20000100800 */
[----:B------:R-:W-:Y:S01]  /*c400*/  IMAD R28, R28, 0x4, R29 ;  /* 0x000000041c1c7824 */ /* 0x000fe200078e021d */
[----:B------:R-:W3:Y:S02]  /*c410*/  LDC R107, c[0x0][0x268] ;  /* 0x00009a00ff6b7b82 */ /* 0x000ee40000000800 */
[----:B------:R1:W-:Y:S01]  /*c420*/  STL [R1+0xe7c], R4 ;  /* 0x000e7c0401007387 */ /* 0x0003e20000100800 */
[----:B------:R-:W-:Y:S01]  /*c430*/  IMAD R27, R27, 0x2, R28 ;  /* 0x000000021b1b7824 */ /* 0x000fe200078e021c */
[----:B----4-:R-:W-:-:S03]  /*c440*/  IADD3 R3, P2, R76, R2, RZ ;  /* 0x000000024c037210 */ /* 0x010fc60007f5e0ff */
[----:B------:R-:W-:Y:S01]  /*c450*/  IMAD R26, R26, 0x2, R27 ;  /* 0x000000021a1a7824 */ /* 0x000fe200078e021b */
[-C--:B------:R-:W-:Y:S01]  /*c460*/  LEA.HI.X.SX32 R69, R76, R0.reuse, 0x1, P2 ;  /* 0x000000004c457211 */ /* 0x080fe200010f0eff */
[----:B------:R4:W-:Y:S01]  /*c470*/  STL [R1+0xea8], R3 ;  /* 0x000ea80301007387 */ /* 0x0009e20000100800 */
[----:B------:R-:W3:Y:S01]  /*c480*/  LDC R108, c[0x0][0x268] ;  /* 0x00009a00ff6c7b82 */ /* 0x000ee20000000800 */
[----:B------:R-:W-:Y:S01]  /*c490*/  IMAD R25, R25, 0x2, R26 ;  /* 0x0000000219197824 */ /* 0x000fe200078e021a */
[----:B-1----:R-:W-:-:S03]  /*c4a0*/  LEA.HI.X.SX32 R4, R72, R0, 0x1, P3 ;  /* 0x0000000048047211 */ /* 0x002fc600018f0eff */
[----:B------:R-:W-:Y:S02]  /*c4b0*/  IMAD R24, R24, 0x2, R25 ;  /* 0x0000000218187824 */ /* 0x000fe400078e0219 */
[----:B------:R-:W-:Y:S01]  /*c4c0*/  STL [R1+0xe84], R4 ;  /* 0x000e840401007387 */ /* 0x000fe20000100800 */
[----:B------:R-:W1:Y:S01]  /*c4d0*/  LDC R109, c[0x0][0x268] ;  /* 0x00009a00ff6d7b82 */ /* 0x000e620000000800 */
[----:B----4-:R-:W-:Y:S01]  /*c4e0*/  IADD3 R3, P3, R77, R2, RZ ;  /* 0x000000024d037210 */ /* 0x010fe20007f7e0ff */
[----:B------:R-:W-:-:S04]  /*c4f0*/  IMAD R23, R23, 0x2, R24 ;  /* 0x0000000217177824 */ /* 0x000fc800078e0218 */
[----:B------:R4:W-:Y:S01]  /*c500*/  STL [R1+0xeb0], R3 ;  /* 0x000eb00301007387 */ /* 0x0009e20000100800 */
[----:B------:R-:W-:Y:S01]  /*c510*/  IMAD R22, R22, 0x2, R23 ;  /* 0x0000000216167824 */ /* 0x000fe200078e0217 */
[----:B------:R-:W1:Y:S02]  /*c520*/  LDC R110, c[0x0][0x268] ;  /* 0x00009a00ff6e7b82 */ /* 0x000e640000000800 */
[----:B------:R2:W-:Y:S01]  /*c530*/  STL [R1+0xe8c], R67 ;  /* 0x000e8c4301007387 */ /* 0x0005e20000100800 */
[----:B------:R-:W-:-:S04]  /*c540*/  IMAD R21, R21, 0x4, R22 ;  /* 0x0000000415157824 */ /* 0x000fc800078e0216 */
[----:B------:R-:W-:Y:S01]  /*c550*/  IMAD R19, R19, 0x2, R21 ;  /* 0x0000000213137824 */ /* 0x000fe200078e0215 */
[----:B----4-:R-:W-:Y:S01]  /*c560*/  IADD3 R3, P4, R78, R2, RZ ;  /* 0x000000024e037210 */ /* 0x010fe20007f9e0ff */
[----:B------:R-:W4:Y:S02]  /*c570*/  LDC R111, c[0x0][0x268] ;  /* 0x00009a00ff6f7b82 */ /* 0x000f240000000800 */
[----:B------:R-:W-:Y:S01]  /*c580*/  IMAD R18, R18, 0x2, R19 ;  /* 0x0000000212127824 */ /* 0x000fe200078e0213 */
[----:B--2---:R-:W-:Y:S01]  /*c590*/  LEA.HI.X.SX32 R67, R74, R0, 0x1, P5 ;  /* 0x000000004a437211 */ /* 0x004fe200028f0eff */
[----:B------:R-:W-:Y:S01]  /*c5a0*/  STL [R1+0xeb8], R3 ;  /* 0x000eb80301007387 */ /* 0x000fe20000100800 */
[C---:B------:R-:W-:Y:S01]  /*c5b0*/  IADD3 R68, P5, R82.reuse, R2, RZ ;  /* 0x0000000252447210 */ /* 0x040fe20007fbe0ff */
[----:B------:R-:W-:Y:S02]  /*c5c0*/  IMAD R17, R17, 0x2, R18 ;  /* 0x0000000211117824 */ /* 0x000fe400078e0212 */
[----:B------:R2:W-:Y:S01]  /*c5d0*/  STL [R1+0xe94], R67 ;  /* 0x000e944301007387 */ /* 0x0005e20000100800 */
[-C--:B------:R-:W-:Y:S01]  /*c5e0*/  LEA.HI.X.SX32 R71, R82, R0.reuse, 0x1, P5 ;  /* 0x0000000052477211 */ /* 0x080fe200028f0eff */
[----:B------:R-:W-:Y:S01]  /*c5f0*/  IMAD R16, R16, 0x2, R17 ;  /* 0x0000000210107824 */ /* 0x000fe200078e0211 */
[----:B------:R-:W4:Y:S01]  /*c600*/  LDC R112, c[0x0][0x268] ;  /* 0x00009a00ff707b82 */ /* 0x000f220000000800 */
[----:B------:R5:W-:Y:S02]  /*c610*/  STL [R1+0xec0], R68 ;  /* 0x000ec04401007387 */ /* 0x000be40000100800 */
[----:B------:R-:W-:Y:S01]  /*c620*/  IMAD R15, R15, 0x2, R16 ;  /* 0x000000020f0f7824 */ /* 0x000fe200078e0210 */
[----:B--2---:R-:W-:-:S03]  /*c630*/  LEA.HI.X.SX32 R67, R75, R0, 0x1, P6 ;  /* 0x000000004b437211 */ /* 0x004fc600030f0eff */
[----:B------:R-:W-:Y:S01]  /*c640*/  IMAD R14, R14, 0x2, R15 ;  /* 0x000000020e0e7824 */ /* 0x000fe200078e020f */
[----:B------:R-:W2:Y:S01]  /*c650*/  LDC R113, c[0x0][0x268] ;  /* 0x00009a00ff717b82 */ /* 0x000ea20000000800 */
[----:B-----5:R-:W-:Y:S01]  /*c660*/  IADD3 R68, P6, R83, R2, RZ ;  /* 0x0000000253447210 */ /* 0x020fe20007fde0ff */
[----:B------:R-:W-:Y:S01]  /*c670*/  STL [R1+0xe9c], R67 ;  /* 0x000e9c4301007387 */ /* 0x000fe20000100800 */
[----:B------:R-:W-:-:S03]  /*c680*/  IMAD R13, R13, 0x4, R14 ;  /* 0x000000040d0d7824 */ /* 0x000fc600078e020e */
[----:B------:R5:W-:Y:S01]  /*c690*/  STL [R1+0xec8], R68 ;  /* 0x000ec84401007387 */ /* 0x000be20000100800 */
[----:B------:R-:W-:Y:S01]  /*c6a0*/  IMAD R12, R12, 0x2, R13 ;  /* 0x000000020c0c7824 */ /* 0x000fe200078e020d */
[----:B------:R-:W2:Y:S02]  /*c6b0*/  LDC R114, c[0x0][0x268] ;  /* 0x00009a00ff727b82 */ /* 0x000ea40000000800 */
[----:B------:R0:W-:Y:S01]  /*c6c0*/  STL [R1+0xea4], R69 ;  /* 0x000ea44501007387 */ /* 0x0001e20000100800 */
[----:B------:R-:W-:-:S04]  /*c6d0*/  IMAD R11, R11, 0x2, R12 ;  /* 0x000000020b0b7824 */ /* 0x000fc800078e020c */
[----:B------:R-:W-:Y:S01]  /*c6e0*/  IMAD R10, R10, 0x2, R11 ;  /* 0x000000020a0a7824 */ /* 0x000fe200078e020b */
[----:B-----5:R-:W-:Y:S01]  /*c6f0*/  IADD3 R68, P2, R84, R2, RZ ;  /* 0x0000000254447210 */ /* 0x020fe20007f5e0ff */
[----:B------:R-:W5:Y:S02]  /*c700*/  LDC R115, c[0x0][0x268] ;  /* 0x00009a00ff737b82 */ /* 0x000f640000000800 */
[----:B------:R-:W-:Y:S01]  /*c710*/  IMAD R9, R9, 0x2, R10 ;  /* 0x0000000209097824 */ /* 0x000fe200078e020a */
[----:B0-----:R-:W-:Y:S01]  /*c720*/  LEA.HI.X.SX32 R69, R77, R0, 0x1, P3 ;  /* 0x000000004d457211 */ /* 0x001fe200018f0eff */
[----:B------:R-:W-:Y:S01]  /*c730*/  STL [R1+0xed0], R68 ;  /* 0x000ed04401007387 */ /* 0x000fe20000100800 */
[----:B------:R-:W-:Y:S01]  /*c740*/  IADD3 R70, P3, R85, R2, RZ ;  /* 0x0000000255467210 */ /* 0x000fe20007f7e0ff */
[----:B------:R-:W-:Y:S02]  /*c750*/  IMAD R8, R97, 0x2, R9 ;  /* 0x0000000261087824 */ /* 0x000fe400078e0209 */
[----:B------:R0:W-:Y:S01]  /*c760*/  STL [R1+0xeac], R69 ;  /* 0x000eac4501007387 */ /* 0x0001e20000100800 */
[-C--:B------:R-:W-:Y:S01]  /*c770*/  LEA.HI.X.SX32 R73, R85, R0.reuse, 0x1, P3 ;  /* 0x0000000055497211 */ /* 0x080fe200018f0eff */
[----:B------:R-:W-:Y:S01]  /*c780*/  IMAD R7, R98, 0x2, R8 ;  /* 0x0000000262077824 */ /* 0x000fe200078e0208 */
[----:B------:R-:W5:Y:S01]  /*c790*/  LDC R116, c[0x0][0x268] ;  /* 0x00009a00ff747b82 */ /* 0x000f620000000800 */
[----:B------:R3:W-:Y:S02]  /*c7a0*/  STL [R1+0xed8], R70 ;  /* 0x000ed84601007387 */ /* 0x0007e40000100800 */
[----:B------:R-:W-:Y:S01]  /*c7b0*/  IMAD R6, R99, 0x4, R7 ;  /* 0x0000000463067824 */ /* 0x000fe200078e0207 */
[----:B0-----:R-:W-:-:S03]  /*c7c0*/  LEA.HI.X.SX32 R69, R78, R0, 0x1, P4 ;  /* 0x000000004e457211 */ /* 0x001fc600020f0eff */
[----:B------:R-:W-:Y:S01]  /*c7d0*/  IMAD R5, R100, 0x2, R6 ;  /* 0x0000000264057824 */ /* 0x000fe200078e0206 */
[----:B------:R-:W0:Y:S01]  /*c7e0*/  LDC R117, c[0x0][0x268] ;  /* 0x00009a00ff757b82 */ /* 0x000e220000000800 */
[----:B---3--:R-:W-:Y:S01]  /*c7f0*/  IADD3 R70, P4, R86, R2, RZ ;  /* 0x0000000256467210 */ /* 0x008fe20007f9e0ff */
[----:B------:R-:W-:Y:S01]  /*c800*/  STL [R1+0xeb4], R69 ;  /* 0x000eb44501007387 */ /* 0x000fe20000100800 */
[----:B------:R-:W-:-:S03]  /*c810*/  IMAD R4, R101, 0x2, R5 ;  /* 0x0000000265047824 */ /* 0x000fc600078e0205 */
[----:B------:R3:W-:Y:S01]  /*c820*/  STL [R1+0xee0], R70 ;  /* 0x000ee04601007387 */ /* 0x0007e20000100800 */
[----:B------:R-:W-:Y:S01]  /*c830*/  IMAD R3, R102, 0x2, R4 ;  /* 0x0000000266037824 */ /* 0x000fe200078e0204 */
[----:B------:R-:W0:Y:S02]  /*c840*/  LDC R118, c[0x0][0x268] ;  /* 0x00009a00ff767b82 */ /* 0x000e240000000800 */
[----:B------:R1:W-:Y:S01]  /*c850*/  STL [R1+0xebc], R71 ;  /* 0x000ebc4701007387 */ /* 0x0003e20000100800 */
[----:B------:R-:W-:-:S04]  /*c860*/  IMAD R67, R103, 0x2, R3 ;  /* 0x0000000267437824 */ /* 0x000fc800078e0203 */
[----:B------:R-:W-:Y:S01]  /*c870*/  IMAD R68, R104, 0x2, R67 ;  /* 0x0000000268447824 */ /* 0x000fe200078e0243 */
[----:B---3--:R-:W-:Y:S01]  /*c880*/  IADD3 R70, P5, R87, R2, RZ ;  /* 0x0000000257467210 */ /* 0x008fe20007fbe0ff */
[----:B------:R-:W3:Y:S02]  /*c890*/  LDC R119, c[0x0][0x268] ;  /* 0x00009a00ff777b82 */ /* 0x000ee40000000800 */
[----:B------:R-:W-:Y:S01]  /*c8a0*/  IMAD R69, R105, 0x2, R68 ;  /* 0x0000000269457824 */ /* 0x000fe200078e0244 */
[----:B-1----:R-:W-:Y:S01]  /*c8b0*/  LEA.HI.X.SX32 R71, R83, R0, 0x1, P6 ;  /* 0x0000000053477211 */ /* 0x002fe200030f0eff */
[----:B------:R1:W-:Y:S01]  /*c8c0*/  STL [R1+0xee8], R70 ;  /* 0x000ee84601007387 */ /* 0x0003e20000100800 */
[----:B------:R-:W-:-:S03]  /*c8d0*/  IADD3 R72, P6, R88, R2, RZ ;  /* 0x0000000258487210 */ /* 0x000fc60007fde0ff */
[----:B------:R4:W-:Y:S01]  /*c8e0*/  STL [R1+0xec4], R71 ;  /* 0x000ec44701007387 */ /* 0x0009e20000100800 */
[-C--:B------:R-:W-:Y:S01]  /*c8f0*/  LEA.HI.X.SX32 R75, R88, R0.reuse, 0x1, P6 ;  /* 0x00000000584b7211 */ /* 0x080fe200030f0eff */
[----:B------:R-:W3:Y:S02]  /*c900*/  LDC R120, c[0x0][0x268] ;  /* 0x00009a00ff787b82 */ /* 0x000ee40000000800 */
[----:B------:R2:W-:Y:S01]  /*c910*/  STL [R1+0xef0], R72 ;  /* 0x000ef04801007387 */ /* 0x0005e20000100800 */
[----:B-1----:R-:W-:Y:S01]  /*c920*/  IMAD R70, R106, 0x4, R69 ;  /* 0x000000046a467824 */ /* 0x002fe200078e0245 */
[----:B----4-:R-:W-:-:S04]  /*c930*/  LEA.HI.X.SX32 R71, R84, R0, 0x1, P2 ;  /* 0x0000000054477211 */ /* 0x010fc800010f0eff */
[----:B------:R-:W1:Y:S01]  /*c940*/  LDC R121, c[0x0][0x268] ;  /* 0x00009a00ff797b82 */ /* 0x000e620000000800 */
[----:B--2---:R-:W-:Y:S01]  /*c950*/  IADD3 R72, P2, R89, R2, RZ ;  /* 0x0000000259487210 */ /* 0x004fe20007f5e0ff */
[----:B------:R2:W-:Y:S04]  /*c960*/  STL [R1+0xecc], R71 ;  /* 0x000ecc4701007387 */ /* 0x0005e80000100800 */
[----:B------:R4:W-:Y:S02]  /*c970*/  STL [R1+0xef8], R72 ;  /* 0x000ef84801007387 */ /* 0x0009e40000100800 */
[----:B------:R-:W1:Y:S02]  /*c980*/  LDC R122, c[0x0][0x268] ;  /* 0x00009a00ff7a7b82 */ /* 0x000e640000000800 */
[----:B------:R5:W-:Y:S01]  /*c990*/  STL [R1+0xed4], R73 ;  /* 0x000ed44901007387 */ /* 0x000be20000100800 */
[----:B--2---:R-:W-:-:S05]  /*c9a0*/  IMAD R71, R107, 0x2, R70 ;  /* 0x000000026b477824 */ /* 0x004fca00078e0246 */
[----:B------:R-:W2:Y:S01]  /*c9b0*/  LDC R123, c[0x0][0x268] ;  /* 0x00009a00ff7b7b82 */ /* 0x000ea20000000800 */
[----:B----4-:R-:W-:Y:S02]  /*c9c0*/  IADD3 R72, P3, R90, R2, RZ ;  /* 0x000000025a487210 */ /* 0x010fe40007f7e0ff */
[----:B-----5:R-:W-:-:S03]  /*c9d0*/  LEA.HI.X.SX32 R73, R86, R0, 0x1, P4 ;  /* 0x0000000056497211 */ /* 0x020fc600020f0eff */
[----:B------:R4:W-:Y:S01]  /*c9e0*/  STL [R1+0xf00], R72 ;  /* 0x000f004801007387 */ /* 0x0009e20000100800 */
[C---:B------:R-:W-:Y:S01]  /*c9f0*/  IADD3 R74, P4, R91.reuse, R2, RZ ;  /* 0x000000025b4a7210 */ /* 0x040fe20007f9e0ff */
[----:B------:R-:W5:Y:S02]  /*ca00*/  LDC R124, c[0x0][0x268] ;  /* 0x00009a00ff7c7b82 */ /* 0x000f640000000800 */
[----:B------:R0:W-:Y:S01]  /*ca10*/  STL [R1+0xedc], R73 ;  /* 0x000edc4901007387 */ /* 0x0001e20000100800 */
[----:B------:R-:W-:-:S03]  /*ca20*/  LEA.HI.X.SX32 R77, R91, R0, 0x1, P4 ;  /* 0x000000005b4d7211 */ /* 0x000fc600020f0eff */
[----:B------:R3:W-:Y:S01]  /*ca30*/  STL [R1+0xf08], R74 ;  /* 0x000f084a01007387 */ /* 0x0007e20000100800 */
[----:B----4-:R-:W-:Y:S01]  /*ca40*/  IMAD R72, R108, 0x2, R71 ;  /* 0x000000026c487824 */ /* 0x010fe200078e0247 */
[----:B------:R-:W4:Y:S01]  /*ca50*/  LDC R125, c[0x0][0x268] ;  /* 0x00009a00ff7d7b82 */ /* 0x000f220000000800 */
[----:B0-----:R-:W-:Y:S02]  /*ca60*/  LEA.HI.X.SX32 R73, R87, R0, 0x1, P5 ;  /* 0x0000000057497211 */ /* 0x001fe400028f0eff */
[----:B---3--:R-:W-:-:S03]  /*ca70*/  IADD3 R74, P5, R92, R2, RZ ;  /* 0x000000025c4a7210 */ /* 0x008fc60007fbe0ff */
[----:B------:R0:W-:Y:S02]  /*ca80*/  STL [R1+0xee4], R73 ;  /* 0x000ee44901007387 */ /* 0x0001e40000100800 */
[----:B------:R-:W3:Y:S02]  /*ca90*/  LDC R126, c[0x0][0x268] ;  /* 0x00009a00ff7e7b82 */ /* 0x000ee40000000800 */
[----:B------:R1:W-:Y:S04]  /*caa0*/  STL [R1+0xf10], R74 ;  /* 0x000f104a01007387 */ /* 0x0003e80000100800 */
[----:B------:R2:W-:Y:S02]  /*cab0*/  STL [R1+0xeec], R75 ;  /* 0x000eec4b01007387 */ /* 0x0005e40000100800 */
[----:B------:R-:W3:Y:S01]  /*cac0*/  LDC R127, c[0x0][0x268] ;  /* 0x00009a00ff7f7b82 */ /* 0x000ee20000000800 */
[----:B0-----:R-:W-:Y:S01]  /*cad0*/  IMAD R73, R109, 0x2, R72 ;  /* 0x000000026d497824 */ /* 0x001fe200078e0248 */
[----:B-1----:R-:W-:-:S06]  /*cae0*/  IADD3 R74, P6, R93, R2, RZ ;  /* 0x000000025d4a7210 */ /* 0x002fcc0007fde0ff */
[----:B------:R-:W0:Y:S01]  /*caf0*/  LDC R128, c[0x0][0x268] ;  /* 0x00009a00ff807b82 */ /* 0x000e220000000800 */
[----:B--2---:R-:W-:Y:S01]  /*cb00*/  LEA.HI.X.SX32 R75, R89, R0, 0x1, P2 ;  /* 0x00000000594b7211 */ /* 0x004fe200010f0eff */
[----:B------:R1:W-:Y:S01]  /*cb10*/  STL [R1+0xf18], R74 ;  /* 0x000f184a01007387 */ /* 0x0003e20000100800 */
[----:B------:R-:W-:-:S03]  /*cb20*/  IADD3 R76, P2, R94, R2, RZ ;  /* 0x000000025e4c7210 */ /* 0x000fc60007f5e0ff */
[----:B------:R2:W-:Y:S02]  /*cb30*/  STL [R1+0xef4], R75 ;  /* 0x000ef44b01007387 */ /* 0x0005e40000100800 */
[----:B------:R-:W0:Y:S02]  /*cb40*/  LDC R129, c[0x0][0x268] ;  /* 0x00009a00ff817b82 */ /* 0x000e240000000800 */
[----:B------:R5:W-:Y:S01]  /*cb50*/  STL [R1+0xf20], R76 ;  /* 0x000f204c01007387 */ /* 0x000be20000100800 */
[----:B-1----:R-:W-:Y:S01]  /*cb60*/  IMAD R74, R110, 0x2, R73 ;  /* 0x000000026e4a7824 */ /* 0x002fe200078e0249 */
[----:B--2---:R-:W-:-:S04]  /*cb70*/  LEA.HI.X.SX32 R75, R90, R0, 0x1, P3 ;  /* 0x000000005a4b7211 */ /* 0x004fc800018f0eff */
[----:B------:R-:W1:Y:S01]  /*cb80*/  LDC R130, c[0x0][0x268] ;  /* 0x00009a00ff827b82 */ /* 0x000e620000000800 */
[C---:B-----5:R-:W-:Y:S01]  /*cb90*/  IADD3 R76, P3, R95.reuse, R2, RZ ;  /* 0x000000025f4c7210 */ /* 0x060fe20007f7e0ff */
[----:B------:R2:W-:Y:S03]  /*cba0*/  STL [R1+0xefc], R75 ;  /* 0x000efc4b01007387 */ /* 0x0005e60000100800 */
[----:B------:R-:W-:Y:S01]  /*cbb0*/  LEA.HI.X.SX32 R82, R95, R0, 0x1, P3 ;  /* 0x000000005f527211 */ /* 0x000fe200018f0eff */
[----:B------:R5:W-:Y:S02]  /*cbc0*/  STL [R1+0xf28], R76 ;  /* 0x000f284c01007387 */ /* 0x000be40000100800 */
[----:B------:R-:W1:Y:S02]  /*cbd0*/  LDC R131, c[0x0][0x268] ;  /* 0x00009a00ff837b82 */ /* 0x000e640000000800 */
[----:B------:R4:W-:Y:S01]  /*cbe0*/  STL [R1+0xf04], R77 ;  /* 0x000f044d01007387 */ /* 0x0009e20000100800 */
[----:B--2---:R-:W-:-:S05]  /*cbf0*/  IMAD R75, R111, 0x2, R74 ;  /* 0x000000026f4b7824 */ /* 0x004fca00078e024a */
[----:B------:R-:W2:Y:S01]  /*cc00*/  LDC R132, c[0x0][0x268] ;  /* 0x00009a00ff847b82 */ /* 0x000ea20000000800 */
[----:B-----5:R-:W-:Y:S02]  /*cc10*/  IADD3 R76, P4, R96, R2, RZ ;  /* 0x00000002604c7210 */ /* 0x020fe40007f9e0ff */
[----:B----4-:R-:W-:-:S03]  /*cc20*/  LEA.HI.X.SX32 R77, R92, R0, 0x1, P5 ;  /* 0x000000005c4d7211 */ /* 0x010fc600028f0eff */
        /* <DEDUP_REMOVED lines=8> */
[-C--:B---3--:R-:W-:Y:S02]  /*ccb0*/  LEA.HI.X.SX32 R77, R93, R0.reuse, 0x1, P6 ;  /* 0x000000005d4d7211 */ /* 0x088fe400030f0eff */
[----:B0-----:R-:W-:-:S03]  /*ccc0*/  LEA.HI.X.SX32 R78, R94, R0, 0x1, P2 ;  /* 0x000000005e4e7211 */ /* 0x001fc600010f0eff */
[----:B------:R0:W-:Y:S01]  /*ccd0*/  STL [R1+0xf14], R77 ;  /* 0x000f144d01007387 */ /* 0x0001e20000100800 */
[C---:B------:R-:W-:Y:S01]  /*cce0*/  IADD3 R83, P2, R79.reuse, R2, RZ ;  /* 0x000000024f537210 */ /* 0x040fe20007f5e0ff */
[----:B------:R-:W3:Y:S02]  /*ccf0*/  LDC R135, c[0x0][0x268] ;  /* 0x00009a00ff877b82 */ /* 0x000ee40000000800 */
[----:B------:R1:W-:Y:S01]  /*cd00*/  STL [R1+0xf1c], R78 ;  /* 0x000f1c4e01007387 */ /* 0x0003e20000100800 */
[----:B------:R-:W-:-:S03]  /*cd10*/  LEA.HI.X.SX32 R79, R79, R0, 0x1, P2 ;  /* 0x000000004f4f7211 */ /* 0x000fc600010f0eff */
[----:B------:R1:W-:Y:S01]  /*cd20*/  STL [R1+0xf24], R82 ;  /* 0x000f245201007387 */ /* 0x0003e20000100800 */
[----:B0-----:R-:W-:Y:S01]  /*cd30*/  IMAD R77, R113, 0x4, R76 ;  /* 0x00000004714d7824 */ /* 0x001fe200078e024c */
[----:B------:R-:W0:Y:S01]  /*cd40*/  LDC R136, c[0x0][0x268] ;  /* 0x00009a00ff887b82 */ /* 0x000e220000000800 */
[----:B-1----:R-:W-:Y:S02]  /*cd50*/  LEA.HI.X.SX32 R78, R96, R0, 0x1, P4 ;  /* 0x00000000604e7211 */ /* 0x002fe400020f0eff */
[----:B------:R-:W-:-:S03]  /*cd60*/  IADD3 R82, P3, R81, R2, RZ ;  /* 0x0000000251527210 */ /* 0x000fc60007f7e0ff */
[----:B------:R1:W-:Y:S02]  /*cd70*/  STL [R1+0xf2c], R78 ;  /* 0x000f2c4e01007387 */ /* 0x0003e40000100800 */
[----:B------:R-:W0:Y:S01]  /*cd80*/  LDC R137, c[0x0][0x268] ;  /* 0x00009a00ff897b82 */ /* 0x000e220000000800 */
[----:B------:R-:W-:Y:S01]  /*cd90*/  LEA.HI.X.SX32 R81, R81, R0, 0x1, P3 ;  /* 0x0000000051517211 */ /* 0x000fe200018f0eff */
[----:B------:R-:W-:Y:S04]  /*cda0*/  STL [R1+0xe2c], R83 ;  /* 0x000e2c5301007387 */ /* 0x000fe80000100800 */
[----:B------:R2:W-:Y:S02]  /*cdb0*/  STL [R1+0xe30], R82 ;  /* 0x000e305201007387 */ /* 0x0005e40000100800 */
[----:B------:R-:W0:Y:S01]  /*cdc0*/  LDC R138, c[0x0][0x268] ;  /* 0x00009a00ff8a7b82 */ /* 0x000e220000000800 */
[----:B-1----:R-:W-:Y:S01]  /*cdd0*/  IMAD R78, R114, 0x2, R77 ;  /* 0x00000002724e7824 */ /* 0x002fe200078e024d */
[----:B------:R1:W-:Y:S04]  /*cde0*/  STL [R1+0x63c], R66 ;  /* 0x00063c4201007387 */ /* 0x0003e80000100800 */
[----:B------:R5:W-:Y:S02]  /*cdf0*/  STL [R1+0xd10], R79 ;  /* 0x000d104f01007387 */ /* 0x000be40000100800 */
[----:B------:R-:W0:Y:S01]  /*ce00*/  LDC R139, c[0x0][0x268] ;  /* 0x00009a00ff8b7b82 */ /* 0x000e220000000800 */
[----:B--2---:R-:W-:Y:S01]  /*ce10*/  IADD3 R82, P4, R64, R2, RZ ;  /* 0x0000000240527210 */ /* 0x004fe20007f9e0ff */
[----:B------:R2:W-:Y:S01]  /*ce20*/  STL [R1+0xd14], R81 ;  /* 0x000d145101007387 */ /* 0x0005e20000100800 */
[----:B-1----:R-:W-:-:S05]  /*ce30*/  IMAD R66, R115, 0x2, R78 ;  /* 0x0000000273427824 */ /* 0x002fca00078e024e */
[----:B------:R-:W1:Y:S01]  /*ce40*/  LDC R140, c[0x0][0x268] ;  /* 0x00009a00ff8c7b82 */ /* 0x000e620000000800 */
[-C--:B-----5:R-:W-:Y:S02]  /*ce50*/  IADD3 R79, P2, R80, R2.reuse, RZ ;  /* 0x00000002504f7210 */ /* 0x0a0fe40007f5e0ff */
[----:B--2---:R-:W-:-:S03]  /*ce60*/  IADD3 R81, P3, R65, R2, RZ ;  /* 0x0000000241517210 */ /* 0x004fc60007f7e0ff */
[----:B------:R2:W-:Y:S02]  /*ce70*/  STL [R1+0xd1c], R79 ;  /* 0x000d1c4f01007387 */ /* 0x0005e40000100800 */
[----:B------:R-:W5:Y:S01]  /*ce80*/  LDC R141, c[0x0][0x268] ;  /* 0x00009a00ff8d7b82 */ /* 0x000f620000000800 */
[-C--:B------:R-:W-:Y:S01]  /*ce90*/  LEA.HI.X.SX32 R65, R65, R0.reuse, 0x1, P3 ;  /* 0x0000000041417211 */ /* 0x080fe200018f0eff */
[----:B------:R4:W-:Y:S04]  /*cea0*/  STL [R1+0xd20], R81 ;  /* 0x000d205101007387 */ /* 0x0009e80000100800 */
[----:B------:R-:W-:Y:S01]  /*ceb0*/  STL [R1+0xd24], R82 ;  /* 0x000d245201007387 */ /* 0x000fe20000100800 */
[----:B--2---:R-:W-:Y:S01]  /*cec0*/  IMAD R79, R116, 0x2, R66 ;  /* 0x00000002744f7824 */ /* 0x004fe200078e0242 */
[----:B------:R-:W2:Y:S01]  /*ced0*/  LDC R142, c[0x0][0x268] ;  /* 0x00009a00ff8e7b82 */ /* 0x000ea20000000800 */
[----:B----4-:R-:W-:-:S02]  /*cee0*/  LEA.HI.X.SX32 R81, R80, R0, 0x1, P2 ;  /* 0x0000000050517211 */ /* 0x010fc400010f0eff */
[----:B------:R-:W-:Y:S01]  /*cef0*/  LEA.HI.X.SX32 R80, R64, R0, 0x1, P4 ;  /* 0x0000000040507211 */ /* 0x000fe200020f0eff */
[----:B------:R-:W-:Y:S02]  /*cf00*/  IMAD R64, R117, 0x2, R79 ;  /* 0x0000000275407824 */ /* 0x000fe400078e024f */
[----:B------:R4:W-:Y:S02]  /*cf10*/  STL [R1+0xd18], R81 ;  /* 0x000d185101007387 */ /* 0x0009e40000100800 */
[----:B------:R-:W2:Y:S02]  /*cf20*/  LDC R143, c[0x0][0x268] ;  /* 0x00009a00ff8f7b82 */ /* 0x000ea40000000800 */
[----:B------:R3:W-:Y:S04]  /*cf30*/  STL [R1+0x640], R65 ;  /* 0x0006404101007387 */ /* 0x0007e80000100800 */
[----:B------:R0:W-:Y:S02]  /*cf40*/  STL [R1+0x644], R80 ;  /* 0x0006445001007387 */ /* 0x0001e40000100800 */
[----:B------:R-:W2:Y:S01]  /*cf50*/  LDC R144, c[0x0][0x268] ;  /* 0x00009a00ff907b82 */ /* 0x000ea20000000800 */
[----:B----4-:R-:W-:-:S02]  /*cf60*/  IADD3 R81, P4, R61, R2, RZ ;  /* 0x000000023d517210 */ /* 0x010fc40007f9e0ff */
[----:B---3--:R-:W-:-:S05]  /*cf70*/  IADD3 R65, P2, R63, R2, RZ ;  /* 0x000000023f417210 */ /* 0x008fca0007f5e0ff */
[----:B------:R-:W3:Y:S01]  /*cf80*/  LDC R145, c[0x0][0x268] ;  /* 0x00009a00ff917b82 */ /* 0x000ee20000000800 */
[C---:B0-----:R-:W-:Y:S01]  /*cf90*/  IADD3 R80, P3, R62.reuse, R2, RZ ;  /* 0x000000023e507210 */ /* 0x041fe20007f7e0ff */
[----:B------:R0:W-:Y:S03]  /*cfa0*/  STL [R1+0xd04], R65 ;  /* 0x000d044101007387 */ /* 0x0001e60000100800 */
[-C--:B------:R-:W-:Y:S01]  /*cfb0*/  LEA.HI.X.SX32 R62, R62, R0.reuse, 0x1, P3 ;  /* 0x000000003e3e7211 */ /* 0x080fe200018f0eff */
[----:B------:R4:W-:Y:S02]  /*cfc0*/  STL [R1+0xd08], R80 ;  /* 0x000d085001007387 */ /* 0x0009e40000100800 */
[----:B------:R-:W3:Y:S02]  /*cfd0*/  LDC R153, c[0x0][0x268] ;  /* 0x00009a00ff997b82 */ /* 0x000ee40000000800 */
[----:B------:R-:W-:Y:S01]  /*cfe0*/  STL [R1+0xd0c], R81 ;  /* 0x000d0c5101007387 */ /* 0x000fe20000100800 */
[----:B0-----:R-:W-:Y:S01]  /*cff0*/  IMAD R65, R118, 0x2, R64 ;  /* 0x0000000276417824 */ /* 0x001fe200078e0240 */
[----:B----4-:R-:W-:-:S04]  /*d000*/  LEA.HI.X.SX32 R80, R63, R0, 0x1, P2 ;  /* 0x000000003f507211 */ /* 0x010fc800010f0eff */
[----:B------:R-:W0:Y:S01]  /*d010*/  LDC R154, c[0x0][0x268] ;  /* 0x00009a00ff9a7b82 */ /* 0x000e220000000800 */
[----:B------:R-:W-:Y:S01]  /*d020*/  LEA.HI.X.SX32 R63, R61, R0, 0x1, P4 ;  /* 0x000000003d3f7211 */ /* 0x000fe200020f0eff */
[----:B------:R-:W-:Y:S01]  /*d030*/  IMAD R61, R119, 0x2, R65 ;  /* 0x00000002773d7824 */ /* 0x000fe200078e0241 */
[----:B------:R4:W-:Y:S04]  /*d040*/  STL [R1+0x648], R80 ;  /* 0x0006485001007387 */ /* 0x0009e80000100800 */
[----:B------:R1:W-:Y:S01]  /*d050*/  STL [R1+0x64c], R62 ;  /* 0x00064c3e01007387 */ /* 0x0003e20000100800 */
[----:B------:R-:W0:Y:S03]  /*d060*/  LDC R155, c[0x0][0x268] ;  /* 0x00009a00ff9b7b82 */ /* 0x000e260000000800 */
[----:B------:R5:W-:Y:S01]  /*d070*/  STL [R1+0x650], R63 ;  /* 0x0006503f01007387 */ /* 0x000be20000100800 */
[----:B----4-:R-:W-:-:S04]  /*d080*/  IADD3 R80, P4, R58, R2, RZ ;  /* 0x000000023a507210 */ /* 0x010fc80007f9e0ff */
[----:B------:R-:W4:Y:S01]  /*d090*/  LDC R157, c[0x0][0x268] ;  /* 0x00009a00ff9d7b82 */ /* 0x000f220000000800 */
[-C--:B-1----:R-:W-:Y:S02]  /*d0a0*/  IADD3 R62, P2, R60, R2.reuse, RZ ;  /* 0x000000023c3e7210 */ /* 0x082fe40007f5e0ff */
[----:B-----5:R-:W-:-:S03]  /*d0b0*/  IADD3 R63, P3, R59, R2, RZ ;  /* 0x000000023b3f7210 */ /* 0x020fc60007f7e0ff */
[----:B------:R1:W-:Y:S02]  /*d0c0*/  STL [R1+0xcf8], R62 ;  /* 0x000cf83e01007387 */ /* 0x0003e40000100800 */
[----:B------:R-:W5:Y:S01]  /*d0d0*/  LDC R159, c[0x0][0x268] ;  /* 0x00009a00ff9f7b82 */ /* 0x000f620000000800 */
[-C--:B------:R-:W-:Y:S01]  /*d0e0*/  LEA.HI.X.SX32 R59, R59, R0.reuse, 0x1, P3 ;  /* 0x000000003b3b7211 */ /* 0x080fe200018f0eff */
[----:B------:R2:W-:Y:S04]  /*d0f0*/  STL [R1+0xcfc], R63 ;  /* 0x000cfc3f01007387 */ /* 0x0005e80000100800 */
[----:B------:R-:W-:Y:S01]  /*d100*/  STL [R1+0xd00], R80 ;  /* 0x000d005001007387 */ /* 0x000fe20000100800 */
[----:B-1----:R-:W-:Y:S01]  /*d110*/  IMAD R62, R120, 0x4, R61 ;  /* 0x00000004783e7824 */ /* 0x002fe200078e023d */
[----:B------:R-:W1:Y:S01]  /*d120*/  LDC R161, c[0x0][0x268] ;  /* 0x00009a00ffa17b82 */ /* 0x000e620000000800 */
[----:B--2---:R-:W-:-:S02]  /*d130*/  LEA.HI.X.SX32 R63, R60, R0, 0x1, P2 ;  /* 0x000000003c3f7211 */ /* 0x004fc400010f0eff */
[----:B------:R-:W-:Y:S01]  /*d140*/  LEA.HI.X.SX32 R60, R58, R0, 0x1, P4 ;  /* 0x000000003a3c7211 */ /* 0x000fe200020f0eff */
[----:B------:R-:W-:Y:S02]  /*d150*/  IMAD R58, R121, 0x2, R62 ;  /* 0x00000002793a7824 */ /* 0x000fe400078e023e */
[----:B------:R2:W-:Y:S02]  /*d160*/  STL [R1+0x654], R63 ;  /* 0x0006543f01007387 */ /* 0x0005e40000100800 */
[----:B------:R-:W1:Y:S02]  /*d170*/  LDC R162, c[0x0][0x268] ;  /* 0x00009a00ffa27b82 */ /* 0x000e640000000800 */
[----:B------:R3:W-:Y:S04]  /*d180*/  STL [R1+0x658], R59 ;  /* 0x0006583b01007387 */ /* 0x0007e80000100800 */
[----:B------:R0:W-:Y:S02]  /*d190*/  STL [R1+0x65c], R60 ;  /* 0x00065c3c01007387 */ /* 0x0001e40000100800 */
[----:B------:R-:W1:Y:S01]  /*d1a0*/  LDC R171, c[0x0][0x268] ;  /* 0x00009a00ffab7b82 */ /* 0x000e620000000800 */
[----:B--2---:R-:W-:-:S02]  /*d1b0*/  IADD3 R63, P4, R55, R2, RZ ;  /* 0x00000002373f7210 */ /* 0x004fc40007f9e0ff */
[----:B---3--:R-:W-:-:S05]  /*d1c0*/  IADD3 R59, P2, R57, R2, RZ ;  /* 0x00000002393b7210 */ /* 0x008fca0007f5e0ff */
[----:B------:R-:W2:Y:S01]  /*d1d0*/  LDC R173, c[0x0][0x268] ;  /* 0x00009a00ffad7b82 */ /* 0x000ea20000000800 */
[C---:B0-----:R-:W-:Y:S01]  /*d1e0*/  IADD3 R60, P3, R56.reuse, R2, RZ ;  /* 0x00000002383c7210 */ /* 0x041fe20007f7e0ff */
[----:B------:R0:W-:Y:S03]  /*d1f0*/  STL [R1+0xcec], R59 ;  /* 0x000cec3b01007387 */ /* 0x0001e60000100800 */
[-C--:B------:R-:W-:Y:S01]  /*d200*/  LEA.HI.X.SX32 R56, R56, R0.reuse, 0x1, P3 ;  /* 0x0000000038387211 */ /* 0x080fe200018f0eff */
[----:B------:R3:W-:Y:S02]  /*d210*/  STL [R1+0xcf0], R60 ;  /* 0x000cf03c01007387 */ /* 0x0007e40000100800 */
[----:B------:R-:W2:Y:S02]  /*d220*/  LDC R228, c[0x0][0x268] ;  /* 0x00009a00ffe47b82 */ /* 0x000ea40000000800 */
[----:B------:R-:W-:Y:S01]  /*d230*/  STL [R1+0xcf4], R63 ;  /* 0x000cf43f01007387 */ /* 0x000fe20000100800 */
[----:B0-----:R-:W-:Y:S01]  /*d240*/  IMAD R59, R122, 0x2, R58 ;  /* 0x000000027a3b7824 */ /* 0x001fe200078e023a */
[----:B---3--:R-:W-:-:S04]  /*d250*/  LEA.HI.X.SX32 R60, R57, R0, 0x1, P2 ;  /* 0x00000000393c7211 */ /* 0x008fc800010f0eff */
[----:B------:R-:W0:Y:S01]  /*d260*/  LDC R230, c[0x0][0x268] ;  /* 0x00009a00ffe67b82 */ /* 0x000e220000000800 */
[----:B------:R-:W-:Y:S01]  /*d270*/  LEA.HI.X.SX32 R57, R55, R0, 0x1, P4 ;  /* 0x0000000037397211 */ /* 0x000fe200020f0eff */
[----:B------:R-:W-:Y:S01]  /*d280*/  IMAD R55, R123, 0x2, R59 ;  /* 0x000000027b377824 */ /* 0x000fe200078e023b */
[----:B------:R3:W-:Y:S04]  /*d290*/  STL [R1+0x660], R60 ;  /* 0x0006603c01007387 */ /* 0x0007e80000100800 */
[----:B------:R4:W-:Y:S01]  /*d2a0*/  STL [R1+0x664], R56 ;  /* 0x0006643801007387 */ /* 0x0009e20000100800 */
[----:B------:R-:W0:Y:S03]  /*d2b0*/  LDC R234, c[0x0][0x268] ;  /* 0x00009a00ffea7b82 */ /* 0x000e260000000800 */
[----:B------:R5:W-:Y:S01]  /*d2c0*/  STL [R1+0x668], R57 ;  /* 0x0006683901007387 */ /* 0x000be20000100800 */
[----:B---3--:R-:W-:-:S04]  /*d2d0*/  IADD3 R60, P4, R52, R2, RZ ;  /* 0x00000002343c7210 */ /* 0x008fc80007f9e0ff */
[----:B------:R-:W3:Y:S01]  /*d2e0*/  LDC R242, c[0x0][0x268] ;  /* 0x00009a00fff27b82 */ /* 0x000ee20000000800 */
[-C--:B----4-:R-:W-:Y:S02]  /*d2f0*/  IADD3 R56, P2, R54, R2.reuse, RZ ;  /* 0x0000000236387210 */ /* 0x090fe40007f5e0ff */
[----:B-----5:R-:W-:-:S03]  /*d300*/  IADD3 R57, P3, R53, R2, RZ ;  /* 0x0000000235397210 */ /* 0x020fc60007f7e0ff */
[----:B------:R4:W-:Y:S02]  /*d310*/  STL [R1+0xce0], R56 ;  /* 0x000ce03801007387 */ /* 0x0009e40000100800 */
[----:B------:R-:W5:Y:S01]  /*d320*/  LDC R243, c[0x0][0x268] ;  /* 0x00009a00fff37b82 */ /* 0x000f620000000800 */
[-C--:B------:R-:W-:Y:S01]  /*d330*/  LEA.HI.X.SX32 R53, R53, R0.reuse, 0x1, P3 ;  /* 0x0000000035357211 */ /* 0x080fe200018f0eff */
[----:B------:R1:W-:Y:S04]  /*d340*/  STL [R1+0xce4], R57 ;  /* 0x000ce43901007387 */ /* 0x0003e80000100800 */
[----:B------:R-:W-:Y:S01]  /*d350*/  STL [R1+0xce8], R60 ;  /* 0x000ce83c01007387 */ /* 0x000fe20000100800 */
[----:B----4-:R-:W-:Y:S01]  /*d360*/  IMAD R56, R124, 0x2, R55 ;  /* 0x000000027c387824 */ /* 0x010fe200078e0237 */
[----:B------:R-:W4:Y:S01]  /*d370*/  LDC R244, c[0x0][0x268] ;  /* 0x00009a00fff47b82 */ /* 0x000f220000000800 */
[----:B-1----:R-:W-:-:S02]  /*d380*/  LEA.HI.X.SX32 R57, R54, R0, 0x1, P2 ;  /* 0x0000000036397211 */ /* 0x002fc400010f0eff */
[----:B------:R-:W-:Y:S01]  /*d390*/  LEA.HI.X.SX32 R54, R52, R0, 0x1, P4 ;  /* 0x0000000034367211 */ /* 0x000fe200020f0eff */
[----:B------:R-:W-:Y:S02]  /*d3a0*/  IMAD R52, R125, 0x2, R56 ;  /* 0x000000027d347824 */ /* 0x000fe400078e0238 */
[----:B------:R1:W-:Y:S02]  /*d3b0*/  STL [R1+0x66c], R57 ;  /* 0x00066c3901007387 */ /* 0x0003e40000100800 */
[----:B------:R-:W4:Y:S02]  /*d3c0*/  LDC R245, c[0x0][0x268] ;  /* 0x00009a00fff57b82 */ /* 0x000f240000000800 */
[----:B------:R2:W-:Y:S04]  /*d3d0*/  STL [R1+0x670], R53 ;  /* 0x0006703501007387 */ /* 0x0005e80000100800 */
[----:B------:R0:W-:Y:S02]  /*d3e0*/  STL [R1+0x674], R54 ;  /* 0x0006743601007387 */ /* 0x0001e40000100800 */
[----:B------:R-:W4:Y:S01]  /*d3f0*/  LDC R246, c[0x0][0x268] ;  /* 0x00009a00fff67b82 */ /* 0x000f220000000800 */
[----:B-1----:R-:W-:-:S02]  /*d400*/  IADD3 R57, P4, R49, R2, RZ ;  /* 0x0000000231397210 */ /* 0x002fc40007f9e0ff */
[----:B--2---:R-:W-:-:S05]  /*d410*/  IADD3 R53, P2, R51, R2, RZ ;  /* 0x0000000233357210 */ /* 0x004fca0007f5e0ff */
[----:B------:R-:W1:Y:S01]  /*d420*/  LDC R247, c[0x0][0x268] ;  /* 0x00009a00fff77b82 */ /* 0x000e620000000800 */
[C---:B0-----:R-:W-:Y:S01]  /*d430*/  IADD3 R54, P3, R50.reuse, R2, RZ ;  /* 0x0000000232367210 */ /* 0x041fe20007f7e0ff */
[----:B------:R0:W-:Y:S03]  /*d440*/  STL [R1+0xcd4], R53 ;  /* 0x000cd43501007387 */ /* 0x0001e60000100800 */
[-C--:B------:R-:W-:Y:S01]  /*d450*/  LEA.HI.X.SX32 R50, R50, R0.reuse, 0x1, P3 ;  /* 0x0000000032327211 */ /* 0x080fe200018f0eff */
[----:B------:R2:W-:Y:S02]  /*d460*/  STL [R1+0xcd8], R54 ;  /* 0x000cd83601007387 */ /* 0x0005e40000100800 */
[----:B------:R-:W1:Y:S02]  /*d470*/  LDC R248, c[0x0][0x268] ;  /* 0x00009a00fff87b82 */ /* 0x000e640000000800 */
[----:B------:R-:W-:Y:S01]  /*d480*/  STL [R1+0xcdc], R57 ;  /* 0x000cdc3901007387 */ /* 0x000fe20000100800 */
[----:B0-----:R-:W-:Y:S01]  /*d490*/  IMAD R53, R126, 0x2, R52 ;  /* 0x000000027e357824 */ /* 0x001fe200078e0234 */
[----:B--2---:R-:W-:-:S04]  /*d4a0*/  LEA.HI.X.SX32 R54, R51, R0, 0x1, P2 ;  /* 0x0000000033367211 */ /* 0x004fc800010f0eff */
[----:B------:R-:W0:Y:S01]  /*d4b0*/  LDC R249, c[0x0][0x268] ;  /* 0x00009a00fff97b82 */ /* 0x000e220000000800 */
[----:B------:R-:W-:Y:S01]  /*d4c0*/  LEA.HI.X.SX32 R51, R49, R0, 0x1, P4 ;  /* 0x0000000031337211 */ /* 0x000fe200020f0eff */
[----:B------:R-:W-:Y:S01]  /*d4d0*/  IMAD R49, R127, 0x4, R53 ;  /* 0x000000047f317824 */ /* 0x000fe200078e0235 */
[----:B------:R2:W-:Y:S04]  /*d4e0*/  STL [R1+0x678], R54 ;  /* 0x0006783601007387 */ /* 0x0005e80000100800 */
[----:B------:R3:W-:Y:S01]  /*d4f0*/  STL [R1+0x67c], R50 ;  /* 0x00067c3201007387 */ /* 0x0007e20000100800 */
[----:B------:R-:W0:Y:S03]  /*d500*/  LDC R251, c[0x0][0x268] ;  /* 0x00009a00fffb7b82 */ /* 0x000e260000000800 */
[----:B------:R5:W-:Y:S01]  /*d510*/  STL [R1+0x680], R51 ;  /* 0x0006803301007387 */ /* 0x000be20000100800 */
[----:B--2---:R-:W-:-:S04]  /*d520*/  IADD3 R54, P4, R46, R2, RZ ;  /* 0x000000022e367210 */ /* 0x004fc80007f9e0ff */
[----:B------:R-:W2:Y:S01]  /*d530*/  LDC R252, c[0x0][0x268] ;  /* 0x00009a00fffc7b82 */ /* 0x000ea20000000800 */
[-C--:B---3--:R-:W-:Y:S02]  /*d540*/  IADD3 R50, P2, R48, R2.reuse, RZ ;  /* 0x0000000230327210 */ /* 0x088fe40007f5e0ff */
[----:B-----5:R-:W-:-:S03]  /*d550*/  IADD3 R51, P3, R47, R2, RZ ;  /* 0x000000022f337210 */ /* 0x020fc60007f7e0ff */
[----:B------:R3:W-:Y:S02]  /*d560*/  STL [R1+0xcc8], R50 ;  /* 0x000cc83201007387 */ /* 0x0007e40000100800 */
[----:B------:R-:W5:Y:S01]  /*d570*/  LDC R97, c[0x0][0x268] ;  /* 0x00009a00ff617b82 */ /* 0x000f620000000800 */
[-C--:B------:R-:W-:Y:S01]  /*d580*/  LEA.HI.X.SX32 R47, R47, R0.reuse, 0x1, P3 ;  /* 0x000000002f2f7211 */ /* 0x080fe200018f0eff */
[----:B------:R4:W-:Y:S04]  /*d590*/  STL [R1+0xccc], R51 ;  /* 0x000ccc3301007387 */ /* 0x0009e80000100800 */
[----:B------:R-:W-:Y:S01]  /*d5a0*/  STL [R1+0xcd0], R54 ;  /* 0x000cd03601007387 */ /* 0x000fe20000100800 */
[----:B---3--:R-:W-:Y:S01]  /*d5b0*/  IMAD R50, R128, 0x2, R49 ;  /* 0x0000000280327824 */ /* 0x008fe200078e0231 */
[----:B----4-:R-:W-:-:S02]  /*d5c0*/  LEA.HI.X.SX32 R51, R48, R0, 0x1, P2 ;  /* 0x0000000030337211 */ /* 0x010fc400010f0eff */
[----:B------:R-:W-:Y:S01]  /*d5d0*/  LEA.HI.X.SX32 R48, R46, R0, 0x1, P4 ;  /* 0x000000002e307211 */ /* 0x000fe200020f0eff */
[----:B------:R-:W-:Y:S02]  /*d5e0*/  IMAD R46, R129, 0x2, R50 ;  /* 0x00000002812e7824 */ /* 0x000fe400078e0232 */
[----:B------:R3:W-:Y:S04]  /*d5f0*/  STL [R1+0x684], R51 ;  /* 0x0006843301007387 */ /* 0x0007e80000100800 */
[----:B------:R4:W-:Y:S04]  /*d600*/  STL [R1+0x688], R47 ;  /* 0x0006882f01007387 */ /* 0x0009e80000100800 */
[----:B------:R1:W-:Y:S01]  /*d610*/  STL [R1+0x68c], R48 ;  /* 0x00068c3001007387 */ /* 0x0003e20000100800 */
[----:B---3--:R-:W-:-:S02]  /*d620*/  IADD3 R51, P4, R43, R2, RZ ;  /* 0x000000022b337210 */ /* 0x008fc40007f9e0ff */
[-C--:B----4-:R-:W-:Y:S02]  /*d630*/  IADD3 R47, P2, R45, R2.reuse, RZ ;  /* 0x000000022d2f7210 */ /* 0x090fe40007f5e0ff */
[----:B-1----:R-:W-:-:S03]  /*d640*/  IADD3 R48, P3, R44, R2, RZ ;  /* 0x000000022c307210 */ /* 0x002fc60007f7e0ff */
[----:B------:R1:W-:Y:S01]  /*d650*/  STL [R1+0xcbc], R47 ;  /* 0x000cbc2f01007387 */ /* 0x0003e20000100800 */
[----:B------:R-:W-:-:S03]  /*d660*/  LEA.HI.X.SX32 R44, R44, R0, 0x1, P3 ;  /* 0x000000002c2c7211 */ /* 0x000fc600018f0eff */
[----:B------:R3:W-:Y:S04]  /*d670*/  STL [R1+0xcc0], R48 ;  /* 0x000cc03001007387 */ /* 0x0007e80000100800 */
[----:B------:R-:W-:Y:S01]  /*d680*/  STL [R1+0xcc4], R51 ;  /* 0x000cc43301007387 */ /* 0x000fe20000100800 */
[----:B-1----:R-:W-:Y:S01]  /*d690*/  IMAD R47, R130, 0x2, R46 ;  /* 0x00000002822f7824 */ /* 0x002fe200078e022e */
[-C--:B---3--:R-:W-:Y:S02]  /*d6a0*/  LEA.HI.X.SX32 R48, R45, R0.reuse, 0x1, P2 ;  /* 0x000000002d307211 */ /* 0x088fe400010f0eff */
[----:B------:R-:W-:Y:S01]  /*d6b0*/  LEA.HI.X.SX32 R45, R43, R0, 0x1, P4 ;  /* 0x000000002b2d7211 */ /* 0x000fe200020f0eff */
[----:B------:R-:W-:Y:S02]  /*d6c0*/  IMAD R43, R131, 0x2, R47 ;  /* 0x00000002832b7824 */ /* 0x000fe400078e022f */
[----:B------:R1:W-:Y:S04]  /*d6d0*/  STL [R1+0x690], R48 ;  /* 0x0006903001007387 */ /* 0x0003e80000100800 */
[----:B------:R3:W-:Y:S04]  /*d6e0*/  STL [R1+0x694], R44 ;  /* 0x0006942c01007387 */ /* 0x0007e80000100800 */
[----:B------:R4:W-:Y:S01]  /*d6f0*/  STL [R1+0x698], R45 ;  /* 0x0006982d01007387 */ /* 0x0009e20000100800 */
[----:B-1----:R-:W-:-:S02]  /*d700*/  IADD3 R48, P4, R40, R2, RZ ;  /* 0x0000000228307210 */ /* 0x002fc40007f9e0ff */
[-C--:B---3--:R-:W-:Y:S02]  /*d710*/  IADD3 R44, P2, R42, R2.reuse, RZ ;  /* 0x000000022a2c7210 */ /* 0x088fe40007f5e0ff */
[----:B----4-:R-:W-:-:S03]  /*d720*/  IADD3 R45, P3, R41, R2, RZ ;  /* 0x00000002292d7210 */ /* 0x010fc60007f7e0ff */
        /* <DEDUP_REMOVED lines=166> */
[----:B---3--:R-:W-:Y:S02]  /*e190*/  IADD3 R7, P2, R5, R2, RZ ;  /* 0x0000000205077210 */ /* 0x008fe40007f5e0ff */
[----:B------:R-:W-:Y:S02]  /*e1a0*/  LEA.HI.X.SX32 R3, R3, R0, 0x1, P4 ;  /* 0x0000000003037211 */ /* 0x000fe400020f0eff */
[----:B----4-:R-:W-:Y:S01]  /*e1b0*/  IADD3 R8, P3, R4, R2, RZ ;  /* 0x0000000204087210 */ /* 0x010fe20007f7e0ff */
[----:B------:R1:W-:Y:S04]  /*e1c0*/  STL [R1+0xc20], R7 ;  /* 0x000c200701007387 */ /* 0x0003e80000100800 */
[----:B------:R3:W-:Y:S04]  /*e1d0*/  STL [R1+0xc24], R8 ;  /* 0x000c240801007387 */ /* 0x0007e80000100800 */
[----:B------:R-:W-:Y:S01]  /*e1e0*/  STL [R1+0xc28], R11 ;  /* 0x000c280b01007387 */ /* 0x000fe20000100800 */
[----:B-1----:R-:W-:Y:S01]  /*e1f0*/  IMAD R7, R157, 0x2, R6 ;  /* 0x000000029d077824 */ /* 0x002fe200078e0206 */
[----:B---3--:R-:W-:-:S02]  /*e200*/  LEA.HI.X.SX32 R8, R5, R0, 0x1, P2 ;  /* 0x0000000005087211 */ /* 0x008fc400010f0eff */
[----:B------:R-:W-:Y:S01]  /*e210*/  LEA.HI.X.SX32 R5, R4, R0, 0x1, P3 ;  /* 0x0000000004057211 */ /* 0x000fe200018f0eff */
[----:B------:R-:W-:Y:S02]  /*e220*/  IMAD R4, R158, 0x2, R7 ;  /* 0x000000029e047824 */ /* 0x000fe400078e0207 */
[----:B------:R1:W-:Y:S04]  /*e230*/  STL [R1+0x72c], R8 ;  /* 0x00072c0801007387 */ /* 0x0003e80000100800 */
[----:B------:R3:W-:Y:S04]  /*e240*/  STL [R1+0x730], R5 ;  /* 0x0007300501007387 */ /* 0x0007e80000100800 */
[----:B------:R4:W-:Y:S01]  /*e250*/  STL [R1+0x734], R3 ;  /* 0x0007340301007387 */ /* 0x0009e20000100800 */
[----:B-1----:R-:W-:-:S02]  /*e260*/  IADD3 R8, P2, R67, R2, RZ ;  /* 0x0000000243087210 */ /* 0x002fc40007f5e0ff */
[----:B---3--:R-:W-:-:S03]  /*e270*/  IADD3 R5, P4, R69, R2, RZ ;  /* 0x0000000245057210 */ /* 0x008fc60007f9e0ff */
[----:B------:R1:W-:Y:S01]  /*e280*/  STL [R1+0x750], R8 ;  /* 0x0007500801007387 */ /* 0x0003e20000100800 */
[----:B----4-:R-:W-:-:S04]  /*e290*/  IADD3 R3, P3, R68, R2, RZ ;  /* 0x0000000244037210 */ /* 0x010fc80007f7e0ff */
[----:B------:R-:W-:Y:S01]  /*e2a0*/  LEA.HI.X.SX32 R11, R68, R0, 0x1, P3 ;  /* 0x00000000440b7211 */ /* 0x000fe200018f0eff */
[----:B------:R3:W-:Y:S01]  /*e2b0*/  STL [R1+0x758], R3 ;  /* 0x0007580301007387 */ /* 0x0007e20000100800 */
[----:B-1----:R-:W-:-:S03]  /*e2c0*/  IMAD R8, R159, 0x2, R4 ;  /* 0x000000029f087824 */ /* 0x002fc600078e0204 */
[----:B------:R1:W-:Y:S01]  /*e2d0*/  STL [R1+0x760], R5 ;  /* 0x0007600501007387 */ /* 0x0003e20000100800 */
[----:B---3--:R-:W-:Y:S02]  /*e2e0*/  LEA.HI.X.SX32 R3, R67, R0, 0x1, P2 ;  /* 0x0000000043037211 */ /* 0x008fe400010f0eff */
[----:B------:R-:W-:Y:S02]  /*e2f0*/  IADD3 R14, P2, R70, R2, RZ ;  /* 0x00000002460e7210 */ /* 0x000fe40007f5e0ff */
[----:B-1----:R-:W-:Y:S01]  /*e300*/  LEA.HI.X.SX32 R5, R69, R0, 0x1, P4 ;  /* 0x0000000045057211 */ /* 0x002fe200020f0eff */
[----:B------:R1:W-:Y:S01]  /*e310*/  STL [R1+0x74c], R3 ;  /* 0x00074c0301007387 */ /* 0x0003e20000100800 */
[----:B------:R-:W-:-:S03]  /*e320*/  CS2R R68, SRZ ;  /* 0x0000000000447805 */ /* 0x000fc6000001ff00 */
[----:B------:R3:W-:Y:S04]  /*e330*/  STL [R1+0x754], R11 ;  /* 0x0007540b01007387 */ /* 0x0007e80000100800 */
[----:B------:R4:W-:Y:S01]  /*e340*/  STL [R1+0x75c], R5 ;  /* 0x00075c0501007387 */ /* 0x0009e20000100800 */
[----:B-1----:R-:W-:-:S03]  /*e350*/  IMAD R3, R160, 0x2, R8 ;  /* 0x00000002a0037824 */ /* 0x002fc600078e0208 */
[----:B------:R1:W-:Y:S01]  /*e360*/  STL [R1+0x768], R14 ;  /* 0x0007680e01007387 */ /* 0x0003e20000100800 */
[-C--:B---3--:R-:W-:Y:S01]  /*e370*/  IADD3 R11, P4, R72, R2.reuse, RZ ;  /* 0x00000002480b7210 */ /* 0x088fe20007f9e0ff */
[----:B------:R-:W-:Y:S01]  /*e380*/  IMAD R21, R161, 0x2, R3 ;  /* 0x00000002a1157824 */ /* 0x000fe200078e0203 */
[----:B----4-:R-:W-:-:S04]  /*e390*/  IADD3 R5, P3, R71, R2, RZ ;  /* 0x0000000247057210 */ /* 0x010fc80007f7e0ff */
[----:B-1----:R-:W-:Y:S01]  /*e3a0*/  LEA.HI.X.SX32 R14, R71, R0, 0x1, P3 ;  /* 0x00000000470e7211 */ /* 0x002fe200018f0eff */
[----:B------:R1:W-:Y:S01]  /*e3b0*/  STL [R1+0x770], R5 ;  /* 0x0007700501007387 */ /* 0x0003e20000100800 */
[----:B------:R-:W-:-:S03]  /*e3c0*/  IADD3 R17, P3, R74, R2, RZ ;  /* 0x000000024a117210 */ /* 0x000fc60007f7e0ff */
[----:B------:R3:W-:Y:S01]  /*e3d0*/  STL [R1+0x778], R11 ;  /* 0x0007780b01007387 */ /* 0x0007e20000100800 */
[-C--:B------:R-:W-:Y:S02]  /*e3e0*/  LEA.HI.X.SX32 R24, R74, R0.reuse, 0x1, P3 ;  /* 0x000000004a187211 */ /* 0x080fe400018f0eff */
[-C--:B-1----:R-:W-:Y:S02]  /*e3f0*/  LEA.HI.X.SX32 R5, R70, R0.reuse, 0x1, P2 ;  /* 0x0000000046057211 */ /* 0x082fe400010f0eff */
[----:B------:R-:W-:Y:S02]  /*e400*/  CS2R R70, SRZ ;  /* 0x0000000000467805 */ /* 0x000fe4000001ff00 */
[----:B---3--:R-:W-:Y:S01]  /*e410*/  LEA.HI.X.SX32 R11, R72, R0, 0x1, P4 ;  /* 0x00000000480b7211 */ /* 0x008fe200020f0eff */
[----:B------:R1:W-:Y:S04]  /*e420*/  STL [R1+0x764], R5 ;  /* 0x0007640501007387 */ /* 0x0003e80000100800 */
[----:B------:R3:W-:Y:S04]  /*e430*/  STL [R1+0x76c], R14 ;  /* 0x00076c0e01007387 */ /* 0x0007e80000100800 */
[----:B------:R4:W-:Y:S01]  /*e440*/  STL [R1+0x774], R11 ;  /* 0x0007740b01007387 */ /* 0x0009e20000100800 */
[----:B-1----:R-:W-:Y:S01]  /*e450*/  IMAD R5, R162, 0x2, R21 ;  /* 0x00000002a2057824 */ /* 0x002fe200078e0215 */
[----:B---3--:R-:W-:-:S02]  /*e460*/  IADD3 R14, P2, R73, R2, RZ ;  /* 0x00000002490e7210 */ /* 0x008fc40007f5e0ff */
[----:B----4-:R-:W-:-:S03]  /*e470*/  IADD3 R11, P4, R75, R2, RZ ;  /* 0x000000024b0b7210 */ /* 0x010fc60007f9e0ff */
[----:B------:R1:W-:Y:S04]  /*e480*/  STL [R1+0x780], R14 ;  /* 0x0007800e01007387 */ /* 0x0003e80000100800 */
[----:B------:R3:W-:Y:S04]  /*e490*/  STL [R1+0x788], R17 ;  /* 0x0007881101007387 */ /* 0x0007e80000100800 */
[----:B------:R4:W-:Y:S01]  /*e4a0*/  STL [R1+0x790], R11 ;  /* 0x0007900b01007387 */ /* 0x0009e20000100800 */
[----:B-1----:R-:W-:Y:S01]  /*e4b0*/  IMAD R14, R163, 0x4, R5 ;  /* 0x00000004a30e7824 */ /* 0x002fe200078e0205 */
[----:B---3--:R-:W-:-:S02]  /*e4c0*/  LEA.HI.X.SX32 R17, R73, R0, 0x1, P2 ;  /* 0x0000000049117211 */ /* 0x008fc400010f0eff */
[----:B------:R-:W-:Y:S02]  /*e4d0*/  CS2R R72, SRZ ;  /* 0x0000000000487805 */ /* 0x000fe4000001ff00 */
[----:B------:R-:W-:Y:S02]  /*e4e0*/  IADD3 R27, P2, R76, R2, RZ ;  /* 0x000000024c1b7210 */ /* 0x000fe40007f5e0ff */
[----:B----4-:R-:W-:Y:S01]  /*e4f0*/  LEA.HI.X.SX32 R11, R75, R0, 0x1, P4 ;  /* 0x000000004b0b7211 */ /* 0x010fe200020f0eff */
[----:B------:R1:W-:Y:S01]  /*e500*/  STL [R1+0x77c], R17 ;  /* 0x00077c1101007387 */ /* 0x0003e20000100800 */
[----:B------:R-:W-:-:S03]  /*e510*/  CS2R R74, SRZ ;  /* 0x00000000004a7805 */ /* 0x000fc6000001ff00 */
[----:B------:R3:W-:Y:S04]  /*e520*/  STL [R1+0x784], R24 ;  /* 0x0007841801007387 */ /* 0x0007e80000100800 */
[----:B------:R4:W-:Y:S01]  /*e530*/  STL [R1+0x78c], R11 ;  /* 0x00078c0b01007387 */ /* 0x0009e20000100800 */
[----:B-1----:R-:W-:-:S03]  /*e540*/  IMAD R17, R164, 0x2, R14 ;  /* 0x00000002a4117824 */ /* 0x002fc600078e020e */
[----:B------:R1:W-:Y:S01]  /*e550*/  STL [R1+0x798], R27 ;  /* 0x0007981b01007387 */ /* 0x0003e20000100800 */
[-C--:B---3--:R-:W-:Y:S02]  /*e560*/  IADD3 R24, P4, R78, R2.reuse, RZ ;  /* 0x000000024e187210 */ /* 0x088fe40007f9e0ff */
[----:B----4-:R-:W-:-:S04]  /*e570*/  IADD3 R11, P3, R77, R2, RZ ;  /* 0x000000024d0b7210 */ /* 0x010fc80007f7e0ff */
[----:B------:R-:W-:Y:S01]  /*e580*/  LEA.HI.X.SX32 R30, R77, R0, 0x1, P3 ;  /* 0x000000004d1e7211 */ /* 0x000fe200018f0eff */
[----:B------:R3:W-:Y:S01]  /*e590*/  STL [R1+0x7a0], R11 ;  /* 0x0007a00b01007387 */ /* 0x0007e20000100800 */
[----:B-1----:R-:W-:-:S03]  /*e5a0*/  IMAD R27, R165, 0x2, R17 ;  /* 0x00000002a51b7824 */ /* 0x002fc600078e0211 */
[----:B------:R1:W-:Y:S01]  /*e5b0*/  STL [R1+0x7a8], R24 ;  /* 0x0007a81801007387 */ /* 0x0003e20000100800 */
[----:B---3--:R-:W-:Y:S02]  /*e5c0*/  LEA.HI.X.SX32 R11, R76, R0, 0x1, P2 ;  /* 0x000000004c0b7211 */ /* 0x008fe400010f0eff */
[----:B------:R-:W-:Y:S02]  /*e5d0*/  CS2R R76, SRZ ;  /* 0x00000000004c7805 */ /* 0x000fe4000001ff00 */
[----:B------:R-:W-:Y:S02]  /*e5e0*/  IADD3 R33, P2, R66, R2, RZ ;  /* 0x0000000242217210 */ /* 0x000fe40007f5e0ff */
[----:B-1----:R-:W-:Y:S01]  /*e5f0*/  LEA.HI.X.SX32 R24, R78, R0, 0x1, P4 ;  /* 0x000000004e187211 */ /* 0x002fe200020f0eff */
[----:B------:R1:W-:Y:S04]  /*e600*/  STL [R1+0x794], R11 ;  /* 0x0007940b01007387 */ /* 0x0003e80000100800 */
        /* <DEDUP_REMOVED lines=9> */
[C---:B------:R-:W-:Y:S02]  /*e6a0*/  IADD3 R36, P3, R61.reuse, R2, RZ ;  /* 0x000000023d247210 */ /* 0x040fe40007f7e0ff */
[----:B------:R-:W-:Y:S01]  /*e6b0*/  CS2R R78, SRZ ;  /* 0x00000000004e7805 */ /* 0x000fe2000001ff00 */
[----:B------:R3:W-:Y:S01]  /*e6c0*/  STL [R1+0x7c0], R30 ;  /* 0x0007c01e01007387 */ /* 0x0007e20000100800 */
[-C--:B------:R-:W-:Y:S02]  /*e6d0*/  LEA.HI.X.SX32 R42, R61, R0.reuse, 0x1, P3 ;  /* 0x000000003d2a7211 */ /* 0x080fe400018f0eff */
[----:B------:R-:W-:Y:S02]  /*e6e0*/  CS2R R60, SRZ ;  /* 0x00000000003c7805 */ /* 0x000fe4000001ff00 */
[----:B-1----:R-:W-:-:S02]  /*e6f0*/  LEA.HI.X.SX32 R24, R66, R0, 0x1, P2 ;  /* 0x0000000042187211 */ /* 0x002fc400010f0eff */
        /* <DEDUP_REMOVED lines=38> */
[-C--:B---3--:R-:W-:Y:S02]  /*e960*/  IADD3 R48, P4, R53, R2.reuse, RZ ;  /* 0x0000000235307210 */ /* 0x088fe40007f9e0ff */
[----:B----4-:R-:W-:Y:S01]  /*e970*/  IADD3 R42, P3, R52, R2, RZ ;  /* 0x00000002342a7210 */ /* 0x010fe20007f7e0ff */
[----:B-1----:R-:W-:-:S04]  /*e980*/  IMAD R51, R173, 0x2, R30 ;  /* 0x00000002ad337824 */ /* 0x002fc800078e021e */
[----:B------:R1:W-:Y:S04]  /*e990*/  STL [R1+0x800], R42 ;  /* 0x0008002a01007387 */ /* 0x0003e80000100800 */
[----:B------:R3:W-:Y:S01]  /*e9a0*/  STL [R1+0x808], R48 ;  /* 0x0008083001007387 */ /* 0x0007e20000100800 */
[-C--:B-1----:R-:W-:Y:S02]  /*e9b0*/  LEA.HI.X.SX32 R42, R56, R0.reuse, 0x1, P2 ;  /* 0x00000000382a7211 */ /* 0x082fe400010f0eff */
[----:B------:R-:W-:Y:S02]  /*e9c0*/  CS2R R56, SRZ ;  /* 0x0000000000387805 */ /* 0x000fe4000001ff00 */
[-C--:B---3--:R-:W-:Y:S01]  /*e9d0*/  LEA.HI.X.SX32 R48, R52, R0.reuse, 0x1, P3 ;  /* 0x0000000034307211 */ /* 0x088fe200018f0eff */
[----:B------:R1:W-:Y:S01]  /*e9e0*/  STL [R1+0x7f4], R42 ;  /* 0x0007f42a01007387 */ /* 0x0003e20000100800 */
[----:B------:R-:W-:-:S02]  /*e9f0*/  LEA.HI.X.SX32 R52, R53, R0, 0x1, P4 ;  /* 0x0000000035347211 */ /* 0x000fc400020f0eff */
[-C--:B------:R-:W-:Y:S01]  /*ea00*/  IADD3 R53, P4, R46, R2.reuse, RZ ;  /* 0x000000022e357210 */ /* 0x080fe20007f9e0ff */
[----:B------:R3:W-:Y:S04]  /*ea10*/  STL [R1+0x7fc], R48 ;  /* 0x0007fc3001007387 */ /* 0x0007e80000100800 */
[----:B------:R4:W-:Y:S01]  /*ea20*/  STL [R1+0x804], R52 ;  /* 0x0008043401007387 */ /* 0x0009e20000100800 */
[----:B-1----:R-:W-:Y:S01]  /*ea30*/  IMAD R42, R174, 0x2, R51 ;  /* 0x00000002ae2a7824 */ /* 0x002fe200078e0233 */
[-C--:B---3--:R-:W-:Y:S02]  /*ea40*/  IADD3 R48, P2, R49, R2.reuse, RZ ;  /* 0x0000000231307210 */ /* 0x088fe40007f5e0ff */
[----:B----4-:R-:W-:-:S03]  /*ea50*/  IADD3 R52, P3, R50, R2, RZ ;  /* 0x0000000232347210 */ /* 0x010fc60007f7e0ff */
[----:B------:R1:W-:Y:S04]  /*ea60*/  STL [R1+0x810], R48 ;  /* 0x0008103001007387 */ /* 0x0003e80000100800 */
[----:B------:R3:W-:Y:S04]  /*ea70*/  STL [R1+0x818], R52 ;  /* 0x0008183401007387 */ /* 0x0007e80000100800 */
[----:B------:R-:W-:Y:S01]  /*ea80*/  STL [R1+0x820], R53 ;  /* 0x0008203501007387 */ /* 0x000fe20000100800 */
[----:B-1----:R-:W-:Y:S01]  /*ea90*/  IMAD R48, R175, 0x2, R42 ;  /* 0x00000002af307824 */ /* 0x002fe200078e022a */
[----:B---3--:R-:W-:-:S02]  /*eaa0*/  LEA.HI.X.SX32 R52, R49, R0, 0x1, P2 ;  /* 0x0000000031347211 */ /* 0x008fc400010f0eff */
[-C--:B------:R-:W-:Y:S02]  /*eab0*/  LEA.HI.X.SX32 R49, R50, R0.reuse, 0x1, P3 ;  /* 0x0000000032317211 */ /* 0x080fe400018f0eff */
[----:B------:R-:W-:Y:S01]  /*eac0*/  LEA.HI.X.SX32 R50, R46, R0, 0x1, P4 ;  /* 0x000000002e327211 */ /* 0x000fe200020f0eff */
[----:B------:R1:W-:Y:S01]  /*ead0*/  STL [R1+0x80c], R52 ;  /* 0x00080c3401007387 */ /* 0x0003e20000100800 */
[----:B------:R-:W-:-:S03]  /*eae0*/  IMAD R46, R176, 0x2, R48 ;  /* 0x00000002b02e7824 */ /* 0x000fc600078e0230 */
[----:B------:R3:W-:Y:S04]  /*eaf0*/  STL [R1+0x814], R49 ;  /* 0x0008143101007387 */ /* 0x0007e80000100800 */
[----:B------:R4:W-:Y:S01]  /*eb00*/  STL [R1+0x81c], R50 ;  /* 0x00081c3201007387 */ /* 0x0009e20000100800 */
[-C--:B-1----:R-:W-:Y:S02]  /*eb10*/  IADD3 R52, P3, R43, R2.reuse, RZ ;  /* 0x000000022b347210 */ /* 0x082fe40007f7e0ff */
[-C--:B---3--:R-:W-:Y:S02]  /*eb20*/  IADD3 R49, P2, R47, R2.reuse, RZ ;  /* 0x000000022f317210 */ /* 0x088fe40007f5e0ff */
[----:B----4-:R-:W-:-:S03]  /*eb30*/  IADD3 R50, P4, R44, R2, RZ ;  /* 0x000000022c327210 */ /* 0x010fc60007f9e0ff */
[----:B------:R1:W-:Y:S04]  /*eb40*/  STL [R1+0x828], R49 ;  /* 0x0008283101007387 */ /* 0x0003e80000100800 */
[----:B------:R3:W-:Y:S04]  /*eb50*/  STL [R1+0x830], R52 ;  /* 0x0008303401007387 */ /* 0x0007e80000100800 */
[----:B------:R4:W-:Y:S01]  /*eb60*/  STL [R1+0x838], R50 ;  /* 0x0008383201007387 */ /* 0x0009e20000100800 */
[----:B-1----:R-:W-:Y:S01]  /*eb70*/  IMAD R49, R177, 0x4, R46 ;  /* 0x00000004b1317824 */ /* 0x002fe200078e022e */
[----:B---3--:R-:W-:-:S02]  /*eb80*/  LEA.HI.X.SX32 R52, R47, R0, 0x1, P2 ;  /* 0x000000002f347211 */ /* 0x008fc400010f0eff */
[-C--:B------:R-:W-:Y:S02]  /*eb90*/  LEA.HI.X.SX32 R47, R44, R0.reuse, 0x1, P4 ;  /* 0x000000002c2f7211 */ /* 0x080fe400020f0eff */
[----:B----4-:R-:W-:Y:S01]  /*eba0*/  LEA.HI.X.SX32 R50, R43, R0, 0x1, P3 ;  /* 0x000000002b327211 */ /* 0x010fe200018f0eff */
[----:B------:R1:W-:Y:S01]  /*ebb0*/  STL [R1+0x824], R52 ;  /* 0x0008243401007387 */ /* 0x0003e20000100800 */
[----:B------:R-:W-:Y:S01]  /*ebc0*/  IADD3 R44, P2, R40, R2, RZ ;  /* 0x00000002282c7210 */ /* 0x000fe20007f5e0ff */
[----:B------:R-:W-:Y:S02]  /*ebd0*/  IMAD R43, R178, 0x2, R49 ;  /* 0x00000002b22b7824 */ /* 0x000fe400078e0231 */
[----:B------:R3:W-:Y:S04]  /*ebe0*/  STL [R1+0x82c], R50 ;  /* 0x00082c3201007387 */ /* 0x0007e80000100800 */
[----:B------:R4:W-:Y:S01]  /*ebf0*/  STL [R1+0x834], R47 ;  /* 0x0008342f01007387 */ /* 0x0009e20000100800 */
[----:B------:R-:W-:-:S02]  /*ec00*/  CS2R R80, SRZ ;  /* 0x0000000000507805 */ /* 0x000fc4000001ff00 */
[----:B-1----:R-:W-:Y:S01]  /*ec10*/  CS2R R52, SRZ ;  /* 0x0000000000347805 */ /* 0x002fe2000001ff00 */
[----:B------:R1:W-:Y:S01]  /*ec20*/  STL [R1+0x840], R44 ;  /* 0x0008402c01007387 */ /* 0x0003e20000100800 */
[-C--:B---3--:R-:W-:Y:S02]  /*ec30*/  IADD3 R50, P4, R37, R2.reuse, RZ ;  /* 0x0000000225327210 */ /* 0x088fe40007f9e0ff */
[----:B----4-:R-:W-:Y:S01]  /*ec40*/  IADD3 R47, P3, R41, R2, RZ ;  /* 0x00000002292f7210 */ /* 0x010fe20007f7e0ff */
[----:B-1----:R-:W-:-:S04]  /*ec50*/  IMAD R44, R179, 0x2, R43 ;  /* 0x00000002b32c7824 */ /* 0x002fc800078e022b */
[----:B------:R1:W-:Y:S04]  /*ec60*/  STL [R1+0x848], R47 ;  /* 0x0008482f01007387 */ /* 0x0003e80000100800 */
[----:B------:R-:W-:Y:S01]  /*ec70*/  STL [R1+0x850], R50 ;  /* 0x0008503201007387 */ /* 0x000fe20000100800 */
[-C--:B-1----:R-:W-:Y:S02]  /*ec80*/  LEA.HI.X.SX32 R47, R40, R0.reuse, 0x1, P2 ;  /* 0x00000000282f7211 */ /* 0x082fe400010f0eff */
        /* <DEDUP_REMOVED lines=16> */
[----:B------:R-:W-:Y:S01]  /*ed90*/  STL [R1+0x854], R47 ;  /* 0x0008542f01007387 */ /* 0x000fe20000100800 */
[-C--:B------:R-:W-:Y:S01]  /*eda0*/  IADD3 R35, P2, R31, R2.reuse, RZ ;  /* 0x000000021f237210 */ /* 0x080fe20007f5e0ff */
[----:B------:R-:W-:Y:S02]  /*edb0*/  IMAD R34, R182, 0x2, R40 ;  /* 0x00000002b6227824 */ /* 0x000fe400078e0228 */
[----:B------:R1:W-:Y:S04]  /*edc0*/  STL [R1+0x85c], R41 ;  /* 0x00085c2901007387 */ /* 0x0003e80000100800 */
[----:B------:R3:W-:Y:S04]  /*edd0*/  STL [R1+0x864], R38 ;  /* 0x0008642601007387 */ /* 0x0007e80000100800 */
[----:B------:R4:W-:Y:S01]  /*ede0*/  STL [R1+0x870], R35 ;  /* 0x0008702301007387 */ /* 0x0009e20000100800 */
[----:B-1----:R-:W-:-:S02]  /*edf0*/  IADD3 R41, P4, R28, R2, RZ ;  /* 0x000000021c297210 */ /* 0x002fc40007f9e0ff */
[----:B---3--:R-:W-:Y:S01]  /*ee00*/  IADD3 R38, P3, R32, R2, RZ ;  /* 0x0000000220267210 */ /* 0x008fe20007f7e0ff */
[----:B----4-:R-:W-:-:S04]  /*ee10*/  IMAD R35, R183, 0x2, R34 ;  /* 0x00000002b7237824 */ /* 0x010fc800078e0222 */
[----:B------:R1:W-:Y:S04]  /*ee20*/  STL [R1+0x878], R38 ;  /* 0x0008782601007387 */ /* 0x0003e80000100800 */
[----:B------:R-:W-:Y:S01]  /*ee30*/  STL [R1+0x880], R41 ;  /* 0x0008802901007387 */ /* 0x000fe20000100800 */
[-C--:B-1----:R-:W-:Y:S02]  /*ee40*/  LEA.HI.X.SX32 R38, R31, R0.reuse, 0x1, P2 ;  /* 0x000000001f267211 */ /* 0x082fe400010f0eff */
[-C--:B------:R-:W-:Y:S02]  /*ee50*/  LEA.HI.X.SX32 R31, R32, R0.reuse, 0x1, P3 ;  /* 0x00000000201f7211 */ /* 0x080fe400018f0eff */
[----:B------:R-:W-:Y:S01]  /*ee60*/  LEA.HI.X.SX32 R32, R28, R0, 0x1, P4 ;  /* 0x000000001c207211 */ /* 0x000fe200020f0eff */
[----:B------:R1:W-:Y:S01]  /*ee70*/  STL [R1+0x86c], R38 ;  /* 0x00086c2601007387 */ /* 0x0003e20000100800 */
[----:B------:R-:W-:Y:S01]  /*ee80*/  IMAD R28, R184, 0x4, R35 ;  /* 0x00000004b81c7824 */ /* 0x000fe200078e0223 */
[----:B------:R-:W-:Y:S01]  /*ee90*/  CS2R R82, SRZ ;  /* 0x0000000000527805 */ /* 0x000fe2000001ff00 */
[----:B------:R-:W-:Y:S01]  /*eea0*/  IMAD.IADD R184, R152, 0x1, R20 ;  /* 0x0000000198b87824 */ /* 0x000fe200078e0214 */
[----:B------:R3:W-:Y:S04]  /*eeb0*/  STL [R1+0x874], R31 ;  /* 0x0008741f01007387 */ /* 0x0007e80000100800 */
[----:B------:R4:W-:Y:S01]  /*eec0*/  STL [R1+0x87c], R32 ;  /* 0x00087c2001007387 */ /* 0x0009e20000100800 */
[----:B-1----:R-:W-:-:S02]  /*eed0*/  IADD3 R38, P3, R25, R2, RZ ;  /* 0x0000000219267210 */ /* 0x002fc40007f7e0ff */
        /* <DEDUP_REMOVED lines=72> */
[----:B---3--:R-:W-:-:S04]  /*f360*/  IADD3 R10, P3, R8, R2, RZ ;  /* 0x00000002080a7210 */ /* 0x008fc80007f7e0ff */
[----:B------:R-:W-:Y:S01]  /*f370*/  LEA.HI.X.SX32 R8, R8, R0, 0x1, P3 ;  /* 0x0000000008087211 */ /* 0x000fe200018f0eff */
[----:B------:R1:W-:Y:S01]  /*f380*/  STL [R1+0x908], R10 ;  /* 0x0009080a01007387 */ /* 0x0003e20000100800 */
[----:B----4-:R-:W-:-:S03]  /*f390*/  IMAD R7, R195, 0x2, R6 ;  /* 0x00000002c3077824 */ /* 0x010fc600078e0206 */
[----:B------:R3:W-:Y:S01]  /*f3a0*/  STL [R1+0x910], R13 ;  /* 0x0009100d01007387 */ /* 0x0007e20000100800 */
[-C--:B-1----:R-:W-:Y:S02]  /*f3b0*/  LEA.HI.X.SX32 R10, R4, R0.reuse, 0x1, P2 ;  /* 0x00000000040a7211 */ /* 0x082fe400010f0eff */
[----:B------:R-:W-:Y:S01]  /*f3c0*/  LEA.HI.X.SX32 R4, R3, R0, 0x1, P4 ;  /* 0x0000000003047211 */ /* 0x000fe200020f0eff */
[----:B------:R-:W-:Y:S02]  /*f3d0*/  IMAD R3, R196, 0x2, R7 ;  /* 0x00000002c4037824 */ /* 0x000fe400078e0207 */
[----:B------:R1:W-:Y:S02]  /*f3e0*/  STL [R1+0x8fc], R10 ;  /* 0x0008fc0a01007387 */ /* 0x0003e40000100800 */
[----:B---3--:R-:W-:Y:S02]  /*f3f0*/  IMAD R13, R197, 0x2, R3 ;  /* 0x00000002c50d7824 */ /* 0x008fe400078e0203 */
[----:B------:R3:W-:Y:S04]  /*f400*/  STL [R1+0x904], R8 ;  /* 0x0009040801007387 */ /* 0x0007e80000100800 */
[----:B------:R4:W-:Y:S01]  /*f410*/  STL [R1+0x90c], R4 ;  /* 0x00090c0401007387 */ /* 0x0009e20000100800 */
[----:B-1----:R-:W-:-:S02]  /*f420*/  IADD3 R10, P2, R21, R2, RZ ;  /* 0x00000002150a7210 */ /* 0x002fc40007f5e0ff */
[----:B---3--:R-:W-:-:S03]  /*f430*/  IADD3 R8, P4, R14, R2, RZ ;  /* 0x000000020e087210 */ /* 0x008fc60007f9e0ff */
[----:B------:R-:W-:Y:S01]  /*f440*/  STL [R1+0x918], R10 ;  /* 0x0009180a01007387 */ /* 0x000fe20000100800 */
[----:B----4-:R-:W-:-:S05]  /*f450*/  IADD3 R4, P3, R5, R2, RZ ;  /* 0x0000000205047210 */ /* 0x010fca0007f7e0ff */
[----:B------:R1:W-:Y:S04]  /*f460*/  STL [R1+0x920], R4 ;  /* 0x0009200401007387 */ /* 0x0003e80000100800 */
[----:B------:R3:W-:Y:S01]  /*f470*/  STL [R1+0x928], R8 ;  /* 0x0009280801007387 */ /* 0x0007e20000100800 */
[-C--:B-1----:R-:W-:Y:S02]  /*f480*/  LEA.HI.X.SX32 R4, R21, R0.reuse, 0x1, P2 ;  /* 0x0000000015047211 */ /* 0x082fe400010f0eff */
[----:B---3--:R-:W-:-:S03]  /*f490*/  LEA.HI.X.SX32 R8, R5, R0, 0x1, P3 ;  /* 0x0000000005087211 */ /* 0x008fc600018f0eff */
[----:B------:R1:W-:Y:S01]  /*f4a0*/  STL [R1+0x914], R4 ;  /* 0x0009140401007387 */ /* 0x0003e20000100800 */
[----:B------:R-:W-:Y:S02]  /*f4b0*/  LEA.HI.X.SX32 R5, R14, R0, 0x1, P4 ;  /* 0x000000000e057211 */ /* 0x000fe400020f0eff */
[C---:B------:R-:W-:Y:S01]  /*f4c0*/  IADD3 R10, P3, R27.reuse, R2, RZ ;  /* 0x000000021b0a7210 */ /* 0x040fe20007f7e0ff */
[----:B------:R3:W-:Y:S03]  /*f4d0*/  STL [R1+0x91c], R8 ;  /* 0x00091c0801007387 */ /* 0x0007e60000100800 */
[----:B------:R-:W-:Y:S01]  /*f4e0*/  LEA.HI.X.SX32 R14, R27, R0, 0x1, P3 ;  /* 0x000000001b0e7211 */ /* 0x000fe200018f0eff */
        /* <DEDUP_REMOVED lines=9> */
[----:B----4-:R-:W-:-:S03]  /*f580*/  LEA.HI.X.SX32 R5, R11, R0, 0x1, P4 ;  /* 0x000000000b057211 */ /* 0x010fc600020f0eff */
[----:B------:R1:W-:Y:S01]  /*f590*/  STL [R1+0x92c], R10 ;  /* 0x00092c0a01007387 */ /* 0x0003e20000100800 */
[----:B------:R-:W-:-:S03]  /*f5a0*/  IADD3 R11, P4, R33, R2, RZ ;  /* 0x00000002210b7210 */ /* 0x000fc60007f9e0ff */
[----:B------:R3:W-:Y:S04]  /*f5b0*/  STL [R1+0x934], R14 ;  /* 0x0009340e01007387 */ /* 0x0007e80000100800 */
[----:B------:R4:W-:Y:S01]  /*f5c0*/  STL [R1+0x93c], R5 ;  /* 0x00093c0501007387 */ /* 0x0009e20000100800 */
[----:B-1----:R-:W-:Y:S01]  /*f5d0*/  IMAD R10, R200, 0x2, R8 ;  /* 0x00000002c80a7824 */ /* 0x002fe200078e0208 */
[-C--:B---3--:R-:W-:Y:S02]  /*f5e0*/  IADD3 R14, P2, R39, R2.reuse, RZ ;  /* 0x00000002270e7210 */ /* 0x088fe40007f5e0ff */
[----:B----4-:R-:W-:-:S03]  /*f5f0*/  IADD3 R5, P3, R24, R2, RZ ;  /* 0x0000000218057210 */ /* 0x010fc60007f7e0ff */
[----:B------:R1:W-:Y:S01]  /*f600*/  STL [R1+0x948], R14 ;  /* 0x0009480e01007387 */ /* 0x0003e20000100800 */
[----:B------:R-:W-:-:S03]  /*f610*/  LEA.HI.X.SX32 R17, R24, R0, 0x1, P3 ;  /* 0x0000000018117211 */ /* 0x000fc600018f0eff */
[----:B------:R3:W-:Y:S04]  /*f620*/  STL [R1+0x950], R5 ;  /* 0x0009500501007387 */ /* 0x0007e80000100800 */
[----:B------:R4:W-:Y:S01]  /*f630*/  STL [R1+0x958], R11 ;  /* 0x0009580b01007387 */ /* 0x0009e20000100800 */
[----:B-1----:R-:W-:Y:S01]  /*f640*/  IMAD R14, R201, 0x2, R10 ;  /* 0x00000002c90e7824 */ /* 0x002fe200078e020a */
[----:B---3--:R-:W-:Y:S02]  /*f650*/  LEA.HI.X.SX32 R5, R39, R0, 0x1, P2 ;  /* 0x0000000027057211 */ /* 0x008fe400010f0eff */
[----:B------:R-:W-:Y:S02]  /*f660*/  CS2R R38, SRZ ;  /* 0x0000000000267805 */ /* 0x000fe4000001ff00 */
[----:B------:R-:W-:-:S02]  /*f670*/  IADD3 R19, P2, R36, R2, RZ ;  /* 0x0000000224137210 */ /* 0x000fc40007f5e0ff */
[----:B----4-:R-:W-:Y:S01]  /*f680*/  LEA.HI.X.SX32 R11, R33, R0, 0x1, P4 ;  /* 0x00000000210b7211 */ /* 0x010fe200020f0eff */
        /* <DEDUP_REMOVED lines=14> */
[----:B---3--:R-:W-:-:S03]  /*f770*/  LEA.HI.X.SX32 R17, R30, R0, 0x1, P4 ;  /* 0x000000001e117211 */ /* 0x008fc600020f0eff */
        /* <DEDUP_REMOVED lines=14> */
[----:B------:R1:W-:Y:S04]  /*f860*/  STL [R1+0x974], R21 ;  /* 0x0009741501007387 */ /* 0x0003e80000100800 */
[----:B------:R3:W-:Y:S04]  /*f870*/  STL [R1+0x97c], R24 ;  /* 0x00097c1801007387 */ /* 0x0007e80000100800 */
[----:B------:R4:W-:Y:S01]  /*f880*/  STL [R1+0x984], R17 ;  /* 0x0009841101007387 */ /* 0x0009e20000100800 */
[----:B-1----:R-:W-:-:S03]  /*f890*/  IMAD R21, R206, 0x2, R19 ;  /* 0x00000002ce157824 */ /* 0x002fc600078e0213 */
[----:B------:R1:W-:Y:S01]  /*f8a0*/  STL [R1+0x990], R27 ;  /* 0x0009901b01007387 */ /* 0x0003e20000100800 */
[-C--:B---3--:R-:W-:Y:S02]  /*f8b0*/  IADD3 R24, P4, R43, R2.reuse, RZ ;  /* 0x000000022b187210 */ /* 0x088fe40007f9e0ff */
[----:B----4-:R-:W-:-:S04]  /*f8c0*/  IADD3 R17, P3, R49, R2, RZ ;  /* 0x0000000231117210 */ /* 0x010fc80007f7e0ff */
[-C--:B------:R-:W-:Y:S01]  /*f8d0*/  LEA.HI.X.SX32 R29, R49, R0.reuse, 0x1, P3 ;  /* 0x00000000311d7211 */ /* 0x080fe200018f0eff */
[----:B------:R3:W-:Y:S01]  /*f8e0*/  STL [R1+0x998], R17 ;  /* 0x0009981101007387 */ /* 0x0007e20000100800 */
[----:B-1----:R-:W-:Y:S01]  /*f8f0*/  IMAD R27, R207, 0x2, R21 ;  /* 0x00000002cf1b7824 */ /* 0x002fe200078e0215 */
[----:B------:R-:W-:Y:S02]  /*f900*/  CS2R R48, SRZ ;  /* 0x0000000000307805 */ /* 0x000fe4000001ff00 */
[----:B------:R1:W-:Y:S01]  /*f910*/  STL [R1+0x9a0], R24 ;  /* 0x0009a01801007387 */ /* 0x0003e20000100800 */
[----:B---3--:R-:W-:Y:S02]  /*f920*/  LEA.HI.X.SX32 R17, R46, R0, 0x1, P2 ;  /* 0x000000002e117211 */ /* 0x008fe400010f0eff */
[----:B------:R-:W-:Y:S02]  /*f930*/  CS2R R46, SRZ ;  /* 0x00000000002e7805 */ /* 0x000fe4000001ff00 */
[----:B------:R-:W-:-:S02]  /*f940*/  IADD3 R30, P2, R44, R2, RZ ;  /* 0x000000022c1e7210 */ /* 0x000fc40007f5e0ff */
[----:B-1----:R-:W-:Y:S01]  /*f950*/  LEA.HI.X.SX32 R24, R43, R0, 0x1, P4 ;  /* 0x000000002b187211 */ /* 0x002fe200020f0eff */
[----:B------:R1:W-:Y:S01]  /*f960*/  STL [R1+0x98c], R17 ;  /* 0x00098c1101007387 */ /* 0x0003e20000100800 */
[----:B------:R-:W-:-:S03]  /*f970*/  CS2R R42, SRZ ;  /* 0x00000000002a7805 */ /* 0x000fc6000001ff00 */
[----:B------:R3:W-:Y:S04]  /*f980*/  STL [R1+0x994], R29 ;  /* 0x0009941d01007387 */ /* 0x0007e80000100800 */
[----:B------:R4:W-:Y:S01]  /*f990*/  STL [R1+0x99c], R24 ;  /* 0x00099c1801007387 */ /* 0x0009e20000100800 */
[----:B-1----:R-:W-:-:S03]  /*f9a0*/  IMAD R17, R208, 0x2, R27 ;  /* 0x00000002d0117824 */ /* 0x002fc600078e021b */
[----:B------:R1:W-:Y:S01]  /*f9b0*/  STL [R1+0x9a8], R30 ;  /* 0x0009a81e01007387 */ /* 0x0003e20000100800 */
[CC--:B---3--:R-:W-:Y:S02]  /*f9c0*/  IADD3 R29, P4, R40.reuse, R2.reuse, RZ ;  /* 0x00000002281d7210 */ /* 0x0c8fe40007f9e0ff */
[----:B----4-:R-:W-:Y:S02]  /*f9d0*/  IADD3 R24, P3, R37, R2, RZ ;  /* 0x0000000225187210 */ /* 0x010fe40007f7e0ff */
[-C--:B------:R-:W-:Y:S02]  /*f9e0*/  LEA.HI.X.SX32 R32, R40, R0.reuse, 0x1, P4 ;  /* 0x0000000028207211 */ /* 0x080fe400020f0eff */
[----:B------:R-:W-:Y:S01]  /*f9f0*/  CS2R R40, SRZ ;  /* 0x0000000000287805 */ /* 0x000fe2000001ff00 */
[----:B-1----:R-:W-:Y:S01]  /*fa00*/  IMAD R30, R209, 0x2, R17 ;  /* 0x00000002d11e7824 */ /* 0x002fe200078e0211 */
[----:B------:R1:W-:Y:S04]  /*fa10*/  STL [R1+0x9b0], R24 ;  /* 0x0009b01801007387 */ /* 0x0003e80000100800 */
[----:B------:R3:W-:Y:S01]  /*fa20*/  STL [R1+0x9b8], R29 ;  /* 0x0009b81d01007387 */ /* 0x0007e20000100800 */
[----:B-1----:R-:W-:-:S02]  /*fa30*/  LEA.HI.X.SX32 R24, R44, R0, 0x1, P2 ;  /* 0x000000002c187211 */ /* 0x002fc400010f0eff */
[----:B------:R-:W-:Y:S02]  /*fa40*/  CS2R R44, SRZ ;  /* 0x00000000002c7805 */ /* 0x000fe4000001ff00 */
[----:B---3--:R-:W-:Y:S01]  /*fa50*/  LEA.HI.X.SX32 R29, R37, R0, 0x1, P3 ;  /* 0x00000000251d7211 */ /* 0x008fe200018f0eff */
[----:B------:R1:W-:Y:S01]  /*fa60*/  STL [R1+0x9a4], R24 ;  /* 0x0009a41801007387 */ /* 0x0003e20000100800 */
[-C--:B------:R-:W-:Y:S02]  /*fa70*/  IADD3 R33, P3, R35, R2.reuse, RZ ;  /* 0x0000000223217210 */ /* 0x080fe40007f7e0ff */
[----:B------:R-:W-:Y:S01]  /*fa80*/  CS2R R36, SRZ ;  /* 0x0000000000247805 */ /* 0x000fe2000001ff00 */
[----:B------:R3:W-:Y:S04]  /*fa90*/  STL [R1+0x9ac], R29 ;  /* 0x0009ac1d01007387 */ /* 0x0007e80000100800 */
[----:B------:R4:W-:Y:S01]  /*faa0*/  STL [R1+0x9b4], R32 ;  /* 0x0009b42001007387 */ /* 0x0009e20000100800 */
[----:B-1----:R-:W-:Y:S01]  /*fab0*/  IMAD R24, R210, 0x2, R30 ;  /* 0x00000002d2187824 */ /* 0x002fe200078e021e */
[----:B---3--:R-:W-:-:S02]  /*fac0*/  IADD3 R29, P2, R34, R2, RZ ;  /* 0x00000002221d7210 */ /* 0x008fc40007f5e0ff */
[----:B----4-:R-:W-:-:S03]  /*fad0*/  IADD3 R32, P4, R28, R2, RZ ;  /* 0x000000021c207210 */ /* 0x010fc60007f9e0ff */
[----:B------:R1:W-:Y:S01]  /*fae0*/  STL [R1+0x9c0], R29 ;  /* 0x0009c01d01007387 */ /* 0x0003e20000100800 */
[----:B------:R-:W-:-:S03]  /*faf0*/  LEA.HI.X.SX32 R34, R34, R0, 0x1, P2 ;  /* 0x0000000022227211 */ /* 0x000fc600010f0eff */
[----:B------:R3:W-:Y:S04]  /*fb00*/  STL [R1+0x9c8], R33 ;  /* 0x0009c82101007387 */ /* 0x0007e80000100800 */
[----:B------:R4:W-:Y:S01]  /*fb10*/  STL [R1+0x9d0], R32 ;  /* 0x0009d02001007387 */ /* 0x0009e20000100800 */
[----:B-1----:R-:W-:-:S03]  /*fb20*/  IMAD R29, R211, 0x2, R24 ;  /* 0x00000002d31d7824 */ /* 0x002fc600078e0218 */
[----:B------:R1:W-:Y:S01]  /*fb30*/  STL [R1+0x9bc], R34 ;  /* 0x0009bc2201007387 */ /* 0x0003e20000100800 */
[-C--:B---3--:R-:W-:Y:S01]  /*fb40*/  LEA.HI.X.SX32 R33, R28, R0.reuse, 0x1, P4 ;  /* 0x000000001c217211 */ /* 0x088fe200020f0eff */
[----:B------:R-:W-:Y:S01]  /*fb50*/  IMAD R28, R212, 0x4, R29 ;  /* 0x00000004d41c7824 */ /* 0x000fe200078e021d */
[----:B----4-:R-:W-:Y:S02]  /*fb60*/  LEA.HI.X.SX32 R32, R35, R0, 0x1, P3 ;  /* 0x0000000023207211 */ /* 0x010fe400018f0eff */
[----:B-1----:R-:W-:-:S03]  /*fb70*/  IADD3 R34, P3, R25, R2, RZ ;  /* 0x0000000219227210 */ /* 0x002fc60007f7e0ff */
[----:B------:R1:W-:Y:S04]  /*fb80*/  STL [R1+0x9c4], R32 ;  /* 0x0009c42001007387 */ /* 0x0003e80000100800 */
[----:B------:R3:W-:Y:S01]  /*fb90*/  STL [R1+0x9cc], R33 ;  /* 0x0009cc2101007387 */ /* 0x0007e20000100800 */
[-C--:B-1----:R-:W-:Y:S02]  /*fba0*/  IADD3 R32, P2, R31, R2.reuse, RZ ;  /* 0x000000021f207210 */ /* 0x082fe40007f5e0ff */
[----:B---3--:R-:W-:-:S03]  /*fbb0*/  IADD3 R33, P4, R26, R2, RZ ;  /* 0x000000021a217210 */ /* 0x008fc60007f9e0ff */
        /* <DEDUP_REMOVED lines=48> */
[----:B------:R-:W-:Y:S01]  /*fec0*/  STL [R1+0xa30], R22 ;  /* 0x000a301601007387 */ /* 0x000fe20000100800 */
[-C--:B-1----:R-:W-:Y:S02]  /*fed0*/  LEA.HI.X.SX32 R16, R6, R0.reuse, 0x1, P2 ;  /* 0x0000000006107211 */ /* 0x082fe400010f0eff */
        /* <DEDUP_REMOVED lines=8> */
[----:B------:R-:W-:Y:S02]  /*ff60*/  LEA.HI.X.SX32 R13, R13, R0, 0x1, P2 ;  /* 0x000000000d0d7211 */ /* 0x000fe400010f0eff */
[----:B----4-:R-:W-:Y:S01]  /*ff70*/  IADD3 R6, P4, R8, R2, RZ ;  /* 0x0000000208067210 */ /* 0x010fe20007f9e0ff */
[----:B------:R3:W-:Y:S04]  /*ff80*/  STL [R1+0xa40], R7 ;  /* 0x000a400701007387 */ /* 0x0007e80000100800 */
[----:B------:R4:W-:Y:S01]  /*ff90*/  STL [R1+0xa48], R6 ;  /* 0x000a480601007387 */ /* 0x0009e20000100800 */
[----:B-1----:R-:W-:-:S03]  /*ffa0*/  IMAD R16, R221, 0x2, R3 ;  /* 0x00000002dd107824 */ /* 0x002fc600078e0203 */
[----:B------:R-:W-:Y:S01]  /*ffb0*/  STL [R1+0xa34], R13 ;  /* 0x000a340d01007387 */ /* 0x000fe20000100800 */
[----:B---3--:R-:W-:Y:S02]  /*ffc0*/  LEA.HI.X.SX32 R7, R8, R0, 0x1, P4 ;  /* 0x0000000008077211 */ /* 0x008fe400020f0eff */
[C---:B------:R-:W-:Y:S02]  /*ffd0*/  IADD3 R8, P4, R5.reuse, R2, RZ ;  /* 0x0000000205087210 */ /* 0x040fe40007f9e0ff */
[-C--:B----4-:R-:W-:Y:S01]  /*ffe0*/  LEA.HI.X.SX32 R6, R4, R0.reuse, 0x1, P3 ;  /* 0x0000000004067211 */ /* 0x090fe200018f0eff */
[----:B------:R-:W-:Y:S01]  /*fff0*/  IMAD R4, R222, 0x2, R16 ;  /* 0x00000002de047824 */ /* 0x000fe200078e0210 */
[----:B------:R-:W-:-:S03]  /*10000*/  LEA.HI.X.SX32 R5, R5, R0, 0x1, P4 ;  /* 0x0000000005057211 */ /* 0x000fc600020f0eff */
        /* <DEDUP_REMOVED lines=37> */
[-C--:B-1----:R-:W-:Y:S02]  /*10260*/  LEA.HI.X.SX32 R8, R21, R0.reuse, 0x1, P2 ;  /* 0x0000000015087211 */ /* 0x082fe400010f0eff */
[----:B---3--:R-:W-:-:S03]  /*10270*/  LEA.HI.X.SX32 R11, R17, R0, 0x1, P4 ;  /* 0x00000000110b7211 */ /* 0x008fc600020f0eff */
[----:B------:R1:W-:Y:S01]  /*10280*/  STL [R1+0xa7c], R8 ;  /* 0x000a7c0801007387 */ /* 0x0003e20000100800 */
[----:B------:R-:W-:-:S03]  /*10290*/  LEA.HI.X.SX32 R17, R24, R0, 0x1, P3 ;  /* 0x0000000018117211 */ /* 0x000fc600018f0eff */
[----:B------:R3:W-:Y:S04]  /*102a0*/  STL [R1+0xa84], R13 ;  /* 0x000a840d01007387 */ /* 0x0007e80000100800 */
[----:B------:R4:W-:Y:S01]  /*102b0*/  STL [R1+0xa8c], R11 ;  /* 0x000a8c0b01007387 */ /* 0x0009e20000100800 */
[----:B-1----:R-:W-:Y:S01]  /*102c0*/  IMAD R8, R228, 0x2, R19 ;  /* 0x00000002e4087824 */ /* 0x002fe200078e0213 */
[-C--:B---3--:R-:W-:Y:S02]  /*102d0*/  IADD3 R13, P2, R30, R2.reuse, RZ ;  /* 0x000000021e0d7210 */ /* 0x088fe40007f5e0ff */
[----:B----4-:R-:W-:-:S03]  /*102e0*/  IADD3 R11, P4, R29, R2, RZ ;  /* 0x000000021d0b7210 */ /* 0x010fc60007f9e0ff */
[----:B------:R1:W-:Y:S04]  /*102f0*/  STL [R1+0xa98], R13 ;  /* 0x000a980d01007387 */ /* 0x0003e80000100800 */
[----:B------:R3:W-:Y:S04]  /*10300*/  STL [R1+0xaa0], R14 ;  /* 0x000aa00e01007387 */ /* 0x0007e80000100800 */
[----:B------:R4:W-:Y:S01]  /*10310*/  STL [R1+0xaa8], R11 ;  /* 0x000aa80b01007387 */ /* 0x0009e20000100800 */
[----:B-1----:R-:W-:Y:S01]  /*10320*/  IMAD R13, R229, 0x2, R8 ;  /* 0x00000002e50d7824 */ /* 0x002fe200078e0208 */
[----:B---3--:R-:W-:-:S02]  /*10330*/  LEA.HI.X.SX32 R14, R30, R0, 0x1, P2 ;  /* 0x000000001e0e7211 */ /* 0x008fc400010f0eff */
[----:B------:R-:W-:Y:S02]  /*10340*/  CS2R R30, SRZ ;  /* 0x00000000001e7805 */ /* 0x000fe4000001ff00 */
[----:B----4-:R-:W-:Y:S01]  /*10350*/  LEA.HI.X.SX32 R11, R29, R0, 0x1, P4 ;  /* 0x000000001d0b7211 */ /* 0x010fe200020f0eff */
[----:B------:R1:W-:Y:S01]  /*10360*/  STL [R1+0xa94], R14 ;  /* 0x000a940e01007387 */ /* 0x0003e20000100800 */
[----:B------:R-:W-:-:S03]  /*10370*/  IADD3 R21, P4, R25, R2, RZ ;  /* 0x0000000219157210 */ /* 0x000fc60007f9e0ff */
[----:B------:R3:W-:Y:S01]  /*10380*/  STL [R1+0xa9c], R17 ;  /* 0x000a9c1101007387 */ /* 0x0007e20000100800 */
[----:B------:R-:W-:-:S03]  /*10390*/  LEA.HI.X.SX32 R22, R25, R0, 0x1, P4 ;  /* 0x0000000019167211 */ /* 0x000fc600020f0eff */
        /* <DEDUP_REMOVED lines=20> */
[----:B------:R-:W-:Y:S02]  /*104e0*/  LEA.HI.X.SX32 R24, R26, R0, 0x1, P2 ;  /* 0x000000001a187211 */ /* 0x000fe400010f0eff */
[----:B------:R-:W-:Y:S01]  /*104f0*/  CS2R R26, SRZ ;  /* 0x00000000001a7805 */ /* 0x000fe2000001ff00 */
[----:B------:R3:W-:Y:S04]  /*10500*/  STL [R1+0xad0], R23 ;  /* 0x000ad01701007387 */ /* 0x0007e80000100800 */
[----:B------:R4:W-:Y:S01]  /*10510*/  STL [R1+0xad8], R22 ;  /* 0x000ad81601007387 */ /* 0x0009e20000100800 */
[----:B-1----:R-:W-:-:S03]  /*10520*/  IMAD R21, R233, 0x4, R11 ;  /* 0x00000004e9157824 */ /* 0x002fc600078e020b */
[----:B------:R1:W-:Y:S01]  /*10530*/  STL [R1+0xac4], R24 ;  /* 0x000ac41801007387 */ /* 0x0003e20000100800 */
[-C--:B---3--:R-:W-:Y:S01]  /*10540*/  LEA.HI.X.SX32 R23, R15, R0.reuse, 0x1, P3 ;  /* 0x000000000f177211 */ /* 0x088fe200018f0eff */
[----:B------:R-:W-:Y:S01]  /*10550*/  IMAD R15, R234, 0x2, R21 ;  /* 0x00000002ea0f7824 */ /* 0x000fe200078e0215 */
[----:B----4-:R-:W-:-:S03]  /*10560*/  LEA.HI.X.SX32 R22, R18, R0, 0x1, P4 ;  /* 0x0000000012167211 */ /* 0x010fc600020f0eff */
[----:B------:R3:W-:Y:S01]  /*10570*/  STL [R1+0xacc], R23 ;  /* 0x000acc1701007387 */ /* 0x0007e20000100800 */
[C---:B------:R-:W-:Y:S02]  /*10580*/  IADD3 R18, P2, R9.reuse, R2, RZ ;  /* 0x0000000209127210 */ /* 0x040fe40007f5e0ff */
[----:B------:R-:W-:Y:S02]  /*10590*/  CS2R R86, SRZ ;  /* 0x0000000000567805 */ /* 0x000fe4000001ff00 */
[----:B-1----:R-:W-:Y:S01]  /*105a0*/  CS2R R24, SRZ ;  /* 0x0000000000187805 */ /* 0x002fe2000001ff00 */
[----:B------:R1:W-:Y:S01]  /*105b0*/  STL [R1+0xad4], R22 ;  /* 0x000ad41601007387 */ /* 0x0003e20000100800 */
[----:B------:R-:W-:-:S03]  /*105c0*/  LEA.HI.X.SX32 R9, R9, R0, 0x1, P2 ;  /* 0x0000000009097211 */ /* 0x000fc600010f0eff */
[----:B------:R4:W-:Y:S01]  /*105d0*/  STL [R1+0xae0], R18 ;  /* 0x000ae01201007387 */ /* 0x0009e20000100800 */
[-C--:B---3--:R-:W-:Y:S02]  /*105e0*/  IADD3 R23, P3, R12, R2.reuse, RZ ;  /* 0x000000020c177210 */ /* 0x088fe40007f7e0ff */
[----:B-1----:R-:W-:-:S03]  /*105f0*/  IADD3 R22, P4, R3, R2, RZ ;  /* 0x0000000203167210 */ /* 0x002fc60007f9e0ff */
[----:B------:R-:W-:Y:S01]  /*10600*/  STL [R1+0xae8], R23 ;  /* 0x000ae81701007387 */ /* 0x000fe20000100800 */
[-C--:B------:R-:W-:Y:S02]  /*10610*/  LEA.HI.X.SX32 R12, R12, R0.reuse, 0x1, P3 ;  /* 0x000000000c0c7211 */ /* 0x080fe400018f0eff */
[----:B------:R-:W-:Y:S01]  /*10620*/  LEA.HI.X.SX32 R3, R3, R0, 0x1, P4 ;  /* 0x0000000003037211 */ /* 0x000fe200020f0eff */
[----:B------:R1:W-:Y:S01]  /*10630*/  STL [R1+0xaf0], R22 ;  /* 0x000af01601007387 */ /* 0x0003e20000100800 */
[----:B----4-:R-:W-:-:S03]  /*10640*/  IMAD R18, R235, 0x2, R15 ;  /* 0x00000002eb127824 */ /* 0x010fc600078e020f */
[----:B------:R3:W-:Y:S04]  /*10650*/  STL [R1+0xadc], R9 ;  /* 0x000adc0901007387 */ /* 0x0007e80000100800 */
[----:B------:R4:W-:Y:S01]  /*10660*/  STL [R1+0xae4], R12 ;  /* 0x000ae40c01007387 */ /* 0x0009e20000100800 */
[----:B-1----:R-:W-:-:S03]  /*10670*/  IADD3 R22, P4, R6, R2, RZ ;  /* 0x0000000206167210 */ /* 0x002fc60007f9e0ff */
[----:B------:R1:W-:Y:S01]  /*10680*/  STL [R1+0xaec], R3 ;  /* 0x000aec0301007387 */ /* 0x0003e20000100800 */
[----:B---3--:R-:W-:Y:S01]  /*10690*/  IMAD R9, R236, 0x2, R18 ;  /* 0x00000002ec097824 */ /* 0x008fe200078e0212 */
[-C--:B----4-:R-:W-:Y:S02]  /*106a0*/  IADD3 R12, P2, R16, R2.reuse, RZ ;  /* 0x00000002100c7210 */ /* 0x090fe40007f5e0ff */
[----:B-1----:R-:W-:-:S03]  /*106b0*/  IADD3 R3, P3, R4, R2, RZ ;  /* 0x0000000204037210 */ /* 0x002fc60007f7e0ff */
        /* <DEDUP_REMOVED lines=47> */
[-C--:B---3--:R-:W-:Y:S02]  /*109b0*/  LEA.HI.X.SX32 R5, R14, R0.reuse, 0x1, P2 ;  /* 0x000000000e057211 */ /* 0x088fe400010f0eff */
[----:B-1----:R-:W-:-:S03]  /*109c0*/  LEA.HI.X.SX32 R8, R11, R0, 0x1, P4 ;  /* 0x000000000b087211 */ /* 0x002fc600020f0eff */
        /* <DEDUP_REMOVED lines=22> */
[----:B------:R1:W-:Y:S01]  /*10b30*/  STL [R1+0xb70], R11 ;  /* 0x000b700b01007387 */ /* 0x0003e20000100800 */
[-C--:B------:R-:W-:Y:S02]  /*10b40*/  LEA.HI.X.SX32 R9, R9, R0.reuse, 0x1, P2 ;  /* 0x0000000009097211 */ /* 0x080fe400010f0eff */
[----:B------:R-:W-:Y:S01]  /*10b50*/  LEA.HI.X.SX32 R3, R3, R0, 0x1, P4 ;  /* 0x0000000003037211 */ /* 0x000fe200020f0eff */
[----:B------:R-:W-:Y:S04]  /*10b60*/  STL [R1+0xb78], R15 ;  /* 0x000b780f01007387 */ /* 0x000fe80000100800 */
[----:B------:R3:W-:Y:S01]  /*10b70*/  STL [R1+0xb80], R14 ;  /* 0x000b800e01007387 */ /* 0x0007e20000100800 */
[----:B-1----:R-:W-:-:S03]  /*10b80*/  IMAD R11, R247, 0x4, R8 ;  /* 0x00000004f70b7824 */ /* 0x002fc600078e0208 */
[----:B------:R1:W-:Y:S04]  /*10b90*/  STL [R1+0xb6c], R9 ;  /* 0x000b6c0901007387 */ /* 0x0003e80000100800 */
[----:B------:R4:W-:Y:S01]  /*10ba0*/  STL [R1+0xb74], R12 ;  /* 0x000b740c01007387 */ /* 0x0009e20000100800 */
[----:B---3--:R-:W-:-:S03]  /*10bb0*/  IADD3 R14, P4, R6, R2, RZ ;  /* 0x00000002060e7210 */ /* 0x008fc60007f9e0ff */
[----:B------:R3:W-:Y:S01]  /*10bc0*/  STL [R1+0xb7c], R3 ;  /* 0x000b7c0301007387 */ /* 0x0007e20000100800 */
[----:B-1----:R-:W-:Y:S01]  /*10bd0*/  IMAD R9, R248, 0x2, R11 ;  /* 0x00000002f8097824 */ /* 0x002fe200078e020b */
[-C--:B----4-:R-:W-:Y:S02]  /*10be0*/  IADD3 R12, P2, R16, R2.reuse, RZ ;  /* 0x00000002100c7210 */ /* 0x090fe40007f5e0ff */
[----:B---3--:R-:W-:-:S03]  /*10bf0*/  IADD3 R3, P3, R4, R2, RZ ;  /* 0x0000000204037210 */ /* 0x008fc60007f7e0ff */
[----:B------:R0:W-:Y:S04]  /*10c00*/  STL [R1+0xb88], R12 ;  /* 0x000b880c01007387 */ /* 0x0001e80000100800 */
[----:B------:R1:W-:Y:S04]  /*10c10*/  STL [R1+0xb90], R3 ;  /* 0x000b900301007387 */ /* 0x0003e80000100800 */
[----:B------:R3:W-:Y:S01]  /*10c20*/  STL [R1+0xb98], R14 ;  /* 0x000b980e01007387 */ /* 0x0007e20000100800 */
[----:B0-----:R-:W-:Y:S01]  /*10c30*/  IMAD R12, R249, 0x2, R9 ;  /* 0x00000002f90c7824 */ /* 0x001fe200078e0209 */
[----:B-1----:R-:W-:-:S02]  /*10c40*/  LEA.HI.X.SX32 R3, R16, R0, 0x1, P2 ;  /* 0x0000000010037211 */ /* 0x002fc400010f0eff */
[----:B---3--:R-:W-:-:S03]  /*10c50*/  LEA.HI.X.SX32 R14, R4, R0, 0x1, P3 ;  /* 0x00000000040e7211 */ /* 0x008fc600018f0eff */
[----:B------:R0:W-:Y:S01]  /*10c60*/  STL [R1+0xb84], R3 ;  /* 0x000b840301007387 */ /* 0x0001e20000100800 */
[----:B------:R-:W-:Y:S02]  /*10c70*/  LEA.HI.X.SX32 R4, R6, R0, 0x1, P4 ;  /* 0x0000000006047211 */ /* 0x000fe400020f0eff */
[C---:B------:R-:W-:Y:S01]  /*10c80*/  IADD3 R6, P4, R5.reuse, R2, RZ ;  /* 0x0000000205067210 */ /* 0x040fe20007f9e0ff */
[----:B------:R1:W-:Y:S03]  /*10c90*/  STL [R1+0xb8c], R14 ;  /* 0x000b8c0e01007387 */ /* 0x0003e60000100800 */
[----:B------:R-:W-:Y:S01]  /*10ca0*/  LEA.HI.X.SX32 R5, R5, R0, 0x1, P4 ;  /* 0x0000000005057211 */ /* 0x000fe200020f0eff */
[----:B------:R3:W-:Y:S01]  /*10cb0*/  STL [R1+0xb94], R4 ;  /* 0x000b940401007387 */ /* 0x0007e20000100800 */
[----:B0-----:R-:W-:Y:S01]  /*10cc0*/  IMAD R3, R250, 0x2, R12 ;  /* 0x00000002fa037824 */ /* 0x001fe200078e020c */
[----:B-1----:R-:W-:-:S02]  /*10cd0*/  IADD3 R14, P2, R7, R2, RZ ;  /* 0x00000002070e7210 */ /* 0x002fc40007f5e0ff */
        /* <DEDUP_REMOVED lines=8> */
[----:B------:R-:W-:-:S03]  /*10d60*/  IADD3 R7, P3, R8, R2, RZ ;  /* 0x0000000208077210 */ /* 0x000fc60007f7e0ff */
[----:B------:R0:W-:Y:S01]  /*10d70*/  STL [R1+0xba4], R6 ;  /* 0x000ba40601007387 */ /* 0x0001e20000100800 */
[----:B------:R-:W-:Y:S02]  /*10d80*/  LEA.HI.X.SX32 R8, R8, R0, 0x1, P3 ;  /* 0x0000000008087211 */ /* 0x000fe400018f0eff */
[-C--:B------:R-:W-:Y:S01]  /*10d90*/  IADD3 R10, P3, R12, R2.reuse, RZ ;  /* 0x000000020c0a7210 */ /* 0x080fe20007f7e0ff */
[----:B------:R1:W-:Y:S01]  /*10da0*/  STL [R1+0xbac], R5 ;  /* 0x000bac0501007387 */ /* 0x0003e20000100800 */
[----:B--2---:R-:W-:Y:S01]  /*10db0*/  IMAD R4, R252, 0x2, R14 ;  /* 0x00000002fc047824 */ /* 0x004fe200078e020e */
[-C--:B0-----:R-:W-:Y:S02]  /*10dc0*/  IADD3 R6, P4, R11, R2.reuse, RZ ;  /* 0x000000020b067210 */ /* 0x081fe40007f9e0ff */
[----:B-1----:R-:W-:-:S05]  /*10dd0*/  IADD3 R5, P2, R13, R2, RZ ;  /* 0x000000020d057210 */ /* 0x002fca0007f5e0ff */
[----:B------:R5:W-:Y:S04]  /*10de0*/  STL [R1+0xbb8], R5 ;  /* 0x000bb80501007387 */ /* 0x000be80000100800 */
[----:B------:R0:W-:Y:S04]  /*10df0*/  STL [R1+0xbc0], R7 ;  /* 0x000bc00701007387 */ /* 0x0001e80000100800 */
[----:B------:R1:W-:Y:S01]  /*10e00*/  STL [R1+0xbc8], R6 ;  /* 0x000bc80601007387 */ /* 0x0003e20000100800 */
[----:B-----5:R-:W-:Y:S02]  /*10e10*/  IMAD R5, R97, 0x2, R4 ;  /* 0x0000000261057824 */ /* 0x020fe400078e0204 */
[----:B------:R-:W2:Y:S01]  /*10e20*/  LDC R97, c[0x0][0x268] ;  /* 0x00009a00ff617b82 */ /* 0x000ea20000000800 */
[----:B0-----:R-:W-:-:S02]  /*10e30*/  LEA.HI.X.SX32 R7, R11, R0, 0x1, P4 ;  /* 0x000000000b077211 */ /* 0x001fc400020f0eff */
[----:B------:R-:W-:Y:S02]  /*10e40*/  LOP3.LUT R11, R152, 0x40, RZ, 0x3c, !PT ;  /* 0x00000040980b7812 */ /* 0x000fe400078e3cff */
[----:B-1----:R-:W-:Y:S01]  /*10e50*/  LEA.HI.X.SX32 R6, R13, R0, 0x1, P2 ;  /* 0x000000000d067211 */ /* 0x002fe200010f0eff */
[----:B------:R-:W-:Y:S01]  /*10e60*/  IMAD.MOV.U32 R13, RZ, RZ, -0x800000 ;  /* 0xff800000ff0d7424 */ /* 0x000fe200078e00ff */
[----:B------:R-:W-:Y:S01]  /*10e70*/  CS2R R88, SRZ ;  /* 0x0000000000587805 */ /* 0x000fe2000001ff00 */
[----:B------:R-:W-:Y:S02]  /*10e80*/  IMAD.IADD R11, R20, 0x1, R11 ;  /* 0x00000001140b7824 */ /* 0x000fe400078e020b */
[----:B------:R2:W-:Y:S04]  /*10e90*/  STL [R1+0xbb4], R6 ;  /* 0x000bb40601007387 */ /* 0x0005e80000100800 */
[----:B------:R0:W-:Y:S04]  /*10ea0*/  STL [R1+0xbbc], R8 ;  /* 0x000bbc0801007387 */ /* 0x0001e80000100800 */
[----:B------:R1:W-:Y:S01]  /*10eb0*/  STL [R1+0xbc4], R7 ;  /* 0x000bc40701007387 */ /* 0x0003e20000100800 */
[----:B--2---:R-:W-:Y:S01]  /*10ec0*/  IMAD R6, R97, 0x4, R5 ;  /* 0x0000000461067824 */ /* 0x004fe200078e0205 */
[-C--:B0-----:R-:W-:Y:S01]  /*10ed0*/  IADD3 R8, P4, R3, R2.reuse, RZ ;  /* 0x0000000203087210 */ /* 0x081fe20007f9e0ff */
[----:B------:R-:W0:Y:S01]  /*10ee0*/  LDC R97, c[0x0][0x268] ;  /* 0x00009a00ff617b82 */ /* 0x000e220000000800 */
[----:B-1----:R-:W-:-:S05]  /*10ef0*/  IADD3 R7, P2, R9, R2, RZ ;  /* 0x0000000209077210 */ /* 0x002fca0007f5e0ff */
[----:B------:R-:W-:Y:S04]  /*10f00*/  STL [R1+0xbd0], R7 ;  /* 0x000bd00701007387 */ /* 0x000fe80000100800 */
[----:B------:R1:W-:Y:S04]  /*10f10*/  STL [R1+0xbd8], R10 ;  /* 0x000bd80a01007387 */ /* 0x0003e80000100800 */
[----:B------:R2:W-:Y:S01]  /*10f20*/  STL [R1+0xbe0], R8 ;  /* 0x000be00801007387 */ /* 0x0005e20000100800 */
[-C--:B-1----:R-:W-:Y:S01]  /*10f30*/  LEA.HI.X.SX32 R10, R9, R0.reuse, 0x1, P2 ;  /* 0x00000000090a7211 */ /* 0x082fe200010f0eff */
[----:B0-----:R-:W-:Y:S01]  /*10f40*/  IMAD R7, R97, 0x2, R6 ;  /* 0x0000000261077824 */ /* 0x001fe200078e0206 */
[-C--:B------:R-:W-:Y:S01]  /*10f50*/  LEA.HI.X.SX32 R9, R12, R0.reuse, 0x1, P3 ;  /* 0x000000000c097211 */ /* 0x080fe200018f0eff */
[----:B------:R-:W0:Y:S01]  /*10f60*/  LDC R97, c[0x0][0x268] ;  /* 0x00009a00ff617b82 */ /* 0x000e220000000800 */
[----:B--2---:R-:W-:Y:S01]  /*10f70*/  LEA.HI.X.SX32 R8, R3, R0, 0x1, P4 ;  /* 0x0000000003087211 */ /* 0x004fe200020f0eff */
[----:B------:R1:W-:Y:S01]  /*10f80*/  STL [R1+0xbcc], R10 ;  /* 0x000bcc0a01007387 */ /* 0x0003e20000100800 */
[----:B------:R-:W-:-:S03]  /*10f90*/  IMAD.MOV.U32 R12, RZ, RZ, -0x800000 ;  /* 0xff800000ff0c7424 */ /* 0x000fc600078e00ff */
[----:B------:R2:W-:Y:S04]  /*10fa0*/  STL [R1+0xbd4], R9 ;  /* 0x000bd40901007387 */ /* 0x0005e80000100800 */
[----:B------:R3:W-:Y:S01]  /*10fb0*/  STL [R1+0xbdc], R8 ;  /* 0x000bdc0801007387 */ /* 0x0007e20000100800 */
[-C--:B-1----:R-:W-:Y:S02]  /*10fc0*/  IADD3 R10, P3, R4, R2.reuse, RZ ;  /* 0x00000002040a7210 */ /* 0x082fe40007f7e0ff */
[CC--:B--2---:R-:W-:Y:S02]  /*10fd0*/  IADD3 R9, P4, R5.reuse, R2.reuse, RZ ;  /* 0x0000000205097210 */ /* 0x0c4fe40007f9e0ff */
[----:B---3--:R-:W-:Y:S02]  /*10fe0*/  IADD3 R8, P2, R14, R2, RZ ;  /* 0x000000020e087210 */ /* 0x008fe40007f5e0ff */
[----:B------:R-:W-:Y:S01]  /*10ff0*/  LEA.HI.X.SX32 R5, R5, R0, 0x1, P4 ;  /* 0x0000000005057211 */ /* 0x000fe200020f0eff */
[----:B0-----:R-:W-:-:S02]  /*11000*/  IMAD R3, R97, 0x2, R7 ;  /* 0x0000000261037824 */ /* 0x001fc400078e0207 */
[----:B------:R-:W-:Y:S01]  /*11010*/  STL [R1+0xbe8], R8 ;  /* 0x000be80801007387 */ /* 0x000fe20000100800 */
[----:B------:R-:W0:Y:S03]  /*11020*/  LDC R97, c[0x0][0x268] ;  /* 0x00009a00ff617b82 */ /* 0x000e260000000800 */
[----:B------:R1:W-:Y:S04]  /*11030*/  STL [R1+0xbf0], R10 ;  /* 0x000bf00a01007387 */ /* 0x0003e80000100800 */
[----:B------:R2:W-:Y:S01]  /*11040*/  STL [R1+0xbf8], R9 ;  /* 0x000bf80901007387 */ /* 0x0005e20000100800 */
[-C--:B-1----:R-:W-:Y:S02]  /*11050*/  LEA.HI.X.SX32 R10, R14, R0.reuse, 0x1, P2 ;  /* 0x000000000e0a7211 */ /* 0x082fe400010f0eff */
[----:B--2---:R-:W-:-:S03]  /*11060*/  LEA.HI.X.SX32 R9, R4, R0, 0x1, P3 ;  /* 0x0000000004097211 */ /* 0x004fc600018f0eff */
[----:B------:R1:W-:Y:S04]  /*11070*/  STL [R1+0xbe4], R10 ;  /* 0x000be40a01007387 */ /* 0x0003e80000100800 */
[----:B------:R2:W-:Y:S01]  /*11080*/  STL [R1+0xbec], R9 ;  /* 0x000bec0901007387 */ /* 0x0005e20000100800 */
[----:B0-----:R-:W-:Y:S02]  /*11090*/  IMAD R8, R97, 0x2, R3 ;  /* 0x0000000261087824 */ /* 0x001fe400078e0203 */
[----:B------:R-:W0:Y:S01]  /*110a0*/  LDC R97, c[0x0][0x268] ;  /* 0x00009a00ff617b82 */ /* 0x000e220000000800 */
[----:B------:R3:W-:Y:S01]  /*110b0*/  STL [R1+0xbf4], R5 ;  /* 0x000bf40501007387 */ /* 0x0007e20000100800 */
[-C--:B-1----:R-:W-:Y:S02]  /*110c0*/  IADD3 R10, P3, R7, R2.reuse, RZ ;  /* 0x00000002070a7210 */ /* 0x082fe40007f7e0ff */
[----:B--2---:R-:W-:-:S02]  /*110d0*/  IADD3 R9, P4, R3, R2, RZ ;  /* 0x0000000203097210 */ /* 0x004fc40007f9e0ff */
[----:B------:R-:W-:Y:S02]  /*110e0*/  LEA.HI.X.SX32 R7, R7, R0, 0x1, P3 ;  /* 0x0000000007077211 */ /* 0x000fe400018f0eff */
[----:B---3--:R-:W-:-:S05]  /*110f0*/  IADD3 R5, P2, R6, R2, RZ ;  /* 0x0000000206057210 */ /* 0x008fca0007f5e0ff */
[----:B------:R-:W-:Y:S04]  /*11100*/  STL [R1+0xc00], R5 ;  /* 0x000c000501007387 */ /* 0x000fe80000100800 */
[----:B------:R1:W-:Y:S01]  /*11110*/  STL [R1+0xc08], R10 ;  /* 0x000c080a01007387 */ /* 0x0003e20000100800 */
[----:B0-----:R-:W-:-:S03]  /*11120*/  IMAD R4, R97, 0x2, R8 ;  /* 0x0000000261047824 */ /* 0x001fc600078e0208 */
[----:B------:R0:W-:Y:S01]  /*11130*/  STL [R1+0xc10], R9 ;  /* 0x000c100901007387 */ /* 0x0001e20000100800 */
[----:B------:R-:W2:Y:S01]  /*11140*/  LDC R97, c[0x0][0x268] ;  /* 0x00009a00ff617b82 */ /* 0x000ea20000000800 */
[----:B-1----:R-:W-:Y:S02]  /*11150*/  LOP3.LUT R10, R152, 0x50, RZ, 0x3c, !PT ;  /* 0x00000050980a7812 */ /* 0x002fe400078e3cff */
[----:B0-----:R-:W-:-:S03]  /*11160*/  LEA.HI.X.SX32 R9, R6, R0, 0x1, P2 ;  /* 0x0000000006097211 */ /* 0x001fc600010f0eff */
[----:B------:R-:W-:Y:S01]  /*11170*/  IMAD.IADD R10, R20, 0x1, R10 ;  /* 0x00000001140a7824 */ /* 0x000fe200078e020a */
[----:B------:R-:W-:Y:S01]  /*11180*/  LEA.HI.X.SX32 R6, R3, R0, 0x1, P4 ;  /* 0x0000000003067211 */ /* 0x000fe200020f0eff */
[----:B------:R0:W-:Y:S04]  /*11190*/  STL [R1+0xbfc], R9 ;  /* 0x000bfc0901007387 */ /* 0x0001e80000100800 */
[----:B------:R1:W-:Y:S04]  /*111a0*/  STL [R1+0xc04], R7 ;  /* 0x000c040701007387 */ /* 0x0003e80000100800 */
[----:B------:R3:W-:Y:S01]  /*111b0*/  STL [R1+0xc0c], R6 ;  /* 0x000c0c0601007387 */ /* 0x0007e20000100800 */
[----:B--2---:R-:W-:Y:S01]  /*111c0*/  IMAD R5, R97, 0x2, R4 ;  /* 0x0000000261057824 */ /* 0x004fe200078e0204 */
[-C--:B0-----:R-:W-:Y:S01]  /*111d0*/  IADD3 R9, P2, R8, R2.reuse, RZ ;  /* 0x0000000208097210 */ /* 0x081fe20007f5e0ff */
[----:B------:R-:W0:Y:S03]  /*111e0*/  LDC R97, c[0x0][0x268] ;  /* 0x00009a00ff617b82 */ /* 0x000e260000000800 */
[-C--:B-1----:R-:W-:Y:S01]  /*111f0*/  IADD3 R7, P4, R5, R2.reuse, RZ ;  /* 0x0000000205077210 */ /* 0x082fe20007f9e0ff */
[----:B------:R1:W-:Y:S01]  /*11200*/  STL [R1+0xc14], R9 ;  /* 0x000c140901007387 */ /* 0x0003e20000100800 */
[----:B---3--:R-:W-:-:S04]  /*11210*/  IADD3 R6, P3, R4, R2, RZ ;  /* 0x0000000204067210 */ /* 0x008fc80007f7e0ff */
[----:B------:R-:W-:Y:S01]  /*11220*/  LEA.HI.X.SX32 R4, R4, R0, 0x1, P3 ;  /* 0x0000000004047211 */ /* 0x000fe200018f0eff */
[----:B------:R2:W-:Y:S01]  /*11230*/  STL [R1+0xc18], R6 ;  /* 0x000c180601007387 */ /* 0x0005e20000100800 */
[----:B-1----:R-:W-:-:S03]  /*11240*/  LOP3.LUT R9, R152, 0x60, RZ, 0x3c, !PT ;  /* 0x0000006098097812 */ /* 0x002fc600078e3cff */
[----:B------:R1:W-:Y:S01]  /*11250*/  STL [R1+0xc1c], R7 ;  /* 0x000c1c0701007387 */ /* 0x0003e20000100800 */
[----:B------:R-:W-:Y:S02]  /*11260*/  CS2R R90, SRZ ;  /* 0x00000000005a7805 */ /* 0x000fe4000001ff00 */
[----:B------:R-:W-:Y:S02]  /*11270*/  CS2R R92, SRZ ;  /* 0x00000000005c7805 */ /* 0x000fe4000001ff00 */
[----:B------:R-:W-:Y:S01]  /*11280*/  CS2R R94, SRZ ;  /* 0x00000000005e7805 */ /* 0x000fe2000001ff00 */
[----:B------:R-:W-:Y:S01]  /*11290*/  IMAD.IADD R9, R20, 0x1, R9 ;  /* 0x0000000114097824 */ /* 0x000fe200078e0209 */
[----:B--2---:R-:W-:Y:S02]  /*112a0*/  LEA.HI.X.SX32 R6, R8, R0, 0x1, P2 ;  /* 0x0000000008067211 */ /* 0x004fe400010f0eff */
[C---:B------:R-:W-:Y:S01]  /*112b0*/  LOP3.LUT R8, R152.reuse, 0x70, RZ, 0x3c, !PT ;  /* 0x0000007098087812 */ /* 0x040fe200078e3cff */
[----:B0-----:R-:W-:Y:S01]  /*112c0*/  IMAD R3, R97, 0x2, R5 ;  /* 0x0000000261037824 */ /* 0x001fe200078e0205 */
[----:B-1----:R-:W-:-:S02]  /*112d0*/  LOP3.LUT R7, R152, 0x10, RZ, 0x3c, !PT ;  /* 0x0000001098077812 */ /* 0x002fc400078e3cff */
[----:B------:R-:W-:Y:S02]  /*112e0*/  CS2R R98, SRZ ;  /* 0x0000000000627805 */ /* 0x000fe4000001ff00 */
[----:B------:R-:W-:Y:S01]  /*112f0*/  CS2R R100, SRZ ;  /* 0x0000000000647805 */ /* 0x000fe2000001ff00 */
[C---:B------:R-:W-:Y:S01]  /*11300*/  IMAD.IADD R8, R20.reuse, 0x1, R8 ;  /* 0x0000000114087824 */ /* 0x040fe200078e0208 */
[----:B------:R-:W-:Y:S01]  /*11310*/  IADD3 R2, P5, R3, R2, RZ ;  /* 0x0000000203027210 */ /* 0x000fe20007fbe0ff */
[----:B------:R-:W-:-:S04]  /*11320*/  IMAD.IADD R7, R20, 0x1, R7 ;  /* 0x0000000114077824 */ /* 0x000fc800078e0207 */
[----:B------:R0:W-:Y:S04]  /*11330*/  STL [R1+0x748], R2 ;  /* 0x0007480201007387 */ /* 0x0001e80000100800 */
[----:B------:R1:W-:Y:S04]  /*11340*/  STL [R1+0x738], R6 ;  /* 0x0007380601007387 */ /* 0x0003e80000100800 */
[----:B------:R2:W-:Y:S01]  /*11350*/  STL [R1+0x740], R4 ;  /* 0x0007400401007387 */ /* 0x0005e20000100800 */
[-C--:B0-----:R-:W-:Y:S02]  /*11360*/  LEA.HI.X.SX32 R2, R5, R0.reuse, 0x1, P4 ;  /* 0x0000000005027211 */ /* 0x081fe400020f0eff */
[----:B------:R-:W-:Y:S01]  /*11370*/  LEA.HI.X.SX32 R0, R3, R0, 0x1, P5 ;  /* 0x0000000003007211 */ /* 0x000fe200028f0eff */
[----:B------:R-:W-:Y:S01]  /*11380*/  IMAD.MOV.U32 R3, RZ, RZ, 0x5410 ;  /* 0x00005410ff037424 */ /* 0x000fe200078e00ff */
[C---:B-1----:R-:W-:Y:S01]  /*11390*/  LOP3.LUT R6, R152.reuse, 0x20, RZ, 0x3c, !PT ;  /* 0x0000002098067812 */ /* 0x042fe200078e3cff */
[----:B------:R0:W-:Y:S01]  /*113a0*/  STL [R1+0x744], R2 ;  /* 0x0007440201007387 */ /* 0x0001e20000100800 */
[----:B------:R-:W-:Y:S01]  /*113b0*/  LOP3.LUT R5, R152, 0x30, RZ, 0x3c, !PT ;  /* 0x0000003098057812 */ /* 0x000fe200078e3cff */
[----:B--2---:R-:W-:-:S02]  /*113c0*/  IMAD.MOV.U32 R4, RZ, RZ, 0x7632 ;  /* 0x00007632ff047424 */ /* 0x004fc400078e00ff */
[----:B------:R1:W-:Y:S01]  /*113d0*/  STL [R1+0x73c], R0 ;  /* 0x00073c0001007387 */ /* 0x0003e20000100800 */
[----:B------:R-:W-:Y:S01]  /*113e0*/  SEL R3, R3, 0x1054, !P1 ;  /* 0x0000105403037807 */ /* 0x000fe20004800000 */
[----:B------:R-:W-:Y:S01]  /*113f0*/  IMAD.IADD R6, R20, 0x1, R6 ;  /* 0x0000000114067824 */ /* 0x000fe200078e0206 */
[----:B------:R-:W-:Y:S01]  /*11400*/  SEL R3, R4, 0x3276, !P1 ;  /* 0x0000327604037807 */ /* 0x000fe20004800000 */
[----:B------:R-:W-:Y:S01]  /*11410*/  IMAD.IADD R5, R20, 0x1, R5 ;  /* 0x0000000114057824 */ /* 0x000fe200078e0205 */
[----:B------:R-:W-:Y:S01]  /*11420*/  CS2R R96, SRZ ;  /* 0x0000000000607805 */ /* 0x000fe2000001ff00 */
[----:B0-----:R-:W-:Y:S02]  /*11430*/  IMAD.MOV.U32 R2, RZ, RZ, RZ ;  /* 0x000000ffff027224 */ /* 0x001fe400078e00ff */
[----:B-1----:R-:W-:-:S05]  /*11440*/  IMAD.MOV.U32 R0, RZ, RZ, 0x3f800000 ;  /* 0x3f800000ff007424 */ /* 0x002fca00078e00ff */
[----:B------:R0:W-:Y:S04]  /*11450*/  STL [R1+0x318], R0 ;  /* 0x0003180001007387 */ /* 0x0001e80000100800 */
[----:B------:R1:W-:Y:S04]  /*11460*/  STL [R1+0x30c], R12 ;  /* 0x00030c0c01007387 */ /* 0x0003e80000100800 */
[----:B------:R2:W-:Y:S01]  /*11470*/  STL [R1+0x310], R13 ;  /* 0x0003100d01007387 */ /* 0x0005e20000100800 */
[----:B------:R-:W-:Y:S01]  /*11480*/  CS2R R102, SRZ ;  /* 0x0000000000667805 */ /* 0x000fe2000001ff00 */
[----:B0-----:R-:W-:-:S02]  /*11490*/  IMAD.MOV.U32 R0, RZ, RZ, RZ ;  /* 0x000000ffff007224 */ /* 0x001fc400078e00ff */
[----:B------:R-:W-:Y:S01]  /*114a0*/  STL [R1+0x314], RZ ;  /* 0x000314ff01007387 */ /* 0x000fe20000100800 */
[----:B-1----:R-:W-:Y:S02]  /*114b0*/  IMAD.MOV.U32 R12, RZ, RZ, 0x3f800000 ;  /* 0x3f800000ff0c7424 */ /* 0x002fe400078e00ff */
[----:B--2---:R-:W-:-:S03]  /*114c0*/  IMAD.U32 R13, RZ, RZ, UR9 ;  /* 0x00000009ff0d7e24 */ /* 0x004fc6000f8e00ff */
[----:B------:R0:W-:Y:S04]  /*114d0*/  STL [R1+0x31c], R12 ;  /* 0x00031c0c01007387 */ /* 0x0001e80000100800 */
[----:B------:R-:W-:Y:S04]  /*114e0*/  STL [R1], RZ ;  /* 0x000000ff01007387 */ /* 0x000fe80000100800 */
[----:B------:R-:W-:Y:S01]  /*114f0*/  STL [R1+0x4], RZ ;  /* 0x000004ff01007387 */ /* 0x000fe20000100800 */
[----:B0-----:R-:W-:Y:S01]  /*11500*/  IMAD.U32 R12, RZ, RZ, UR8 ;  /* 0x00000008ff0c7e24 */ /* 0x001fe2000f8e00ff */
[----:B------:R-:W-:-:S02]  /*11510*/  CS2R R104, SRZ ;  /* 0x0000000000687805 */ /* 0x000fc4000001ff00 */
[----:B------:R-:W-:Y:S01]  /*11520*/  STL [R1+0x8], RZ ;  /* 0x000008ff01007387 */ /* 0x000fe20000100800 */
[----:B------:R-:W-:Y:S02]  /*11530*/  CS2R R106, SRZ ;  /* 0x00000000006a7805 */ /* 0x000fe4000001ff00 */
[----:B------:R-:W-:Y:S02]  /*11540*/  CS2R R108, SRZ ;  /* 0x00000000006c7805 */ /* 0x000fe4000001ff00 */
[----:B------:R-:W-:Y:S01]  /*11550*/  CS2R R110, SRZ ;  /* 0x00000000006e7805 */ /* 0x000fe2000001ff00 */
[----:B------:R-:W-:Y:S01]  /*11560*/  STL [R1+0xc], RZ ;  /* 0x00000cff01007387 */ /* 0x000fe20000100800 */
[----:B------:R-:W-:Y:S02]  /*11570*/  CS2R R112, SRZ ;  /* 0x0000000000707805 */ /* 0x000fe4000001ff00 */
[----:B------:R-:W-:Y:S02]  /*11580*/  CS2R R114, SRZ ;  /* 0x0000000000727805 */ /* 0x000fe4000001ff00 */
[----:B------:R-:W-:Y:S01]  /*11590*/  CS2R R116, SRZ ;  /* 0x0000000000747805 */ /* 0x000fe2000001ff00 */
[----:B------:R-:W-:Y:S01]  /*115a0*/  STL [R1+0x10], RZ ;  /* 0x000010ff01007387 */ /* 0x000fe20000100800 */
[----:B------:R-:W-:-:S02]  /*115b0*/  CS2R R118, SRZ ;  /* 0x0000000000767805 */ /* 0x000fc4000001ff00 */
        /* <DEDUP_REMOVED lines=20> */
[----:B------:R-:W-:Y:S01]  /*11700*/  CS2R R150, SRZ ;  /* 0x0000000000967805 */ /* 0x000fe2000001ff00 */
[----:B------:R-:W-:Y:S01]  /*11710*/  UIADD3.64 UR8, UR4, 0x1fe, URZ ;  /* 0x000001fe04087897 */ /* 0x000fe2000fffe03f */
        /* <DEDUP_REMOVED lines=118> */
[----:B------:R0:W-:Y:S02]  /*11e80*/  STL.64 [R1+0x358], R12 ;  /* 0x0003580c01007387 */ /* 0x0001e40000100a00 */
[----:B0-----:R-:W-:-:S02]  /*11e90*/  IMAD.U32 R12, RZ, RZ, UR10 ;  /* 0x0000000aff0c7e24 */ /* 0x001fc4000f8e00ff */
[----:B------:R-:W-:Y:S01]  /*11ea0*/  IMAD.U32 R13, RZ, RZ, UR11 ;  /* 0x0000000bff0d7e24 */ /* 0x000fe2000f8e00ff */
[----:B------:R-:W-:-:S04]  /*11eb0*/  UIADD3.64 UR10, UR6, 0x2, URZ ;  /* 0x00000002060a7897 */ /* 0x000fc8000fffe03f */
[----:B------:R0:W-:Y:S02]  /*11ec0*/  STL.64 [R1+0x348], R12 ;  /* 0x0003480c01007387 */ /* 0x0001e40000100a00 */
[----:B0-----:R-:W-:Y:S02]  /*11ed0*/  IMAD.U32 R12, RZ, RZ, UR10 ;  /* 0x0000000aff0c7e24 */ /* 0x001fe4000f8e00ff */
[----:B------:R-:W-:Y:S01]  /*11ee0*/  IMAD.U32 R13, RZ, RZ, UR11 ;  /* 0x0000000bff0d7e24 */ /* 0x000fe2000f8e00ff */
[----:B------:R-:W-:-:S04]  /*11ef0*/  UIADD3.64 UR10, UR6, 0x1fe, URZ ;  /* 0x000001fe060a7897 */ /* 0x000fc8000fffe03f */
[----:B------:R0:W-:Y:S02]  /*11f00*/  STL.64 [R1+0x350], R12 ;  /* 0x0003500c01007387 */ /* 0x0001e40000100a00 */
[----:B0-----:R-:W-:Y:S02]  /*11f10*/  IMAD.U32 R12, RZ, RZ, UR14 ;  /* 0x0000000eff0c7e24 */ /* 0x001fe4000f8e00ff */
[----:B------:R-:W-:Y:S01]  /*11f20*/  IMAD.U32 R13, RZ, RZ, UR15 ;  /* 0x0000000fff0d7e24 */ /* 0x000fe2000f8e00ff */
[----:B------:R-:W-:-:S04]  /*11f30*/  UIADD3.64 UR14, UR6, 0x200, URZ ;  /* 0x00000200060e7897 */ /* 0x000fc8000fffe03f */
[----:B------:R0:W-:Y:S04]  /*11f40*/  STL.64 [R1+0x340], R12 ;  /* 0x0003400c01007387 */ /* 0x0001e80000100a00 */
[----:B------:R-:W2:Y:S01]  /*11f50*/  LDL R153, [R1+0x208] ;  /* 0x0002080001997983 */ /* 0x000ea20000100800 */
[----:B0-----:R-:W-:Y:S02]  /*11f60*/  IMAD.U32 R12, RZ, RZ, UR56 ;  /* 0x00000038ff0c7e24 */ /* 0x001fe4000f8e00ff */
[----:B------:R-:W-:Y:S01]  /*11f70*/  IMAD.U32 R13, RZ, RZ, UR57 ;  /* 0x00000039ff0d7e24 */ /* 0x000fe2000f8e00ff */
[----:B------:R-:W-:-:S04]  /*11f80*/  UIADD3.64 UR56, UR56, 0x400, URZ ;  /* 0x0000040038387897 */ /* 0x000fc8000fffe03f */
[----:B------:R0:W-:Y:S02]  /*11f90*/  STL.64 [R1+0x328], R12 ;  /* 0x0003280c01007387 */ /* 0x0001e40000100a00 */
[----:B------:R-:W-:Y:S02]  /*11fa0*/  IMAD.U32 R14, RZ, RZ, UR56 ;  /* 0x00000038ff0e7e24 */ /* 0x000fe4000f8e00ff */
[----:B------:R-:W-:Y:S02]  /*11fb0*/  IMAD.U32 R15, RZ, RZ, UR57 ;  /* 0x00000039ff0f7e24 */ /* 0x000fe4000f8e00ff */
[----:B0-----:R-:W-:Y:S02]  /*11fc0*/  IMAD.U32 R12, RZ, RZ, UR58 ;  /* 0x0000003aff0c7e24 */ /* 0x001fe4000f8e00ff */
[----:B------:R-:W-:Y:S01]  /*11fd0*/  IMAD.U32 R13, RZ, RZ, UR59 ;  /* 0x0000003bff0d7e24 */ /* 0x000fe2000f8e00ff */
[----:B------:R-:W-:Y:S02]  /*11fe0*/  UIADD3.64 UR46, UR6, 0x600, URZ ;  /* 0x00000600062e7897 */ /* 0x000fe4000fffe03f */
[----:B------:R-:W-:-:S02]  /*11ff0*/  UIADD3.64 UR50, UR6, 0x602, URZ ;  /* 0x0000060206327897 */ /* 0x000fc4000fffe03f */
[----:B------:R-:W-:Y:S01]  /*12000*/  UIADD3.64 UR54, UR6, 0x604, URZ ;  /* 0x0000060406367897 */ /* 0x000fe2000fffe03f */
[----:B--2---:R-:W-:-:S05]  /*12010*/  LOP3.LUT R3, R153, 0x1, RZ, 0x3c, !PT ;  /* 0x0000000199037812 */ /* 0x004fca00078e3cff */
[----:B------:R0:W-:Y:S04]  /*12020*/  STL [R1+0x1348], R3 ;  /* 0x0013480301007387 */ /* 0x0001e80000100800 */
[----:B------:R0:W-:Y:S04]  /*12030*/  STL.64 [R1+0x338], R12 ;  /* 0x0003380c01007387 */ /* 0x0001e80000100a00 */
[----:B------:R0:W-:Y:S02]  /*12040*/  STL.64 [R1+0x330], R14 ;  /* 0x0003300e01007387 */ /* 0x0001e40000100a00 */
.L_x_1:
[----:B0-----:R-:W2:Y:S04]  /*12050*/  LDL R12, [R1+0x36c] ;  /* 0x00036c00010c7983 */ /* 0x001ea80000100800 */
[----:B------:R-:W3:Y:S04]  /*12060*/  LDL R17, [R1+0x360] ;  /* 0x0003600001117983 */ /* 0x000ee80000100800 */
[----:B------:R-:W4:Y:S04]  /*12070*/  LDL R14, [R1+0x374] ;  /* 0x00037400010e7983 */ /* 0x000f280000100800 */
[----:B------:R-:W4:Y:S01]  /*12080*/  LDL R18, [R1+0x370] ;  /* 0x0003700001127983 */ /* 0x000f220000100800 */
[----:B------:R-:W-:-:S03]  /*12090*/  SHF.R.S32.HI R3, RZ, 0x1f, R2 ;  /* 0x0000001fff037819 */ /* 0x000fc60000011402 */
[----:B------:R-:W4:Y:S04]  /*120a0*/  LDL R16, [R1+0x37c] ;  /* 0x00037c0001107983 */ /* 0x000f280000100800 */
        /* <DEDUP_REMOVED lines=8> */
[----:B-----5:R-:W-:Y:S04]  /*12130*/  STL [R1+0x1884], R7 ;  /* 0x0018840701007387 */ /* 0x020fe80000100800 */
[----:B------:R-:W-:Y:S04]  /*12140*/  STL [R1+0x1880], R6 ;  /* 0x0018800601007387 */ /* 0x000fe80000100800 */
[----:B------:R-:W-:Y:S04]  /*12150*/  STL [R1+0x187c], R5 ;  /* 0x00187c0501007387 */ /* 0x000fe80000100800 */
[----:B------:R-:W-:Y:S04]  /*12160*/  STL [R1+0x1878], R11 ;  /* 0x0018780b01007387 */ /* 0x000fe80000100800 */
[----:B------:R-:W-:Y:S04]  /*12170*/  STL [R1+0x1874], R10 ;  /* 0x0018740a01007387 */ /* 0x000fe80000100800 */
[----:B------:R-:W-:Y:S04]  /*12180*/  STL [R1+0x1870], R9 ;  /* 0x0018700901007387 */ /* 0x000fe80000100800 */
[----:B------:R-:W-:Y:S04]  /*12190*/  STL [R1+0x186c], R8 ;  /* 0x00186c0801007387 */ /* 0x000fe80000100800 */
[----:B------:R0:W-:Y:S01]  /*121a0*/  STL [R1+0x1868], R0 ;  /* 0x0018680001007387 */ /* 0x0001e20000100800 */
[----:B--2---:R-:W-:-:S05]  /*121b0*/  IADD3 R12, P1, R2, R12, RZ ;  /* 0x0000000c020c7210 */ /* 0x004fca0007f3e0ff */
[----:B---3--:R-:W-:-:S05]  /*121c0*/  IMAD.X R13, R3, 0x1, R17, P1 ;  /* 0x00000001030d7824 */ /* 0x008fca00008e0611 */
[----:B0-----:R0:W2:Y:S04]  /*121d0*/  LDG.E.U8 R0, desc[UR60][R12.64] ;  /* 0x0000003c0c007981 */ /* 0x0010a8000c1e1100 */
[----:B------:R1:W-:Y:S04]  /*121e0*/  STL.64 [R1+0x17c8], R150 ;  /* 0x0017c89601007387 */ /* 0x0003e80000100a00 */
[----:B------:R3:W-:Y:S04]  /*121f0*/  STL.64 [R1+0x17c0], R148 ;  /* 0x0017c09401007387 */ /* 0x0007e80000100a00 */
[----:B------:R-:W-:Y:S04]  /*12200*/  STL.64 [R1+0x17b8], R146 ;  /* 0x0017b89201007387 */ /* 0x000fe80000100a00 */
[----:B------:R-:W-:Y:S04]  /*12210*/  STL.64 [R1+0x17b0], R144 ;  /* 0x0017b09001007387 */ /* 0x000fe80000100a00 */
[----:B------:R-:W-:Y:S04]  /*12220*/  STL.64 [R1+0x17a8], R142 ;  /* 0x0017a88e01007387 */ /* 0x000fe80000100a00 */
[----:B------:R-:W-:Y:S04]  /*12230*/  STL.64 [R1+0x17a0], R140 ;  /* 0x0017a08c01007387 */ /* 0x000fe80000100a00 */
[----:B------:R-:W-:Y:S04]  /*12240*/  STL.64 [R1+0x1798], R138 ;  /* 0x0017988a01007387 */ /* 0x000fe80000100a00 */
[----:B------:R-:W-:Y:S04]  /*12250*/  STL.64 [R1+0x1790], R136 ;  /* 0x0017908801007387 */ /* 0x000fe80000100a00 */
[----:B------:R-:W-:Y:S01]  /*12260*/  STL.64 [R1+0x1788], R134 ;  /* 0x0017888601007387 */ /* 0x000fe20000100a00 */
[----:B----4-:R-:W-:-:S03]  /*12270*/  IADD3 R14, P2, R2, R14, RZ ;  /* 0x0000000e020e7210 */ /* 0x010fc60007f5e0ff */
[----:B------:R4:W-:Y:S04]  /*12280*/  STL.64 [R1+0x1780], R132 ;  /* 0x0017808401007387 */ /* 0x0009e80000100a00 */
[----:B------:R4:W-:Y:S04]  /*12290*/  STL.64 [R1+0x1778], R130 ;  /* 0x0017788201007387 */ /* 0x0009e80000100a00 */
[----:B------:R-:W-:Y:S04]  /*122a0*/  STL.64 [R1+0x1770], R128 ;  /* 0x0017708001007387 */ /* 0x000fe80000100a00 */
[----:B------:R-:W-:Y:S04]  /*122b0*/  STL.64 [R1+0x1768], R126 ;  /* 0x0017687e01007387 */ /* 0x000fe80000100a00 */
[----:B------:R-:W-:Y:S01]  /*122c0*/  STL.64 [R1+0x1760], R124 ;  /* 0x0017607c01007387 */ /* 0x000fe20000100a00 */
[----:B------:R-:W-:-:S03]  /*122d0*/  IMAD.X R15, R3, 0x1, R18, P2 ;  /* 0x00000001030f7824 */ /* 0x000fc600010e0612 */
[----:B------:R-:W-:Y:S04]  /*122e0*/  STL.64 [R1+0x1758], R122 ;  /* 0x0017587a01007387 */ /* 0x000fe80000100a00 */
        /* <DEDUP_REMOVED lines=8> */
[----:B-1----:R1:W4:Y:S04]  /*12370*/  LDG.E.U8 R151, desc[UR60][R14.64] ;  /* 0x0000003c0e977981 */ /* 0x002328000c1e1100 */
        /* <DEDUP_REMOVED lines=37> */
[----:B------:R-:W-:Y:S01]  /*125d0*/  STL.64 [R1+0x15e8], R30 ;  /* 0x0015e81e01007387 */ /* 0x000fe20000100a00 */
[----:B------:R-:W-:-:S03]  /*125e0*/  IADD3 R16, P1, R2, R16, RZ ;  /* 0x0000001002107210 */ /* 0x000fc60007f3e0ff */
[----:B------:R-:W-:Y:S04]  /*125f0*/  STL.64 [R1+0x15e0], R28 ;  /* 0x0015e01c01007387 */ /* 0x000fe80000100a00 */
[----:B------:R-:W-:Y:S04]  /*12600*/  STL.64 [R1+0x15d8], R26 ;  /* 0x0015d81a01007387 */ /* 0x000fe80000100a00 */
[----:B------:R-:W-:Y:S04]  /*12610*/  STL.64 [R1+0x15d0], R24 ;  /* 0x0015d01801007387 */ /* 0x000fe80000100a00 */
[----:B------:R-:W-:Y:S04]  /*12620*/  STL [R1+0x1350], R20 ;  /* 0x0013501401007387 */ /* 0x000fe80000100800 */
[----:B------:R-:W4:Y:S01]  /*12630*/  LDL R6, [R1+0x3a4] ;  /* 0x0003a40001067983 */ /* 0x000f220000100800 */
[----:B0-----:R-:W-:Y:S01]  /*12640*/  IADD3 R12, P2, R2, R19, RZ ;  /* 0x00000013020c7210 */ /* 0x001fe20007f5e0ff */
[----:B------:R-:W-:-:S02]  /*12650*/  IMAD.X R17, R3, 0x1, R154, P1 ;  /* 0x0000000103117824 */ /* 0x000fc400008e069a */
[----:B------:R-:W4:Y:S04]  /*12660*/  LDL R5, [R1+0x398] ;  /* 0x0003980001057983 */ /* 0x000f280000100800 */
[----:B------:R-:W4:Y:S04]  /*12670*/  LDL R18, [R1+0x3ac] ;  /* 0x0003ac0001127983 */ /* 0x000f280000100800 */
[----:B------:R0:W4:Y:S04]  /*12680*/  LDG.E.U8 R150, desc[UR60][R16.64] ;  /* 0x0000003c10967981 */ /* 0x000128000c1e1100 */
[----:B--2---:R2:W-:Y:S04]  /*12690*/  STL [R1+0x1888], R0 ;  /* 0x0018880001007387 */ /* 0x0045e80000100800 */
[----:B------:R-:W2:Y:S01]  /*126a0*/  LDL R19, [R1+0x3a0] ;  /* 0x0003a00001137983 */ /* 0x000ea20000100800 */
[C---:B-1----:R-:W-:Y:S01]  /*126b0*/  IADD3 R14, P1, R2.reuse, R153, RZ ;  /* 0x00000099020e7210 */ /* 0x042fe20007f3e0ff */
[----:B------:R-:W-:Y:S01]  /*126c0*/  IMAD.X R13, R3, 0x1, R152, P2 ;  /* 0x00000001030d7824 */ /* 0x000fe200010e0698 */
[----:B0-----:R-:W-:-:S03]  /*126d0*/  IADD3 R16, P2, R2, R4, RZ ;  /* 0x0000000402107210 */ /* 0x001fc60007f5e0ff */
[C---:B------:R-:W-:Y:S01]  /*126e0*/  IMAD.X R15, R3.reuse, 0x1, R23, P1 ;  /* 0x00000001030f7824 */ /* 0x040fe200008e0617 */
[----:B---3--:R0:W3:Y:S01]  /*126f0*/  LDG.E.U8 R149, desc[UR60][R12.64] ;  /* 0x0000003c0c957981 */ /* 0x0080e2000c1e1100 */
[----:B------:R-:W-:-:S03]  /*12700*/  IMAD.X R17, R3, 0x1, R21, P2 ;  /* 0x0000000103117824 */ /* 0x000fc600010e0615 */
[----:B----4-:R1:W4:Y:S04]  /*12710*/  LDG.E.U8 R132, desc[UR60][R14.64] ;  /* 0x0000003c0e847981 */ /* 0x010328000c1e1100 */
[----:B------:R2:W4:Y:S01]  /*12720*/  LDG.E.U8 R131, desc[UR60][R16.64] ;  /* 0x0000003c10837981 */ /* 0x000522000c1e1100 */
[----:B0-----:R-:W-:-:S03]  /*12730*/  IADD3 R12, P1, R2, R22, RZ ;  /* 0x00000016020c7210 */ /* 0x001fc60007f3e0ff */
[----:B------:R-:W-:Y:S04]  /*12740*/  STL [R1+0x188c], R151 ;  /* 0x00188c9701007387 */ /* 0x000fe80000100800 */
[----:B------:R-:W4:Y:S04]  /*12750*/  LDL R10, [R1+0x3a8] ;  /* 0x0003a800010a7983 */ /* 0x000f280000100800 */
[----:B------:R-:W4:Y:S01]  /*12760*/  LDL R11, [R1+0x3b4] ;  /* 0x0003b400010b7983 */ /* 0x000f220000100800 */
[----:B-1----:R-:W-:Y:S01]  /*12770*/  IADD3 R14, P2, R2, R6, RZ ;  /* 0x00000006020e7210 */ /* 0x002fe20007f5e0ff */
[----:B------:R-:W-:-:S05]  /*12780*/  IMAD.X R13, R3, 0x1, R5, P1 ;  /* 0x00000001030d7824 */ /* 0x000fca00008e0605 */
[----:B------:R0:W4:Y:S04]  /*12790*/  LDG.E.U8 R130, desc[UR60][R12.64] ;  /* 0x0000003c0c827981 */ /* 0x000128000c1e1100 */
[----:B------:R-:W-:Y:S04]  /*127a0*/  STL [R1+0x1890], R150 ;  /* 0x0018909601007387 */ /* 0x000fe80000100800 */
[----:B------:R-:W4:Y:S04]  /*127b0*/  LDL R4, [R1+0x3bc] ;  /* 0x0003bc0001047983 */ /* 0x000f280000100800 */
[----:B--2---:R-:W2:Y:S01]  /*127c0*/  LDL R0, [R1+0x3b0] ;  /* 0x0003b00001007983 */ /* 0x004ea20000100800 */
[----:B------:R-:W-:-:S05]  /*127d0*/  IMAD.X R15, R3, 0x1, R19, P2 ;  /* 0x00000001030f7824 */ /* 0x000fca00010e0613 */
[----:B------:R1:W2:Y:S01]  /*127e0*/  LDG.E.U8 R129, desc[UR60][R14.64] ;  /* 0x0000003c0e817981 */ /* 0x0002a2000c1e1100 */
[----:B------:R-:W-:-:S03]  /*127f0*/  IADD3 R16, P1, R2, R18, RZ ;  /* 0x0000001202107210 */ /* 0x000fc60007f3e0ff */
[----:B---3--:R-:W-:Y:S04]  /*12800*/  STL [R1+0x1894], R149 ;  /* 0x0018949501007387 */ /* 0x008fe80000100800 */
[----:B------:R-:W3:Y:S04]  /*12810*/  LDL R7, [R1+0x3c4] ;  /* 0x0003c40001077983 */ /* 0x000ee80000100800 */
[----:B------:R-:W3:Y:S04]  /*12820*/  LDL R9, [R1+0x3b8] ;  /* 0x0003b80001097983 */ /* 0x000ee80000100800 */
[----:B----4-:R-:W-:Y:S04]  /*12830*/  STL [R1+0x1898], R132 ;  /* 0x0018988401007387 */ /* 0x010fe80000100800 */
[----:B------:R-:W4:Y:S04]  /*12840*/  LDL R6, [R1+0x3cc] ;  /* 0x0003cc0001067983 */ /* 0x000f280000100800 */
[----:B------:R-:W4:Y:S04]  /*12850*/  LDL R8, [R1+0x3c0] ;  /* 0x0003c00001087983 */ /* 0x000f280000100800 */
[----:B------:R-:W4:Y:S04]  /*12860*/  LDL R5, [R1+0x3d4] ;  /* 0x0003d40001057983 */ /* 0x000f280000100800 */
[----:B------:R-:W-:Y:S04]  /*12870*/  STL [R1+0x189c], R131 ;  /* 0x00189c8301007387 */ /* 0x000fe80000100800 */
[----:B------:R-:W4:Y:S04]  /*12880*/  LDL R18, [R1+0x3c8] ;  /* 0x0003c80001127983 */ /* 0x000f280000100800 */
[----:B------:R-:W4:Y:S04]  /*12890*/  LDL R21, [R1+0x3dc] ;  /* 0x0003dc0001157983 */ /* 0x000f280000100800 */
[----:B------:R-:W4:Y:S01]  /*128a0*/  LDL R20, [R1+0x3d0] ;  /* 0x0003d00001147983 */ /* 0x000f220000100800 */
[----:B------:R-:W-:-:S05]  /*128b0*/  IMAD.X R17, R3, 0x1, R10, P1 ;  /* 0x0000000103117824 */ /* 0x000fca00008e060a */
[----:B------:R3:W4:Y:S01]  /*128c0*/  LDG.E.U8 R112, desc[UR60][R16.64] ;  /* 0x0000003c10707981 */ /* 0x000722000c1e1100 */
[----:B0-----:R-:W-:-:S03]  /*128d0*/  IADD3 R12, P2, R2, R11, RZ ;  /* 0x0000000b020c7210 */ /* 0x001fc60007f5e0ff */
[----:B------:R-:W-:Y:S04]  /*128e0*/  STL [R1+0x18a0], R130 ;  /* 0x0018a08201007387 */ /* 0x000fe80000100800 */
[----:B------:R-:W4:Y:S04]  /*128f0*/  LDL R19, [R1+0x3e4] ;  /* 0x0003e40001137983 */ /* 0x000f280000100800 */
[----:B------:R-:W4:Y:S01]  /*12900*/  LDL R11, [R1+0x3d8] ;  /* 0x0003d800010b7983 */ /* 0x000f220000100800 */
[----:B-1----:R-:W-:-:S03]  /*12910*/  IADD3 R14, P1, R2, R4, RZ ;  /* 0x00000004020e7210 */ /* 0x002fc60007f3e0ff */
[----:B--2---:R-:W-:Y:S04]  /*12920*/  STL [R1+0x18a4], R129 ;  /* 0x0018a48101007387 */ /* 0x004fe80000100800 */
[----:B------:R-:W2:Y:S01]  /*12930*/  LDL R4, [R1+0x3ec] ;  /* 0x0003ec0001047983 */ /* 0x000ea20000100800 */
[----:B------:R-:W-:-:S03]  /*12940*/  IMAD.X R13, R3, 0x1, R0, P2 ;  /* 0x00000001030d7824 */ /* 0x000fc600010e0600 */
[----:B------:R-:W2:Y:S04]  /*12950*/  LDL R0, [R1+0x3e0] ;  /* 0x0003e00001007983 */ /* 0x000ea80000100800 */
[----:B------:R-:W2:Y:S01]  /*12960*/  LDL R10, [R1+0x3f4] ;  /* 0x0003f400010a7983 */ /* 0x000ea20000100800 */
[C---:B---3--:R-:W-:Y:S01]  /*12970*/  IADD3 R16, P2, R2.reuse, R7, RZ ;  /* 0x0000000702107210 */ /* 0x048fe20007f5e0ff */
[C---:B------:R-:W-:Y:S02]  /*12980*/  IMAD.X R15, R3.reuse, 0x1, R9, P1 ;  /* 0x00000001030f7824 */ /* 0x040fe400008e0609 */
[----:B------:R4:W3:Y:S04]  /*12990*/  LDG.E.U8 R111, desc[UR60][R12.64] ;  /* 0x0000003c0c6f7981 */ /* 0x0008e8000c1e1100 */
[----:B------:R0:W3:Y:S01]  /*129a0*/  LDG.E.U8 R110, desc[UR60][R14.64] ;  /* 0x0000003c0e6e7981 */ /* 0x0000e2000c1e1100 */
[C---:B----4-:R-:W-:Y:S01]  /*129b0*/  IADD3 R12, P1, R2.reuse, R6, RZ ;  /* 0x00000006020c7210 */ /* 0x050fe20007f3e0ff */
[----:B------:R-:W-:Y:S01]  /*129c0*/  IMAD.X R17, R3, 0x1, R8, P2 ;  /* 0x0000000103117824 */ /* 0x000fe200010e0608 */
[----:B0-----:R-:W-:-:S04]  /*129d0*/  IADD3 R14, P2, R2, R5, RZ ;  /* 0x00000005020e7210 */ /* 0x001fc80007f5e0ff */
[----:B------:R0:W4:Y:S01]  /*129e0*/  LDG.E.U8 R109, desc[UR60][R16.64] ;  /* 0x0000003c106d7981 */ /* 0x000122000c1e1100 */
[----:B------:R-:W-:-:S05]  /*129f0*/  IMAD.X R13, R3, 0x1, R18, P1 ;  /* 0x00000001030d7824 */ /* 0x000fca00008e0612 */
[----:B------:R1:W4:Y:S01]  /*12a00*/  LDG.E.U8 R92, desc[UR60][R12.64] ;  /* 0x0000003c0c5c7981 */ /* 0x000322000c1e1100 */
[----:B0-----:R-:W-:Y:S01]  /*12a10*/  IADD3 R16, P1, R2, R21, RZ ;  /* 0x0000001502107210 */ /* 0x001fe20007f3e0ff */
[----:B------:R-:W-:-:S05]  /*12a20*/  IMAD.X R15, R3, 0x1, R20, P2 ;  /* 0x00000001030f7824 */ /* 0x000fca00010e0614 */
[----:B------:R2:W4:Y:S04]  /*12a30*/  LDG.E.U8 R91, desc[UR60][R14.64] ;  /* 0x0000003c0e5b7981 */ /* 0x000528000c1e1100 */
[----:B------:R0:W-:Y:S04]  /*12a40*/  STL [R1+0x18a8], R112 ;  /* 0x0018a87001007387 */ /* 0x0001e80000100800 */
[----:B------:R-:W3:Y:S04]  /*12a50*/  LDL R7, [R1+0x3e8] ;  /* 0x0003e80001077983 */ /* 0x000ee80000100800 */
        /* <DEDUP_REMOVED lines=29> */
[----:B------:R-:W4:Y:S01]  /*12c30*/  LDL R162, [R1+0x12fc] ;  /* 0x0012fc0001a27983 */ /* 0x000f220000100800 */
[----:B-1----:R-:W-:-:S03]  /*12c40*/  IADD3 R12, P2, R2, R19, RZ ;  /* 0x00000013020c7210 */ /* 0x002fc60007f5e0ff */
[----:B------:R-:W4:Y:S01]  /*12c50*/  LDL R19, [R1+0x408] ;  /* 0x0004080001137983 */ /* 0x000f220000100800 */
[----:B------:R-:W-:-:S03]  /*12c60*/  IMAD.X R17, R3, 0x1, R11, P1 ;  /* 0x0000000103117824 */ /* 0x000fc600008e060b */
[----:B------:R-:W4:Y:S04]  /*12c70*/  LDL R11, [R1+0x41c] ;  /* 0x00041c00010b7983 */ /* 0x000f280000100800 */
[----:B------:R1:W4:Y:S01]  /*12c80*/  LDG.E.U8 R90, desc[UR60][R16.64] ;  /* 0x0000003c105a7981 */ /* 0x000322000c1e1100 */
[----:B--2---:R-:W-:-:S03]  /*12c90*/  IADD3 R14, P1, R2, R4, RZ ;  /* 0x00000004020e7210 */ /* 0x004fc60007f3e0ff */
[----:B------:R-:W2:Y:S01]  /*12ca0*/  LDL R4, [R1+0x410] ;  /* 0x0004100001047983 */ /* 0x000ea20000100800 */
[----:B------:R-:W-:-:S03]  /*12cb0*/  IMAD.X R13, R3, 0x1, R0, P2 ;  /* 0x00000001030d7824 */ /* 0x000fc600010e0600 */
[----:B------:R-:W2:Y:S01]  /*12cc0*/  LDL R0, [R1+0x424] ;  /* 0x0004240001007983 */ /* 0x000ea20000100800 */
[----:B-1----:R-:W-:-:S03]  /*12cd0*/  IADD3 R16, P2, R2, R10, RZ ;  /* 0x0000000a02107210 */ /* 0x002fc60007f5e0ff */
[----:B------:R-:W2:Y:S04]  /*12ce0*/  LDL R10, [R1+0x418] ;  /* 0x00041800010a7983 */ /* 0x000ea80000100800 */
[----:B------:R4:W2:Y:S01]  /*12cf0*/  LDG.E.U8 R89, desc[UR60][R12.64] ;  /* 0x0000003c0c597981 */ /* 0x0008a2000c1e1100 */
[----:B---3--:R-:W-:-:S03]  /*12d00*/  IMAD.X R15, R3, 0x1, R7, P1 ;  /* 0x00000001030f7824 */ /* 0x008fc600008e0607 */
[----:B------:R-:W3:Y:S01]  /*12d10*/  LDL R7, [R1+0x42c] ;  /* 0x00042c0001077983 */ /* 0x000ee20000100800 */
[----:B----4-:R-:W-:-:S03]  /*12d20*/  IADD3 R12, P1, R2, R9, RZ ;  /* 0x00000009020c7210 */ /* 0x010fc60007f3e0ff */
[----:B------:R-:W4:Y:S01]  /*12d30*/  LDL R9, [R1+0x420] ;  /* 0x0004200001097983 */ /* 0x000f220000100800 */
[----:B------:R-:W-:-:S03]  /*12d40*/  IMAD.X R17, R3, 0x1, R6, P2 ;  /* 0x0000000103117824 */ /* 0x000fc600010e0606 */
[----:B------:R-:W4:Y:S04]  /*12d50*/  LDL R6, [R1+0x434] ;  /* 0x0004340001067983 */ /* 0x000f280000100800 */
[----:B------:R1:W4:Y:S01]  /*12d60*/  LDG.E.U8 R72, desc[UR60][R14.64] ;  /* 0x0000003c0e487981 */ /* 0x000322000c1e1100 */
[----:B------:R-:W-:-:S03]  /*12d70*/  IMAD.X R13, R3, 0x1, R5, P1 ;  /* 0x00000001030d7824 */ /* 0x000fc600008e0605 */
[----:B------:R-:W4:Y:S04]  /*12d80*/  LDL R5, [R1+0x43c] ;  /* 0x00043c0001057983 */ /* 0x000f280000100800 */
[----:B------:R0:W4:Y:S01]  /*12d90*/  LDG.E.U8 R71, desc[UR60][R16.64] ;  /* 0x0000003c10477981 */ /* 0x000122000c1e1100 */
[----:B-1----:R-:W-:-:S03]  /*12da0*/  IADD3 R14, P2, R2, R8, RZ ;  /* 0x00000008020e7210 */ /* 0x002fc60007f5e0ff */
[----:B------:R-:W4:Y:S04]  /*12db0*/  LDL R8, [R1+0x428] ;  /* 0x0004280001087983 */ /* 0x000f280000100800 */
[----:B------:R1:W4:Y:S01]  /*12dc0*/  LDG.E.U8 R70, desc[UR60][R12.64] ;  /* 0x0000003c0c467981 */ /* 0x000322000c1e1100 */
[----:B0-----:R-:W-:-:S03]  /*12dd0*/  IADD3 R16, P1, R2, R18, RZ ;  /* 0x0000001202107210 */ /* 0x001fc60007f3e0ff */
[----:B------:R-:W4:Y:S01]  /*12de0*/  LDL R18, [R1+0x430] ;  /* 0x0004300001127983 */ /* 0x000f220000100800 */
[----:B------:R-:W-:-:S03]  /*12df0*/  IMAD.X R15, R3, 0x1, R21, P2 ;  /* 0x00000001030f7824 */ /* 0x000fc600010e0615 */
[----:B------:R-:W4:Y:S01]  /*12e00*/  LDL R21, [R1+0x444] ;  /* 0x0004440001157983 */ /* 0x000f220000100800 */
[----:B-1----:R-:W-:-:S03]  /*12e10*/  IADD3 R12, P2, R2, R20, RZ ;  /* 0x00000014020c7210 */ /* 0x002fc60007f5e0ff */
[----:B------:R-:W4:Y:S04]  /*12e20*/  LDL R20, [R1+0x438] ;  /* 0x0004380001147983 */ /* 0x000f280000100800 */
[----:B------:R0:W4:Y:S01]  /*12e30*/  LDG.E.U8 R69, desc[UR60][R14.64] ;  /* 0x0000003c0e457981 */ /* 0x000122000c1e1100 */
[----:B------:R-:W-:-:S03]  /*12e40*/  IMAD.X R17, R3, 0x1, R19, P1 ;  /* 0x0000000103117824 */ /* 0x000fc600008e0613 */
[----:B------:R-:W4:Y:S01]  /*12e50*/  LDL R19, [R1+0x44c] ;  /* 0x00044c0001137983 */ /* 0x000f220000100800 */
[----:B0-----:R-:W-:-:S03]  /*12e60*/  IADD3 R14, P1, R2, R11, RZ ;  /* 0x0000000b020e7210 */ /* 0x001fc60007f3e0ff */
[----:B------:R-:W4:Y:S04]  /*12e70*/  LDL R11, [R1+0x440] ;  /* 0x00044000010b7983 */ /* 0x000f280000100800 */
[----:B------:R0:W4:Y:S01]  /*12e80*/  LDG.E.U8 R54, desc[UR60][R16.64] ;  /* 0x0000003c10367981 */ /* 0x000122000c1e1100 */
[----:B--2---:R-:W-:-:S03]  /*12e90*/  IMAD.X R13, R3, 0x1, R4, P2 ;  /* 0x00000001030d7824 */ /* 0x004fc600010e0604 */
[----:B------:R-:W2:Y:S01]  /*12ea0*/  LDL R4, [R1+0x454] ;  /* 0x0004540001047983 */ /* 0x000ea20000100800 */
[----:B0-----:R-:W-:-:S03]  /*12eb0*/  IADD3 R16, P2, R2, R0, RZ ;  /* 0x0000000002107210 */ /* 0x001fc60007f5e0ff */
[----:B------:R-:W2:Y:S01]  /*12ec0*/  LDL R0, [R1+0x448] ;  /* 0x0004480001007983 */ /* 0x000ea20000100800 */
[----:B------:R-:W-:-:S03]  /*12ed0*/  IMAD.X R15, R3, 0x1, R10, P1 ;  /* 0x00000001030f7824 */ /* 0x000fc600008e060a */
[----:B------:R-:W2:Y:S04]  /*12ee0*/  LDL R10, [R1+0x45c] ;  /* 0x00045c00010a7983 */ /* 0x000ea80000100800 */
[----:B------:R3:W2:Y:S04]  /*12ef0*/  LDG.E.U8 R53, desc[UR60][R12.64] ;  /* 0x0000003c0c357981 */ /* 0x0006a8000c1e1100 */
[----:B------:R0:W2:Y:S01]  /*12f00*/  LDG.E.U8 R52, desc[UR60][R14.64] ;  /* 0x0000003c0e347981 */ /* 0x0000a2000c1e1100 */
[----:B---3--:R-:W-:-:S03]  /*12f10*/  IADD3 R12, P1, R2, R7, RZ ;  /* 0x00000007020c7210 */ /* 0x008fc60007f3e0ff */
[----:B------:R-:W3:Y:S01]  /*12f20*/  LDL R7, [R1+0x450] ;  /* 0x0004500001077983 */ /* 0x000ee20000100800 */
[----:B----4-:R-:W-:-:S03]  /*12f30*/  IMAD.X R17, R3, 0x1, R9, P2 ;  /* 0x0000000103117824 */ /* 0x010fc600010e0609 */
[----:B------:R-:W4:Y:S01]  /*12f40*/  LDL R9, [R1+0x464] ;  /* 0x0004640001097983 */ /* 0x000f220000100800 */
[----:B0-----:R-:W-:-:S03]  /*12f50*/  IADD3 R14, P2, R2, R6, RZ ;  /* 0x00000006020e7210 */ /* 0x001fc60007f5e0ff */
[----:B------:R-:W4:Y:S04]  /*12f60*/  LDL R6, [R1+0x458] ;  /* 0x0004580001067983 */ /* 0x000f280000100800 */
[----:B------:R0:W4:Y:S01]  /*12f70*/  LDG.E.U8 R51, desc[UR60][R16.64] ;  /* 0x0000003c10337981 */ /* 0x000122000c1e1100 */
[C---:B------:R-:W-:Y:S01]  /*12f80*/  IMAD.X R13, R3.reuse, 0x1, R8, P1 ;  /* 0x00000001030d7824 */ /* 0x040fe200008e0608 */
[----:B0-----:R-:W-:Y:S02]  /*12f90*/  IADD3 R16, P1, R2, R5, RZ ;  /* 0x0000000502107210 */ /* 0x001fe40007f3e0ff */
[----:B------:R-:W4:Y:S04]  /*12fa0*/  LDL R8, [R1+0x46c] ;  /* 0x00046c0001087983 */ /* 0x000f280000100800 */
[----:B------:R-:W4:Y:S01]  /*12fb0*/  LDL R5, [R1+0x460] ;  /* 0x0004600001057983 */ /* 0x000f220000100800 */
[----:B------:R-:W-:-:S03]  /*12fc0*/  IMAD.X R15, R3, 0x1, R18, P2 ;  /* 0x00000001030f7824 */ /* 0x000fc600010e0612 */
[----:B------:R-:W4:Y:S04]  /*12fd0*/  LDL R18, [R1+0x474] ;  /* 0x0004740001127983 */ /* 0x000f280000100800 */
[----:B------:R0:W4:Y:S01]  /*12fe0*/  LDG.E.U8 R38, desc[UR60][R12.64] ;  /* 0x0000003c0c267981 */ /* 0x000122000c1e1100 */
[----:B------:R-:W-:-:S03]  /*12ff0*/  IMAD.X R17, R3, 0x1, R20, P1 ;  /* 0x0000000103117824 */ /* 0x000fc600008e0614 */
[----:B------:R-:W4:Y:S04]  /*13000*/  LDL R20, [R1+0x47c] ;  /* 0x00047c0001147983 */ /* 0x000f280000100800 */
[----:B------:R1:W4:Y:S01]  /*13010*/  LDG.E.U8 R37, desc[UR60][R14.64] ;  /* 0x0000003c0e257981 */ /* 0x000322000c1e1100 */
[----:B0-----:R-:W-:-:S03]  /*13020*/  IADD3 R12, P2, R2, R21, RZ ;  /* 0x00000015020c7210 */ /* 0x001fc60007f5e0ff */
[----:B------:R-:W4:Y:S04]  /*13030*/  LDL R21, [R1+0x468] ;  /* 0x0004680001157983 */ /* 0x000f280000100800 */
[----:B------:R2:W4:Y:S01]  /*13040*/  LDG.E.U8 R36, desc[UR60][R16.64] ;  /* 0x0000003c10247981 */ /* 0x000522000c1e1100 */
        /* <DEDUP_REMOVED lines=9> */
[----:B0-----:R-:W-:-:S03]  /*130e0*/  IADD3 R12, P1, R2, R10, RZ ;  /* 0x0000000a020c7210 */ /* 0x001fc60007f3e0ff */
        /* <DEDUP_REMOVED lines=8> */
[----:B------:R0:W4:Y:S04]  /*13170*/  LDG.E.U8 R129, desc[UR60][R16.64] ;  /* 0x0000003c10817981 */ /* 0x000128000c1e1100 */
        /* <DEDUP_REMOVED lines=33> */
[----:B------:R-:W-:-:S03]  /*13390*/  IMAD.X R15, R3, 0x1, R8, P2 ;  /* 0x00000001030f7824 */ /* 0x000fc600010e0608 */
[----:B------:R-:W4:Y:S01]  /*133a0*/  LDL R8, [R1+0x4d4] ;  /* 0x0004d40001087983 */ /* 0x000f220000100800 */
[----:B0-----:R-:W-:-:S03]  /*133b0*/  IADD3 R12, P2, R2, R5, RZ ;  /* 0x00000005020c7210 */ /* 0x001fc60007f5e0ff */
        /* <DEDUP_REMOVED lines=270> */
[----:B------:R-:W-:-:S03]  /*144a0*/  IMAD.X R17, R3, 0x1, R11, P1 ;  /* 0x0000000103117824 */ /* 0x000fc600008e060b */
[----:B------:R-:W4:Y:S01]  /*144b0*/  LDL R11, [R1+0x5e4] ;  /* 0x0005e400010b7983 */ /* 0x000f220000100800 */
[----:B-1----:R-:W-:-:S03]  /*144c0*/  IADD3 R12, P2, R2, R19, RZ ;  /* 0x00000013020c7210 */ /* 0x002fc60007f5e0ff */
[----:B------:R-:W4:Y:S01]  /*144d0*/  LDL R19, [R1+0x5f0] ;  /* 0x0005f00001137983 */ /* 0x000f220000100800 */
[----:B--2---:R-:W-:-:S03]  /*144e0*/  IADD3 R14, P1, R2, R4, RZ ;  /* 0x00000004020e7210 */ /* 0x004fc60007f3e0ff */
[----:B------:R-:W2:Y:S01]  /*144f0*/  LDL R4, [R1+0x1008] ;  /* 0x0010080001047983 */ /* 0x000ea20000100800 */
[----:B------:R-:W-:-:S03]  /*14500*/  IMAD.X R13, R3, 0x1, R0, P2 ;  /* 0x00000001030d7824 */ /* 0x000fc600010e0600 */
[----:B------:R0:W2:Y:S02]  /*14510*/  LDG.E.U8 R0, desc[UR60][R16.64] ;  /* 0x0000003c10007981 */ /* 0x0000a4000c1e1100 */
[----:B0-----:R-:W-:Y:S02]  /*14520*/  IADD3 R16, P2, R2, R10, RZ ;  /* 0x0000000a02107210 */ /* 0x001fe40007f5e0ff */
[----:B------:R-:W2:Y:S01]  /*14530*/  LDL R10, [R1+0xffc] ;  /* 0x000ffc00010a7983 */ /* 0x000ea20000100800 */
[----:B---3--:R-:W-:-:S03]  /*14540*/  IMAD.X R15, R3, 0x1, R7, P1 ;  /* 0x00000001030f7824 */ /* 0x008fc600008e0607 */
[----:B------:R0:W3:Y:S01]  /*14550*/  LDG.E.U8 R7, desc[UR60][R12.64] ;  /* 0x0000003c0c077981 */ /* 0x0000e2000c1e1100 */
[----:B----4-:R-:W-:-:S03]  /*14560*/  IMAD.X R17, R3, 0x1, R6, P2 ;  /* 0x0000000103117824 */ /* 0x010fc600010e0606 */
[----:B------:R1:W4:Y:S01]  /*14570*/  LDG.E.U8 R6, desc[UR60][R14.64] ;  /* 0x0000003c0e067981 */ /* 0x000322000c1e1100 */
[----:B0-----:R-:W-:-:S03]  /*14580*/  IADD3 R12, P1, R2, R9, RZ ;  /* 0x00000009020c7210 */ /* 0x001fc60007f3e0ff */
[----:B------:R-:W3:Y:S01]  /*14590*/  LDL R9, [R1+0x1004] ;  /* 0x0010040001097983 */ /* 0x000ee20000100800 */
[----:B-1----:R-:W-:-:S03]  /*145a0*/  IADD3 R14, P2, R2, R8, RZ ;  /* 0x00000008020e7210 */ /* 0x002fc60007f5e0ff */
[----:B------:R-:W4:Y:S01]  /*145b0*/  LDL R8, [R1+0x100c] ;  /* 0x00100c0001087983 */ /* 0x000f220000100800 */
[----:B------:R-:W-:-:S03]  /*145c0*/  IMAD.X R13, R3, 0x1, R5, P1 ;  /* 0x00000001030d7824 */ /* 0x000fc600008e0605 */
        /* <DEDUP_REMOVED lines=10> */
[----:B------:R-:W4:Y:S01]  /*14670*/  LDL R20, [R1+0x1028] ;  /* 0x0010280001147983 */ /* 0x000f220000100800 */
[----:B0-----:R-:W-:-:S03]  /*14680*/  IADD3 R14, P1, R2, R23, RZ ;  /* 0x00000017020e7210 */ /* 0x001fc60007f3e0ff */
[----:B------:R-:W4:Y:S04]  /*14690*/  LDL R23, [R1+0x101c] ;  /* 0x00101c0001177983 */ /* 0x000f280000100800 */
[----:B------:R2:W4:Y:S01]  /*146a0*/  LDG.E.U8 R138, desc[UR60][R16.64] ;  /* 0x0000003c108a7981 */ /* 0x000522000c1e1100 */
[----:B------:R-:W-:-:S03]  /*146b0*/  IMAD.X R13, R3, 0x1, R11, P2 ;  /* 0x00000001030d7824 */ /* 0x000fc600010e060b */
[----:B------:R-:W4:Y:S04]  /*146c0*/  LDL R11, [R1+0x5f8] ;  /* 0x0005f800010b7983 */ /* 0x000f280000100800 */
[----:B------:R0:W4:Y:S01]  /*146d0*/  LDG.E.U8 R137, desc[UR60][R12.64] ;  /* 0x0000003c0c897981 */ /* 0x000122000c1e1100 */
[----:B--2---:R-:W-:-:S03]  /*146e0*/  IADD3 R16, P2, R2, R4, RZ ;  /* 0x0000000402107210 */ /* 0x004fc60007f5e0ff */
[----:B------:R-:W2:Y:S01]  /*146f0*/  LDL R4, [R1+0x1024] ;  /* 0x0010240001047983 */ /* 0x000ea20000100800 */
[C---:B------:R-:W-:Y:S01]  /*14700*/  IMAD.X R15, R3.reuse, 0x1, R10, P1 ;  /* 0x00000001030f7824 */ /* 0x040fe200008e060a */
[C---:B0-----:R-:W-:Y:S02]  /*14710*/  IADD3 R12, P1, R2.reuse, R22, RZ ;  /* 0x00000016020c7210 */ /* 0x041fe40007f3e0ff */
[----:B------:R-:W2:Y:S04]  /*14720*/  LDL R10, [R1+0x1030] ;  /* 0x00103000010a7983 */ /* 0x000ea80000100800 */
[----:B------:R-:W2:Y:S04]  /*14730*/  LDL R22, [R1+0x5f4] ;  /* 0x0005f40001167983 */ /* 0x000ea80000100800 */
[----:B------:R0:W2:Y:S01]  /*14740*/  LDG.E.U8 R120, desc[UR60][R14.64] ;  /* 0x0000003c0e787981 */ /* 0x0000a2000c1e1100 */
[----:B---3--:R-:W-:Y:S01]  /*14750*/  IMAD.X R17, R3, 0x1, R9, P2 ;  /* 0x0000000103117824 */ /* 0x008fe200010e0609 */
[----:B0-----:R-:W-:-:S02]  /*14760*/  IADD3 R14, P2, R2, R19, RZ ;  /* 0x00000013020e7210 */ /* 0x001fc40007f5e0ff */
[----:B------:R-:W3:Y:S04]  /*14770*/  LDL R9, [R1+0x1038] ;  /* 0x0010380001097983 */ /* 0x000ee80000100800 */
[----:B------:R-:W3:Y:S04]  /*14780*/  LDL R19, [R1+0x102c] ;  /* 0x00102c0001137983 */ /* 0x000ee80000100800 */
[----:B------:R0:W3:Y:S01]  /*14790*/  LDG.E.U8 R119, desc[UR60][R16.64] ;  /* 0x0000003c10777981 */ /* 0x0000e2000c1e1100 */
[----:B----4-:R-:W-:-:S03]  /*147a0*/  IMAD.X R13, R3, 0x1, R8, P1 ;  /* 0x00000001030d7824 */ /* 0x010fc600008e0608 */
[----:B------:R-:W4:Y:S04]  /*147b0*/  LDL R8, [R1+0x1040] ;  /* 0x0010400001087983 */ /* 0x000f280000100800 */
[----:B------:R1:W4:Y:S01]  /*147c0*/  LDG.E.U8 R118, desc[UR60][R12.64] ;  /* 0x0000003c0c767981 */ /* 0x000322000c1e1100 */
[----:B0-----:R-:W-:-:S03]  /*147d0*/  IADD3 R16, P1, R2, R25, RZ ;  /* 0x0000001902107210 */ /* 0x001fc60007f3e0ff */
[----:B------:R-:W4:Y:S01]  /*147e0*/  LDL R25, [R1+0x1034] ;  /* 0x0010340001197983 */ /* 0x000f220000100800 */
[----:B------:R-:W-:-:S03]  /*147f0*/  IMAD.X R15, R3, 0x1, R18, P2 ;  /* 0x00000001030f7824 */ /* 0x000fc600010e0612 */
[----:B------:R-:W4:Y:S01]  /*14800*/  LDL R18, [R1+0x600] ;  /* 0x0006000001127983 */ /* 0x000f220000100800 */
[----:B-1----:R-:W-:-:S03]  /*14810*/  IADD3 R12, P2, R2, R24, RZ ;  /* 0x00000018020c7210 */ /* 0x002fc60007f5e0ff */
        /* <DEDUP_REMOVED lines=12> */
[----:B--2---:R-:W-:-:S03]  /*148e0*/  IMAD.X R15, R3, 0x1, R4, P1 ;  /* 0x00000001030f7824 */ /* 0x004fc600008e0604 */
[----:B------:R-:W2:Y:S04]  /*148f0*/  LDL R4, [R1+0x1058] ;  /* 0x0010580001047983 */ /* 0x000ea80000100800 */
[----:B------:R3:W2:Y:S01]  /*14900*/  LDG.E.U8 R98, desc[UR60][R14.64] ;  /* 0x0000003c0e627981 */ /* 0x0006a2000c1e1100 */
[----:B0-----:R-:W-:-:S03]  /*14910*/  IADD3 R12, P1, R2, R10, RZ ;  /* 0x0000000a020c7210 */ /* 0x001fc60007f3e0ff */
[----:B------:R-:W2:Y:S01]  /*14920*/  LDL R10, [R1+0x104c] ;  /* 0x00104c00010a7983 */ /* 0x000ea20000100800 */
[----:B------:R-:W-:-:S03]  /*14930*/  IMAD.X R17, R3, 0x1, R22, P2 ;  /* 0x0000000103117824 */ /* 0x000fc600010e0616 */
[----:B------:R-:W2:Y:S04]  /*14940*/  LDL R22, [R1+0x608] ;  /* 0x0006080001167983 */ /* 0x000ea80000100800 */
[----:B------:R4:W2:Y:S01]  /*14950*/  LDG.E.U8 R97, desc[UR60][R16.64] ;  /* 0x0000003c10617981 */ /* 0x0008a2000c1e1100 */
[----:B---3--:R-:W-:-:S03]  /*14960*/  IADD3 R14, P2, R2, R9, RZ ;  /* 0x00000009020e7210 */ /* 0x008fc60007f5e0ff */
[----:B------:R-:W3:Y:S01]  /*14970*/  LDL R9, [R1+0x1054] ;  /* 0x0010540001097983 */ /* 0x000ee20000100800 */
[----:B------:R-:W-:-:S03]  /*14980*/  IMAD.X R13, R3, 0x1, R19, P1 ;  /* 0x00000001030d7824 */ /* 0x000fc600008e0613 */
[----:B------:R-:W3:Y:S04]  /*14990*/  LDL R19, [R1+0x1060] ;  /* 0x0010600001137983 */ /* 0x000ee80000100800 */
[----:B------:R0:W3:Y:S01]  /*149a0*/  LDG.E.U8 R80, desc[UR60][R12.64] ;  /* 0x0000003c0c507981 */ /* 0x0000e2000c1e1100 */
[----:B----4-:R-:W-:-:S03]  /*149b0*/  IADD3 R16, P1, R2, R8, RZ ;  /* 0x0000000802107210 */ /* 0x010fc60007f3e0ff */
[----:B------:R-:W4:Y:S01]  /*149c0*/  LDL R8, [R1+0x604] ;  /* 0x0006040001087983 */ /* 0x000f220000100800 */
[----:B------:R-:W-:-:S03]  /*149d0*/  IMAD.X R15, R3, 0x1, R25, P2 ;  /* 0x00000001030f7824 */ /* 0x000fc600010e0619 */
        /* <DEDUP_REMOVED lines=9> */
[C---:B------:R-:W-:Y:S01]  /*14a70*/  IMAD.X R13, R3.reuse, 0x1, R20, P2 ;  /* 0x00000001030d7824 */ /* 0x040fe200010e0614 */
[----:B0-----:R-:W-:Y:S02]  /*14a80*/  IADD3 R16, P2, R2, R23, RZ ;  /* 0x0000001702107210 */ /* 0x001fe40007f5e0ff */
[----:B------:R-:W4:Y:S04]  /*14a90*/  LDL R20, [R1+0x610] ;  /* 0x0006100001147983 */ /* 0x000f280000100800 */
[----:B------:R-:W4:Y:S04]  /*14aa0*/  LDL R23, [R1+0x106c] ;  /* 0x00106c0001177983 */ /* 0x000f280000100800 */
[----:B------:R2:W4:Y:S01]  /*14ab0*/  LDG.E.U8 R77, desc[UR60][R12.64] ;  /* 0x0000003c0c4d7981 */ /* 0x000522000c1e1100 */
        /* <DEDUP_REMOVED lines=12> */
[----:B0-----:R-:W-:-:S03]  /*14b80*/  IADD3 R16, P1, R2, R19, RZ ;  /* 0x0000001302107210 */ /* 0x001fc60007f3e0ff */
        /* <DEDUP_REMOVED lines=33> */
[----:B------:R-:W3:Y:S01]  /*14da0*/  LDL R19, [R1+0x10b0] ;  /* 0x0010b00001137983 */ /* 0x000ee20000100800 */
[----:B----4-:R-:W-:-:S03]  /*14db0*/  IADD3 R12, P2, R2, R8, RZ ;  /* 0x00000008020c7210 */ /* 0x010fc60007f5e0ff */
[----:B------:R-:W4:Y:S01]  /*14dc0*/  LDL R8, [R1+0x10a4] ;  /* 0x0010a40001087983 */ /* 0x000f220000100800 */
[----:B------:R-:W-:-:S03]  /*14dd0*/  IMAD.X R17, R3, 0x1, R25, P1 ;  /* 0x0000000103117824 */ /* 0x000fc600008e0619 */
[----:B------:R0:W4:Y:S02]  /*14de0*/  LDG.E.U8 R25, desc[UR60][R14.64] ;  /* 0x0000003c0e197981 */ /* 0x000124000c1e1100 */
[----:B0-----:R-:W-:Y:S02]  /*14df0*/  IADD3 R14, P1, R2, R18, RZ ;  /* 0x00000012020e7210 */ /* 0x001fe40007f3e0ff */
        /* <DEDUP_REMOVED lines=11> */
[----:B--2---:R-:W-:Y:S02]  /*14eb0*/  IADD3 R14, P2, R2, R4, RZ ;  /* 0x00000004020e7210 */ /* 0x004fe40007f5e0ff */
[----:B------:R-:W2:Y:S01]  /*14ec0*/  LDL R4, [R1+0x10bc] ;  /* 0x0010bc0001047983 */ /* 0x000ea20000100800 */
[----:B------:R-:W-:-:S03]  /*14ed0*/  IMAD.X R13, R3, 0x1, R10, P1 ;  /* 0x00000001030d7824 */ /* 0x000fc600008e060a */
[----:B------:R0:W2:Y:S02]  /*14ee0*/  LDG.E.U8 R10, desc[UR60][R16.64] ;  /* 0x0000003c100a7981 */ /* 0x0000a4000c1e1100 */
[----:B0-----:R-:W-:Y:S02]  /*14ef0*/  IADD3 R16, P1, R2, R22, RZ ;  /* 0x0000001602107210 */ /* 0x001fe40007f3e0ff */
[----:B------:R-:W2:Y:S01]  /*14f00*/  LDL R22, [R1+0x630] ;  /* 0x0006300001167983 */ /* 0x000ea20000100800 */
[----:B---3--:R-:W-:-:S03]  /*14f10*/  IMAD.X R15, R3, 0x1, R9, P2 ;  /* 0x00000001030f7824 */ /* 0x008fc600010e0609 */
[----:B------:R0:W3:Y:S02]  /*14f20*/  LDG.E.U8 R9, desc[UR60][R12.64] ;  /* 0x0000003c0c097981 */ /* 0x0000e4000c1e1100 */
[----:B0-----:R-:W-:Y:S02]  /*14f30*/  IADD3 R12, P2, R2, R19, RZ ;  /* 0x00000013020c7210 */ /* 0x001fe40007f5e0ff */
[----:B------:R-:W3:Y:S01]  /*14f40*/  LDL R19, [R1+0x10d8] ;  /* 0x0010d80001137983 */ /* 0x000ee20000100800 */
[----:B----4-:R-:W-:-:S03]  /*14f50*/  IMAD.X R17, R3, 0x1, R8, P1 ;  /* 0x0000000103117824 */ /* 0x010fc600008e0608 */
        /* <DEDUP_REMOVED lines=20> */
[----:B------:R-:W4:Y:S04]  /*150a0*/  LDL R55, [R1+0x10f8] ;  /* 0x0010f80001377983 */ /* 0x000f280000100800 */
[----:B------:R-:W4:Y:S01]  /*150b0*/  LDG.E.U8 R115, desc[UR60][R14.64] ;  /* 0x0000003c0e737981 */ /* 0x000f22000c1e1100 */
[----:B--2---:R-:W-:-:S03]  /*150c0*/  IMAD.X R13, R3, 0x1, R4, P1 ;  /* 0x00000001030d7824 */ /* 0x004fc600008e0604 */
[----:B------:R-:W2:Y:S01]  /*150d0*/  LDL R4, [R1+0x10f0] ;  /* 0x0010f00001047983 */ /* 0x000ea20000100800 */
[----:B0-----:R-:W-:-:S03]  /*150e0*/  IADD3 R16, P1, R2, R93, RZ ;  /* 0x0000005d02107210 */ /* 0x001fc60007f3e0ff */
[----:B------:R-:W2:Y:S04]  /*150f0*/  LDL R93, [R1+0x634] ;  /* 0x00063400015d7983 */ /* 0x000ea80000100800 */
[----:B------:R0:W2:Y:S02]  /*15100*/  LDG.E.U8 R116, desc[UR60][R12.64] ;  /* 0x0000003c0c747981 */ /* 0x0000a4000c1e1100 */
[----:B0-----:R-:W-:Y:S02]  /*15110*/  IADD3 R12, P2, R2, R22, RZ ;  /* 0x00000016020c7210 */ /* 0x001fe40007f5e0ff */
[----:B------:R-:W2:Y:S01]  /*15120*/  LDL R22, [R1+0x10ec] ;  /* 0x0010ec0001167983 */ /* 0x000ea20000100800 */
[----:B------:R-:W-:-:S03]  /*15130*/  IMAD.X R17, R3, 0x1, R76, P1 ;  /* 0x0000000103117824 */ /* 0x000fc600008e064c */
[----:B------:R-:W2:Y:S04]  /*15140*/  LDL R76, [R1+0x1100] ;  /* 0x00110000014c7983 */ /* 0x000ea80000100800 */
[----:B------:R0:W2:Y:S01]  /*15150*/  LDG.E.U8 R114, desc[UR60][R16.64] ;  /* 0x0000003c10727981 */ /* 0x0000a2000c1e1100 */
[----:B---3--:R-:W-:-:S03]  /*15160*/  IADD3 R14, P1, R2, R19, RZ ;  /* 0x00000013020e7210 */ /* 0x008fc60007f3e0ff */
[----:B------:R-:W3:Y:S01]  /*15170*/  LDL R19, [R1+0x10f4] ;  /* 0x0010f40001137983 */ /* 0x000ee20000100800 */
[----:B----4-:R-:W-:-:S03]  /*15180*/  IMAD.X R13, R3, 0x1, R75, P2 ;  /* 0x00000001030d7824 */ /* 0x010fc600010e064b */
[----:B------:R-:W4:Y:S01]  /*15190*/  LDL R75, [R1+0xd2c] ;  /* 0x000d2c00014b7983 */ /* 0x000f220000100800 */
[----:B0-----:R-:W-:-:S03]  /*151a0*/  IADD3 R16, P2, R2, R18, RZ ;  /* 0x0000001202107210 */ /* 0x001fc60007f5e0ff */
[----:B------:R-:W4:Y:S01]  /*151b0*/  LDL R18, [R1+0x10fc] ;  /* 0x0010fc0001127983 */ /* 0x000f220000100800 */
[----:B------:R-:W-:-:S03]  /*151c0*/  IMAD.X R15, R3, 0x1, R74, P1 ;  /* 0x00000001030f7824 */ /* 0x000fc600008e064a */
[----:B------:R0:W4:Y:S04]  /*151d0*/  LDG.E.U8 R113, desc[UR60][R12.64] ;  /* 0x0000003c0c717981 */ /* 0x000128000c1e1100 */
[----:B------:R-:W4:Y:S04]  /*151e0*/  LDL R74, [R1+0x1108] ;  /* 0x00110800014a7983 */ /* 0x000f280000100800 */
        /* <DEDUP_REMOVED lines=13> */
[C---:B------:R-:W-:Y:S01]  /*152c0*/  IMAD.X R15, R3.reuse, 0x1, R93, P2 ;  /* 0x00000001030f7824 */ /* 0x040fe200010e065d */
[----:B0-----:R-:W-:Y:S02]  /*152d0*/  IADD3 R12, P2, R2, R55, RZ ;  /* 0x00000037020c7210 */ /* 0x001fe40007f5e0ff */
[----:B------:R-:W2:Y:S04]  /*152e0*/  LDL R55, [R1+0x1114] ;  /* 0x0011140001377983 */ /* 0x000ea80000100800 */
[----:B------:R0:W2:Y:S01]  /*152f0*/  LDG.E.U8 R93, desc[UR60][R14.64] ;  /* 0x0000003c0e5d7981 */ /* 0x0000a2000c1e1100 */
[----:B------:R-:W-:-:S03]  /*15300*/  IMAD.X R17, R3, 0x1, R22, P1 ;  /* 0x0000000103117824 */ /* 0x000fc600008e0616 */
[----:B------:R-:W2:Y:S01]  /*15310*/  LDL R22, [R1+0x1120] ;  /* 0x0011200001167983 */ /* 0x000ea20000100800 */
[----:B0-----:R-:W-:-:S03]  /*15320*/  IADD3 R14, P1, R2, R76, RZ ;  /* 0x0000004c020e7210 */ /* 0x001fc60007f3e0ff */
[----:B------:R4:W2:Y:S01]  /*15330*/  LDG.E.U8 R76, desc[UR60][R16.64] ;  /* 0x0000003c104c7981 */ /* 0x0008a2000c1e1100 */
[----:B---3--:R-:W-:-:S03]  /*15340*/  IMAD.X R13, R3, 0x1, R19, P2 ;  /* 0x00000001030d7824 */ /* 0x008fc600010e0613 */
[----:B------:R-:W3:Y:S01]  /*15350*/  LDL R19, [R1+0x1128] ;  /* 0x0011280001137983 */ /* 0x000ee20000100800 */
[----:B----4-:R-:W-:-:S03]  /*15360*/  IADD3 R16, P2, R2, R75, RZ ;  /* 0x0000004b02107210 */ /* 0x010fc60007f5e0ff */
[----:B------:R0:W4:Y:S01]  /*15370*/  LDG.E.U8 R75, desc[UR60][R12.64] ;  /* 0x0000003c0c4b7981 */ /* 0x000122000c1e1100 */
[----:B------:R-:W-:-:S03]  /*15380*/  IMAD.X R15, R3, 0x1, R18, P1 ;  /* 0x00000001030f7824 */ /* 0x000fc600008e0612 */
[----:B------:R-:W4:Y:S01]  /*15390*/  LDL R18, [R1+0x1130] ;  /* 0x0011300001127983 */ /* 0x000f220000100800 */
[----:B------:R-:W-:-:S03]  /*153a0*/  IMAD.X R17, R3, 0x1, R21, P2 ;  /* 0x0000000103117824 */ /* 0x000fc600010e0615 */
[----:B------:R-:W4:Y:S01]  /*153b0*/  LDL R21, [R1+0xd3c] ;  /* 0x000d3c0001157983 */ /* 0x000f220000100800 */
[----:B0-----:R-:W-:-:S03]  /*153c0*/  IADD3 R12, P1, R2, R74, RZ ;  /* 0x0000004a020c7210 */ /* 0x001fc60007f3e0ff */
[----:B------:R0:W4:Y:S02]  /*153d0*/  LDG.E.U8 R74, desc[UR60][R14.64] ;  /* 0x0000003c0e4a7981 */ /* 0x000124000c1e1100 */
[----:B------:R-:W-:Y:S02]  /*153e0*/  IMAD.X R13, R3, 0x1, R23, P1 ;  /* 0x00000001030d7824 */ /* 0x000fe400008e0617 */
[----:B------:R-:W4:Y:S01]  /*153f0*/  LDL R23, [R1+0x1138] ;  /* 0x0011380001177983 */ /* 0x000f220000100800 */
[----:B0-----:R-:W-:-:S03]  /*15400*/  IADD3 R14, P2, R2, R73, RZ ;  /* 0x00000049020e7210 */ /* 0x001fc60007f5e0ff */
[----:B------:R0:W4:Y:S02]  /*15410*/  LDG.E.U8 R73, desc[UR60][R16.64] ;  /* 0x0000003c10497981 */ /* 0x000124000c1e1100 */
[----:B0-----:R-:W-:Y:S02]  /*15420*/  IADD3 R16, P1, R2, R56, RZ ;  /* 0x0000003802107210 */ /* 0x001fe40007f3e0ff */
[----:B------:R0:W4:Y:S01]  /*15430*/  LDG.E.U8 R56, desc[UR60][R12.64] ;  /* 0x0000003c0c387981 */ /* 0x000122000c1e1100 */
[----:B--2---:R-:W-:-:S03]  /*15440*/  IMAD.X R15, R3, 0x1, R4, P2 ;  /* 0x00000001030f7824 */ /* 0x004fc600010e0604 */
[----:B------:R-:W2:Y:S01]  /*15450*/  LDL R4, [R1+0x1140] ;  /* 0x0011400001047983 */ /* 0x000ea20000100800 */
[----:B0-----:R-:W-:Y:S01]  /*15460*/  IADD3 R12, P2, R2, R153, RZ ;  /* 0x00000099020c7210 */ /* 0x001fe20007f5e0ff */
[C---:B------:R-:W-:Y:S02]  /*15470*/  IMAD.X R17, R3.reuse, 0x1, R55, P1 ;  /* 0x0000000103117824 */ /* 0x040fe400008e0637 */
[----:B------:R-:W2:Y:S04]  /*15480*/  LDL R153, [R1+0x1148] ;  /* 0x0011480001997983 */ /* 0x000ea80000100800 */
[----:B------:R0:W2:Y:S01]  /*15490*/  LDG.E.U8 R55, desc[UR60][R14.64] ;  /* 0x0000003c0e377981 */ /* 0x0000a2000c1e1100 */
[----:B------:R-:W-:-:S03]  /*154a0*/  IMAD.X R13, R3, 0x1, R157, P2 ;  /* 0x00000001030d7824 */ /* 0x000fc600010e069d */
[----:B------:R3:W2:Y:S04]  /*154b0*/  LDG.E.U8 R252, desc[UR60][R16.64] ;  /* 0x0000003c10fc7981 */ /* 0x0006a8000c1e1100 */
[----:B------:R-:W2:Y:S04]  /*154c0*/  LDL R157, [R1+0xd44] ;  /* 0x000d4400019d7983 */ /* 0x000ea80000100800 */
[----:B------:R4:W2:Y:S01]  /*154d0*/  LDG.E.U8 R251, desc[UR60][R12.64] ;  /* 0x0000003c0cfb7981 */ /* 0x0008a2000c1e1100 */
[----:B0-----:R-:W-:-:S03]  /*154e0*/  IADD3 R14, P1, R2, R22, RZ ;  /* 0x00000016020e7210 */ /* 0x001fc60007f3e0ff */
[----:B------:R-:W2:Y:S02]  /*154f0*/  LDL R22, [R1+0x113c] ;  /* 0x00113c0001167983 */ /* 0x000ea40000100800 */
[----:B------:R-:W-:Y:S02]  /*15500*/  IMAD.X R15, R3, 0x1, R152, P1 ;  /* 0x00000001030f7824 */ /* 0x000fe400008e0698 */
[----:B------:R-:W2:Y:S04]  /*15510*/  LDL R152, [R1+0x1150] ;  /* 0x0011500001987983 */ /* 0x000ea80000100800 */
[----:B------:R0:W2:Y:S01]  /*15520*/  LDG.E.U8 R250, desc[UR60][R14.64] ;  /* 0x0000003c0efa7981 */ /* 0x0000a2000c1e1100 */
[----:B---3--:R-:W-:-:S03]  /*15530*/  IADD3 R16, P2, R2, R19, RZ ;  /* 0x0000001302107210 */ /* 0x008fc60007f5e0ff */
[----:B------:R-:W3:Y:S02]  /*15540*/  LDL R19, [R1+0x1144] ;  /* 0x0011440001137983 */ /* 0x000ee40000100800 */
[----:B------:R-:W-:Y:S02]  /*15550*/  IMAD.X R17, R3, 0x1, R158, P2 ;  /* 0x0000000103117824 */ /* 0x000fe400010e069e */
[----:B------:R-:W3:Y:S04]  /*15560*/  LDL R158, [R1+0x1158] ;  /* 0x00115800019e7983 */ /* 0x000ee80000100800 */
[----:B------:R1:W3:Y:S01]  /*15570*/  LDG.E.U8 R249, desc[UR60][R16.64] ;  /* 0x0000003c10f97981 */ /* 0x0002e2000c1e1100 */
[----:B----4-:R-:W-:-:S03]  /*15580*/  IADD3 R12, P1, R2, R18, RZ ;  /* 0x00000012020c7210 */ /* 0x010fc60007f3e0ff */
[----:B------:R-:W4:Y:S01]  /*15590*/  LDL R18, [R1+0xd40] ;  /* 0x000d400001127983 */ /* 0x000f220000100800 */
[----:B0-----:R-:W-:-:S03]  /*155a0*/  IADD3 R14, P2, R2, R21, RZ ;  /* 0x00000015020e7210 */ /* 0x001fc60007f5e0ff */
[----:B------:R-:W4:Y:S01]  /*155b0*/  LDL R21, [R1+0x114c] ;  /* 0x00114c0001157983 */ /* 0x000f220000100800 */
[----:B------:R-:W-:-:S03]  /*155c0*/  IMAD.X R13, R3, 0x1, R156, P1 ;  /* 0x00000001030d7824 */ /* 0x000fc600008e069c */
[----:B------:R-:W4:Y:S01]  /*155d0*/  LDL R156, [R1+0x1160] ;  /* 0x00116000019c7983 */ /* 0x000f220000100800 */
[----:B------:R-:W-:-:S03]  /*155e0*/  IMAD.X R15, R3, 0x1, R155, P2 ;  /* 0x00000001030f7824 */ /* 0x000fc600010e069b */
[----:B------:R2:W4:Y:S04]  /*155f0*/  LDG.E.U8 R248, desc[UR60][R12.64] ;  /* 0x0000003c0cf87981 */ /* 0x000528000c1e1100 */
[----:B------:R-:W4:Y:S01]  /*15600*/  LDL R155, [R1+0xd4c] ;  /* 0x000d4c00019b7983 */ /* 0x000f220000100800 */
[----:B-1----:R-:W-:-:S03]  /*15610*/  IADD3 R16, P1, R2, R23, RZ ;  /* 0x0000001702107210 */ /* 0x002fc60007f3e0ff */
[----:B------:R-:W4:Y:S02]  /*15620*/  LDL R23, [R1+0x1154] ;  /* 0x0011540001177983 */ /* 0x000f240000100800 */
[----:B------:R-:W-:Y:S02]  /*15630*/  IMAD.X R17, R3, 0x1, R154, P1 ;  /* 0x0000000103117824 */ /* 0x000fe400008e069a */
[----:B------:R0:W4:Y:S04]  /*15640*/  LDG.E.U8 R247, desc[UR60][R14.64] ;  /* 0x0000003c0ef77981 */ /* 0x000128000c1e1100 */
[----:B------:R-:W4:Y:S04]  /*15650*/  LDL R154, [R1+0x1168] ;  /* 0x00116800019a7983 */ /* 0x000f280000100800 */
[----:B------:R1:W4:Y:S01]  /*15660*/  LDG.E.U8 R246, desc[UR60][R16.64] ;  /* 0x0000003c10f67981 */ /* 0x000322000c1e1100 */
[----:B--2---:R-:W-:-:S03]  /*15670*/  IADD3 R12, P2, R2, R4, RZ ;  /* 0x00000004020c7210 */ /* 0x004fc60007f5e0ff */
[----:B------:R-:W2:Y:S01]  /*15680*/  LDL R4, [R1+0x115c] ;  /* 0x00115c0001047983 */ /* 0x000ea20000100800 */
[----:B0-----:R-:W-:-:S03]  /*15690*/  IADD3 R14, P1, R2, R153, RZ ;  /* 0x00000099020e7210 */ /* 0x001fc60007f3e0ff */
        /* <DEDUP_REMOVED lines=31> */
[----:B------:R0:W2:Y:S04]  /*15890*/  LDG.E.U8 R240, desc[UR60][R16.64] ;  /* 0x0000003c10f07981 */ /* 0x0000a8000c1e1100 */
        /* <DEDUP_REMOVED lines=30> */
[----:B------:R-:W2:Y:S04]  /*15a80*/  LDL R154, [R1+0x11b8] ;  /* 0x0011b800019a7983 */ /* 0x000ea80000100800 */
[----:B------:R1:W2:Y:S01]  /*15a90*/  LDG.E.U8 R233, desc[UR60][R12.64] ;  /* 0x0000003c0ce97981 */ /* 0x0002a2000c1e1100 */
[----:B0-----:R-:W-:-:S03]  /*15aa0*/  IADD3 R16, P2, R2, R153, RZ ;  /* 0x0000009902107210 */ /* 0x001fc60007f5e0ff */
[----:B------:R-:W2:Y:S01]  /*15ab0*/  LDL R153, [R1+0x11ac] ;  /* 0x0011ac0001997983 */ /* 0x000ea20000100800 */
[----:B------:R-:W-:-:S03]  /*15ac0*/  IMAD.X R15, R3, 0x1, R22, P1 ;  /* 0x00000001030f7824 */ /* 0x000fc600008e0616 */
[----:B------:R-:W2:Y:S01]  /*15ad0*/  LDL R22, [R1+0x11c0] ;  /* 0x0011c00001167983 */ /* 0x000ea20000100800 */
[----:B-1----:R-:W-:-:S03]  /*15ae0*/  IADD3 R12, P1, R2, R157, RZ ;  /* 0x0000009d020c7210 */ /* 0x002fc60007f3e0ff */
[----:B------:R0:W2:Y:S04]  /*15af0*/  LDG.E.U8 R232, desc[UR60][R14.64] ;  /* 0x0000003c0ee87981 */ /* 0x0000a8000c1e1100 */
[----:B------:R-:W2:Y:S01]  /*15b00*/  LDL R157, [R1+0x11bc] ;  /* 0x0011bc00019d7983 */ /* 0x000ea20000100800 */
        /* <DEDUP_REMOVED lines=8> */
[----:B------:R0:W4:Y:S04]  /*15b90*/  LDG.E.U8 R230, desc[UR60][R12.64] ;  /* 0x0000003c0ce67981 */ /* 0x000128000c1e1100 */
[----:B------:R-:W4:Y:S01]  /*15ba0*/  LDL R159, [R1+0xd80] ;  /* 0x000d8000019f7983 */ /* 0x000f220000100800 */
        /* <DEDUP_REMOVED lines=13> */
[----:B------:R-:W2:Y:S04]  /*15c80*/  LDL R154, [R1+0x11d4] ;  /* 0x0011d400019a7983 */ /* 0x000ea80000100800 */
[----:B------:R0:W2:Y:S01]  /*15c90*/  LDG.E.U8 R227, desc[UR60][R12.64] ;  /* 0x0000003c0ce37981 */ /* 0x0000a2000c1e1100 */
[----:B------:R-:W-:-:S03]  /*15ca0*/  IMAD.X R15, R3, 0x1, R153, P1 ;  /* 0x00000001030f7824 */ /* 0x000fc600008e0699 */
[----:B------:R-:W2:Y:S01]  /*15cb0*/  LDL R153, [R1+0x11e0] ;  /* 0x0011e00001997983 */ /* 0x000ea20000100800 */
        /* <DEDUP_REMOVED lines=36> */
[----:B------:R-:W2:Y:S04]  /*15f00*/  LDL R158, [R1+0x1218] ;  /* 0x00121800019e7983 */ /* 0x000ea80000100800 */
[----:B------:R-:W2:Y:S01]  /*15f10*/  LDG.E.U8 R219, desc[UR60][R16.64] ;  /* 0x0000003c10db7981 */ /* 0x000ea2000c1e1100 */
[C---:B---3--:R-:W-:Y:S02]  /*15f20*/  IMAD.X R13, R3.reuse, 0x1, R19, P1 ;  /* 0x00000001030d7824 */ /* 0x048fe400008e0613 */
[----:B------:R-:W-:-:S03]  /*15f30*/  IMAD.X R15, R3, 0x1, R152, P2 ;  /* 0x00000001030f7824 */ /* 0x000fc600010e0698 */
[----:B------:R0:W3:Y:S04]  /*15f40*/  LDG.E.U8 R218, desc[UR60][R12.64] ;  /* 0x0000003c0cda7981 */ /* 0x0000e8000c1e1100 */
[----:B------:R-:W3:Y:S04]  /*15f50*/  LDL R152, [R1+0x120c] ;  /* 0x00120c0001987983 */ /* 0x000ee80000100800 */
[----:B------:R-:W3:Y:S01]  /*15f60*/  LDG.E.U8 R217, desc[UR60][R14.64] ;  /* 0x0000003c0ed97981 */ /* 0x000ee2000c1e1100 */
[C---:B----4-:R-:W-:Y:S02]  /*15f70*/  IADD3 R18, P1, R2.reuse, R18, RZ ;  /* 0x0000001202127210 */ /* 0x050fe40007f3e0ff */
[----:B0-----:R-:W-:-:S02]  /*15f80*/  IADD3 R12, P2, R2, R157, RZ ;  /* 0x0000009d020c7210 */ /* 0x001fc40007f5e0ff */
[----:B------:R-:W4:Y:S01]  /*15f90*/  LDL R157, [R1+0x1214] ;  /* 0x00121400019d7983 */ /* 0x000f220000100800 */
[----:B------:R-:W-:-:S03]  /*15fa0*/  IMAD.X R19, R3, 0x1, R21, P1 ;  /* 0x0000000103137824 */ /* 0x000fc600008e0615 */
[----:B------:R-:W4:Y:S01]  /*15fb0*/  LDL R21, [R1+0x1220] ;  /* 0x0012200001157983 */ /* 0x000f220000100800 */
[----:B------:R-:W-:-:S03]  /*15fc0*/  IADD3 R16, P1, R2, R156, RZ ;  /* 0x0000009c02107210 */ /* 0x000fc60007f3e0ff */
[----:B------:R-:W4:Y:S04]  /*15fd0*/  LDL R156, [R1+0x121c] ;  /* 0x00121c00019c7983 */ /* 0x000f280000100800 */
[----:B------:R0:W4:Y:S01]  /*15fe0*/  LDG.E.U8 R216, desc[UR60][R18.64] ;  /* 0x0000003c12d87981 */ /* 0x000122000c1e1100 */
[----:B------:R-:W-:-:S03]  /*15ff0*/  IMAD.X R13, R3, 0x1, R23, P2 ;  /* 0x00000001030d7824 */ /* 0x000fc600010e0617 */
[----:B------:R-:W4:Y:S01]  /*16000*/  LDL R23, [R1+0xd8c] ;  /* 0x000d8c0001177983 */ /* 0x000f220000100800 */
[----:B0-----:R-:W-:-:S03]  /*16010*/  IADD3 R18, P2, R2, R161, RZ ;  /* 0x000000a102127210 */ /* 0x001fc60007f5e0ff */
[----:B------:R0:W4:Y:S04]  /*16020*/  LDG.E.U8 R215, desc[UR60][R12.64] ;  /* 0x0000003c0cd77981 */ /* 0x000128000c1e1100 */
[----:B------:R-:W4:Y:S01]  /*16030*/  LDL R161, [R1+0x1308] ;  /* 0x0013080001a17983 */ /* 0x000f220000100800 */
[----:B--2---:R-:W-:-:S03]  /*16040*/  IMAD.X R17, R3, 0x1, R4, P1 ;  /* 0x0000000103117824 */ /* 0x004fc600008e0604 */
[----:B------:R-:W2:Y:S01]  /*16050*/  LDL R4, [R1+0xd88] ;  /* 0x000d880001047983 */ /* 0x000ea20000100800 */
[----:B------:R-:W-:-:S03]  /*16060*/  IADD3 R14, P1, R2, R155, RZ ;  /* 0x0000009b020e7210 */ /* 0x000fc60007f3e0ff */
[----:B------:R-:W2:Y:S01]  /*16070*/  LDL R155, [R1+0x1228] ;  /* 0x00122800019b7983 */ /* 0x000ea20000100800 */
[----:B------:R-:W-:-:S03]  /*16080*/  IMAD.X R19, R3, 0x1, R154, P2 ;  /* 0x0000000103137824 */ /* 0x000fc600010e069a */
[----:B------:R-:W2:Y:S01]  /*16090*/  LDL R154, [R1+0x1230] ;  /* 0x00123000019a7983 */ /* 0x000ea20000100800 */
[----:B0-----:R-:W-:-:S03]  /*160a0*/  IADD3 R12, P2, R2, R153, RZ ;  /* 0x00000099020c7210 */ /* 0x001fc60007f5e0ff */
[----:B------:R-:W2:Y:S02]  /*160b0*/  LDL R153, [R1+0x1224] ;  /* 0x0012240001997983 */ /* 0x000ea40000100800 */
[C---:B------:R-:W-:Y:S02]  /*160c0*/  IMAD.X R13, R3.reuse, 0x1, R159, P2 ;  /* 0x00000001030d7824 */ /* 0x040fe400010e069f */
[----:B------:R-:W2:Y:S04]  /*160d0*/  LDG.E.U8 R213, desc[UR60][R18.64] ;  /* 0x0000003c12d57981 */ /* 0x000ea8000c1e1100 */
[----:B------:R-:W2:Y:S04]  /*160e0*/  LDL R159, [R1+0x1238] ;  /* 0x00123800019f7983 */ /* 0x000ea80000100800 */
[----:B------:R0:W2:Y:S01]  /*160f0*/  LDG.E.U8 R214, desc[UR60][R16.64] ;  /* 0x0000003c10d67981 */ /* 0x0000a2000c1e1100 */
[----:B------:R-:W-:-:S03]  /*16100*/  IMAD.X R15, R3, 0x1, R22, P1 ;  /* 0x00000001030f7824 */ /* 0x000fc600008e0616 */
[----:B------:R-:W2:Y:S04]  /*16110*/  LDL R22, [R1+0x122c] ;  /* 0x00122c0001167983 */ /* 0x000ea80000100800 */
[----:B------:R-:W2:Y:S01]  /*16120*/  LDL R19, [R1+0x1234] ;  /* 0x0012340001137983 */ /* 0x000ea20000100800 */
[----:B0-----:R-:W-:-:S03]  /*16130*/  IADD3 R16, P1, R2, R160, RZ ;  /* 0x000000a002107210 */ /* 0x001fc60007f3e0ff */
[----:B------:R-:W2:Y:S04]  /*16140*/  LDG.E.U8 R211, desc[UR60][R12.64] ;  /* 0x0000003c0cd37981 */ /* 0x000ea8000c1e1100 */
[----:B------:R-:W2:Y:S04]  /*16150*/  LDL R18, [R1+0x1240] ;  /* 0x0012400001127983 */ /* 0x000ea80000100800 */
[----:B------:R0:W2:Y:S04]  /*16160*/  LDG.E.U8 R212, desc[UR60][R14.64] ;  /* 0x0000003c0ed47981 */ /* 0x0000a8000c1e1100 */
[----:B------:R-:W2:Y:S01]  /*16170*/  LDL R160, [R1+0x1304] ;  /* 0x0013040001a07983 */ /* 0x000ea20000100800 */
[----:B0-----:R-:W-:-:S03]  /*16180*/  IADD3 R14, P2, R2, R158, RZ ;  /* 0x0000009e020e7210 */ /* 0x001fc60007f5e0ff */
[----:B------:R-:W2:Y:S01]  /*16190*/  LDL R158, [R1+0x1248] ;  /* 0x00124800019e7983 */ /* 0x000ea20000100800 */
[----:B---3--:R-:W-:-:S03]  /*161a0*/  IMAD.X R17, R3, 0x1, R152, P1 ;  /* 0x0000000103117824 */ /* 0x008fc600008e0698 */
[----:B------:R-:W3:Y:S04]  /*161b0*/  LDL R152, [R1+0xd94] ;  /* 0x000d940001987983 */ /* 0x000ee80000100800 */
[----:B------:R0:W3:Y:S01]  /*161c0*/  LDG.E.U8 R210, desc[UR60][R16.64] ;  /* 0x0000003c10d27981 */ /* 0x0000e2000c1e1100 */
[----:B----4-:R-:W-:-:S03]  /*161d0*/  IADD3 R12, P1, R2, R21, RZ ;  /* 0x00000015020c7210 */ /* 0x010fc60007f3e0ff */
[----:B------:R-:W4:Y:S01]  /*161e0*/  LDL R21, [R1+0xd90] ;  /* 0x000d900001157983 */ /* 0x000f220000100800 */
[----:B------:R-:W-:-:S03]  /*161f0*/  IMAD.X R15, R3, 0x1, R157, P2 ;  /* 0x00000001030f7824 */ /* 0x000fc600010e069d */
[----:B------:R-:W4:Y:S01]  /*16200*/  LDL R157, [R1+0x1244] ;  /* 0x00124400019d7983 */ /* 0x000f220000100800 */
[----:B------:R-:W-:-:S03]  /*16210*/  IMAD.X R13, R3, 0x1, R156, P1 ;  /* 0x00000001030d7824 */ /* 0x000fc600008e069c */
[----:B------:R-:W4:Y:S04]  /*16220*/  LDL R156, [R1+0x124c] ;  /* 0x00124c00019c7983 */ /* 0x000f280000100800 */
[----:B------:R1:W4:Y:S01]  /*16230*/  LDG.E.U8 R209, desc[UR60][R14.64] ;  /* 0x0000003c0ed17981 */ /* 0x000322000c1e1100 */
[----:B0-----:R-:W-:-:S03]  /*16240*/  IADD3 R16, P2, R2, R23, RZ ;  /* 0x0000001702107210 */ /* 0x001fc60007f5e0ff */
[----:B------:R-:W4:Y:S04]  /*16250*/  LDL R23, [R1+0x123c] ;  /* 0x00123c0001177983 */ /* 0x000f280000100800 */
[----:B------:R0:W4:Y:S01]  /*16260*/  LDG.E.U8 R208, desc[UR60][R12.64] ;  /* 0x0000003c0cd07981 */ /* 0x000122000c1e1100 */
[----:B--2---:R-:W-:-:S03]  /*16270*/  IMAD.X R17, R3, 0x1, R4, P2 ;  /* 0x0000000103117824 */ /* 0x004fc600010e0604 */
[----:B------:R-:W2:Y:S01]  /*16280*/  LDL R4, [R1+0x1250] ;  /* 0x0012500001047983 */ /* 0x000ea20000100800 */
[----:B-1----:R-:W-:-:S03]  /*16290*/  IADD3 R14, P1, R2, R155, RZ ;  /* 0x0000009b020e7210 */ /* 0x002fc60007f3e0ff */
[----:B------:R-:W2:Y:S01]  /*162a0*/  LDL R155, [R1+0xd9c] ;  /* 0x000d9c00019b7983 */ /* 0x000ea20000100800 */
[----:B0-----:R-:W-:-:S03]  /*162b0*/  IADD3 R12, P2, R2, R154, RZ ;  /* 0x0000009a020c7210 */ /* 0x001fc60007f5e0ff */
[----:B------:R-:W2:Y:S01]  /*162c0*/  LDL R154, [R1+0xd98] ;  /* 0x000d9800019a7983 */ /* 0x000ea20000100800 */
[----:B------:R-:W-:-:S03]  /*162d0*/  IMAD.X R15, R3, 0x1, R153, P1 ;  /* 0x00000001030f7824 */ /* 0x000fc600008e0699 */
[----:B------:R-:W2:Y:S04]  /*162e0*/  LDL R153, [R1+0x1258] ;  /* 0x0012580001997983 */ /* 0x000ea80000100800 */
[----:B------:R-:W2:Y:S04]  /*162f0*/  LDG.E.U8 R207, desc[UR60][R16.64] ;  /* 0x0000003c10cf7981 */ /* 0x000ea8000c1e1100 */
[----:B------:R-:W2:Y:S01]  /*16300*/  LDG.E.U8 R206, desc[UR60][R14.64] ;  /* 0x0000003c0ece7981 */ /* 0x000ea2000c1e1100 */
[----:B------:R-:W-:-:S03]  /*16310*/  IMAD.X R13, R3, 0x1, R22, P2 ;  /* 0x00000001030d7824 */ /* 0x000fc600010e0616 */
[----:B------:R-:W2:Y:S04]  /*16320*/  LDL R17, [R1+0xda0] ;  /* 0x000da00001117983 */ /* 0x000ea80000100800 */
[----:B------:R0:W2:Y:S04]  /*16330*/  LDG.E.U8 R205, desc[UR60][R12.64] ;  /* 0x0000003c0ccd7981 */ /* 0x0000a8000c1e1100 */
[----:B------:R-:W2:Y:S04]  /*16340*/  LDL R22, [R1+0x1254] ;  /* 0x0012540001167983 */ /* 0x000ea80000100800 */
[----:B------:R-:W2:Y:S01]  /*16350*/  LDL R16, [R1+0x126c] ;  /* 0x00126c0001107983 */ /* 0x000ea20000100800 */
[----:B0-----:R-:W-:-:S03]  /*16360*/  IADD3 R12, P1, R2, R159, RZ ;  /* 0x0000009f020c7210 */ /* 0x001fc60007f3e0ff */
[----:B------:R-:W2:Y:S02]  /*16370*/  LDL R15, [R1+0x1274] ;  /* 0x00127400010f7983 */ /* 0x000ea40000100800 */
[----:B------:R-:W-:Y:S02]  /*16380*/  IMAD.X R13, R3, 0x1, R19, P1 ;  /* 0x00000001030d7824 */ /* 0x000fe400008e0613 */
[----:B------:R-:W2:Y:S04]  /*16390*/  LDL R14, [R1+0x1280] ;  /* 0x00128000010e7983 */ /* 0x000ea80000100800 */
[----:B------:R-:W2:Y:S04]  /*163a0*/  LDL R19, [R1+0x1260] ;  /* 0x0012600001137983 */ /* 0x000ea80000100800 */
[----:B------:R3:W2:Y:S04]  /*163b0*/  LDG.E.U8 R204, desc[UR60][R12.64] ;  /* 0x0000003c0ccc7981 */ /* 0x0006a8000c1e1100 */
[----:B------:R-:W2:Y:S01]  /*163c0*/  LDL R159, [R1+0x12c0] ;  /* 0x0012c000019f7983 */ /* 0x000ea20000100800 */
[----:B---3--:R-:W-:-:S03]  /*163d0*/  IADD3 R12, P1, R2, R152, RZ ;  /* 0x00000098020c7210 */ /* 0x008fc60007f3e0ff */
[----:B------:R-:W3:Y:S02]  /*163e0*/  LDL R152, [R1+0x125c] ;  /* 0x00125c0001987983 */ /* 0x000ee40000100800 */
[----:B----4-:R-:W-:Y:S02]  /*163f0*/  IMAD.X R13, R3, 0x1, R21, P1 ;  /* 0x00000001030d7824 */ /* 0x010fe400008e0615 */
[----:B------:R-:W4:Y:S04]  /*16400*/  LDL R21, [R1+0x1268] ;  /* 0x0012680001157983 */ /* 0x000f280000100800 */
[----:B------:R0:W4:Y:S02]  /*16410*/  LDG.E.U8 R203, desc[UR60][R12.64] ;  /* 0x0000003c0ccb7981 */ /* 0x000124000c1e1100 */
[----:B0-----:R-:W-:-:S02]  /*16420*/  IADD3 R12, P1, R2, R18, RZ ;  /* 0x00000012020c7210 */ /* 0x001fc40007f3e0ff */
[----:B------:R-:W4:Y:S03]  /*16430*/  LDL R18, [R1+0x1264] ;  /* 0x0012640001127983 */ /* 0x000f260000100800 */
[----:B------:R-:W-:Y:S02]  /*16440*/  IMAD.X R13, R3, 0x1, R23, P1 ;  /* 0x00000001030d7824 */ /* 0x000fe400008e0617 */
[----:B------:R-:W4:Y:S04]  /*16450*/  LDL R23, [R1+0xda4] ;  /* 0x000da40001177983 */ /* 0x000f280000100800 */
[----:B------:R0:W4:Y:S02]  /*16460*/  LDG.E.U8 R202, desc[UR60][R12.64] ;  /* 0x0000003c0cca7981 */ /* 0x000124000c1e1100 */
[----:B0-----:R-:W-:-:S02]  /*16470*/  IADD3 R12, P1, R2, R158, RZ ;  /* 0x0000009e020c7210 */ /* 0x001fc40007f3e0ff */
[----:B------:R-:W4:Y:S03]  /*16480*/  LDL R158, [R1+0x12c4] ;  /* 0x0012c400019e7983 */ /* 0x000f260000100800 */
[----:B------:R-:W-:Y:S02]  /*16490*/  IMAD.X R13, R3, 0x1, R157, P1 ;  /* 0x00000001030d7824 */ /* 0x000fe400008e069d */
[----:B------:R-:W4:Y:S04]  /*164a0*/  LDL R157, [R1+0x1278] ;  /* 0x00127800019d7983 */ /* 0x000f280000100800 */
[----:B------:R2:W4:Y:S02]  /*164b0*/  LDG.E.U8 R201, desc[UR60][R12.64] ;  /* 0x0000003c0cc97981 */ /* 0x000524000c1e1100 */
[----:B--2---:R-:W-:-:S02]  /*164c0*/  IADD3 R12, P1, R2, R4, RZ ;  /* 0x00000004020c7210 */ /* 0x004fc40007f3e0ff */
[----:B------:R-:W2:Y:S03]  /*164d0*/  LDL R4, [R1+0x1270] ;  /* 0x0012700001047983 */ /* 0x000ea60000100800 */
[----:B------:R-:W-:Y:S02]  /*164e0*/  IMAD.X R13, R3, 0x1, R156, P1 ;  /* 0x00000001030d7824 */ /* 0x000fe400008e069c */
[----:B------:R-:W2:Y:S04]  /*164f0*/  LDL R156, [R1+0x127c] ;  /* 0x00127c00019c7983 */ /* 0x000ea80000100800 */
[----:B------:R0:W2:Y:S02]  /*16500*/  LDG.E.U8 R200, desc[UR60][R12.64] ;  /* 0x0000003c0cc87981 */ /* 0x0000a4000c1e1100 */
[----:B0-----:R-:W-:-:S02]  /*16510*/  IADD3 R12, P1, R2, R155, RZ ;  /* 0x0000009b020c7210 */ /* 0x001fc40007f3e0ff */
        /* <DEDUP_REMOVED lines=11> */
[----:B---3--:R-:W-:Y:S02]  /*165d0*/  IMAD.X R13, R3, 0x1, R152, P1 ;  /* 0x00000001030d7824 */ /* 0x008fe400008e0698 */
[----:B------:R-:W3:Y:S04]  /*165e0*/  LDL R152, [R1+0xdb4] ;  /* 0x000db40001987983 */ /* 0x000ee80000100800 */
[----:B------:R4:W3:Y:S02]  /*165f0*/  LDG.E.U8 R197, desc[UR60][R12.64] ;  /* 0x0000003c0cc57981 */ /* 0x0008e4000c1e1100 */
[----:B----4-:R-:W-:-:S02]  /*16600*/  IADD3 R12, P1, R2, R21, RZ ;  /* 0x00000015020c7210 */ /* 0x010fc40007f3e0ff */
[----:B------:R-:W4:Y:S03]  /*16610*/  LDL R21, [R1+0x1284] ;  /* 0x0012840001157983 */ /* 0x000f260000100800 */
[----:B------:R-:W-:Y:S02]  /*16620*/  IMAD.X R13, R3, 0x1, R18, P1 ;  /* 0x00000001030d7824 */ /* 0x000fe400008e0612 */
[----:B------:R-:W3:Y:S04]  /*16630*/  LDL R18, [R1+0x1290] ;  /* 0x0012900001127983 */ /* 0x000ee80000100800 */
[----:B------:R0:W3:Y:S02]  /*16640*/  LDG.E.U8 R196, desc[UR60][R12.64] ;  /* 0x0000003c0cc47981 */ /* 0x0000e4000c1e1100 */
[----:B0-----:R-:W-:-:S02]  /*16650*/  IADD3 R12, P1, R2, R23, RZ ;  /* 0x00000017020c7210 */ /* 0x001fc40007f3e0ff */
[----:B------:R-:W3:Y:S03]  /*16660*/  LDL R23, [R1+0x12a0] ;  /* 0x0012a00001177983 */ /* 0x000ee60000100800 */
[----:B------:R-:W-:Y:S02]  /*16670*/  IMAD.X R13, R3, 0x1, R17, P1 ;  /* 0x00000001030d7824 */ /* 0x000fe400008e0611 */
[----:B------:R-:W3:Y:S04]  /*16680*/  LDL R17, [R1+0x1294] ;  /* 0x0012940001117983 */ /* 0x000ee80000100800 */
[----:B------:R2:W3:Y:S02]  /*16690*/  LDG.E.U8 R195, desc[UR60][R12.64] ;  /* 0x0000003c0cc37981 */ /* 0x0004e4000c1e1100 */
        /* <DEDUP_REMOVED lines=22> */
[----:B----4-:R-:W-:Y:S02]  /*16800*/  IMAD.X R13, R3, 0x1, R21, P1 ;  /* 0x00000001030d7824 */ /* 0x010fe400008e0615 */
[----:B------:R-:W4:Y:S04]  /*16810*/  LDL R21, [R1+0xdbc] ;  /* 0x000dbc0001157983 */ /* 0x000f280000100800 */
[----:B------:R3:W4:Y:S02]  /*16820*/  LDG.E.U8 R190, desc[UR60][R12.64] ;  /* 0x0000003c0cbe7981 */ /* 0x000724000c1e1100 */
[----:B---3--:R-:W-:-:S02]  /*16830*/  IADD3 R12, P1, R2, R18, RZ ;  /* 0x00000012020c7210 */ /* 0x008fc40007f3e0ff */
[----:B------:R-:W3:Y:S03]  /*16840*/  LDL R18, [R1+0xdb8] ;  /* 0x000db80001127983 */ /* 0x000ee60000100800 */
        /* <DEDUP_REMOVED lines=8> */
[----:B0-----:R-:W-:-:S02]  /*168d0*/  IADD3 R12, P1, R2, R152, RZ ;  /* 0x00000098020c7210 */ /* 0x001fc40007f3e0ff */
[----:B------:R-:W3:Y:S03]  /*168e0*/  LDL R152, [R1+0x12dc] ;  /* 0x0012dc0001987983 */ /* 0x000ee60000100800 */
[----:B--2---:R-:W-:Y:S02]  /*168f0*/  IMAD.X R13, R3, 0x1, R4, P1 ;  /* 0x00000001030d7824 */ /* 0x004fe400008e0604 */
        /* <DEDUP_REMOVED lines=17> */
[----:B----4-:R-:W-:-:S02]  /*16a10*/  IADD3 R12, P1, R2, R21, RZ ;  /* 0x00000015020c7210 */ /* 0x010fc40007f3e0ff */
[----:B------:R-:W4:Y:S03]  /*16a20*/  LDL R21, [R1+0x12e8] ;  /* 0x0012e80001157983 */ /* 0x000f260000100800 */
[----:B---3--:R-:W-:Y:S02]  /*16a30*/  IMAD.X R13, R3, 0x1, R18, P1 ;  /* 0x00000001030d7824 */ /* 0x008fe400008e0612 */
        /* <DEDUP_REMOVED lines=24> */
[----:B------:R-:W-:-:S05]  /*16bc0*/  IMAD.X R13, R3, 0x1, R156, P1 ;  /* 0x00000001030d7824 */ /* 0x000fca00008e069c */
[----:B------:R0:W2:Y:S02]  /*16bd0*/  LDG.E.U8 R177, desc[UR60][R12.64] ;  /* 0x0000003c0cb17981 */ /* 0x0000a4000c1e1100 */
[----:B0-----:R-:W-:Y:S01]  /*16be0*/  IADD3 R12, P1, R2, R155, RZ ;  /* 0x0000009b020c7210 */ /* 0x001fe20007f3e0ff */
[----:B------:R-:W0:Y:S01]  /*16bf0*/  S2R R156, SR_CTAID.Y ;  /* 0x00000000009c7919 */ /* 0x000e220000002600 */
[----:B------:R-:W1:Y:S03]  /*16c00*/  LDC R155, c[0x0][0x218] ;  /* 0x00008600ff9b7b82 */ /* 0x000e660000000800 */
[----:B------:R-:W-:-:S05]  /*16c10*/  IMAD.X R13, R3, 0x1, R154, P1 ;  /* 0x00000001030d7824 */ /* 0x000fca00008e069a */
[----:B------:R0:W2:Y:S01]  /*16c20*/  LDG.E.U8 R176, desc[UR60][R12.64] ;  /* 0x0000003c0cb07981 */ /* 0x0000a2000c1e1100 */
[----:B------:R-:W1:Y:S01]  /*16c30*/  LDC R154, c[0x0][0x250] ;  /* 0x00009400ff9a7b82 */ /* 0x000e620000000800 */
[----:B0-----:R-:W-:-:S07]  /*16c40*/  IADD3 R12, P1, R2, R153, RZ ;  /* 0x00000099020c7210 */ /* 0x001fce0007f3e0ff */
[----:B------:R-:W0:Y:S01]  /*16c50*/  LDC R153, c[0x0][0x250] ;  /* 0x00009400ff997b82 */ /* 0x000e220000000800 */
[----:B------:R-:W-:-:S05]  /*16c60*/  IMAD.X R13, R3, 0x1, R152, P1 ;  /* 0x00000001030d7824 */ /* 0x000fca00008e0698 */
[----:B------:R1:W2:Y:S02]  /*16c70*/  LDG.E.U8 R175, desc[UR60][R12.64] ;  /* 0x0000003c0caf7981 */ /* 0x0002a4000c1e1100 */
[----:B------:R-:W0:Y:S01]  /*16c80*/  LDC R152, c[0x0][0x218] ;  /* 0x00008600ff987b82 */ /* 0x000e220000000800 */
[----:B-1----:R-:W-:-:S07]  /*16c90*/  IADD3 R12, P1, R2, R23, RZ ;  /* 0x00000017020c7210 */ /* 0x002fce0007f3e0ff */
[----:B------:R-:W1:Y:S01]  /*16ca0*/  LDC R23, c[0x0][0x250] ;  /* 0x00009400ff177b82 */ /* 0x000e620000000800 */
[----:B------:R-:W-:-:S05]  /*16cb0*/  IMAD.X R13, R3, 0x1, R22, P1 ;  /* 0x00000001030d7824 */ /* 0x000fca00008e0616 */
[----:B------:R4:W2:Y:S02]  /*16cc0*/  LDG.E.U8 R174, desc[UR60][R12.64] ;  /* 0x0000003c0cae7981 */ /* 0x0008a4000c1e1100 */
[----:B----4-:R-:W-:Y:S01]  /*16cd0*/  IADD3 R12, P1, R2, R21, RZ ;  /* 0x00000015020c7210 */ /* 0x010fe20007f3e0ff */
[----:B------:R-:W4:Y:S01]  /*16ce0*/  S2R R22, SR_TID.X ;  /* 0x0000000000167919 */ /* 0x000f220000002100 */
[----:B------:R-:W0:Y:S03]  /*16cf0*/  LDC R21, c[0x0][0x258] ;  /* 0x00009600ff157b82 */ /* 0x000e260000000800 */
[----:B---3--:R-:W-:-:S05]  /*16d00*/  IMAD.X R13, R3, 0x1, R18, P1 ;  /* 0x00000001030d7824 */ /* 0x008fca00008e0612 */
[----:B------:R-:W3:Y:S01]  /*16d10*/  LDC R18, c[0x0][0x250] ;  /* 0x00009400ff127b82 */ /* 0x000ee20000000800 */
[----:B------:R1:W3:Y:S02]  /*16d20*/  LDG.E.U8 R173, desc[UR60][R12.64] ;  /* 0x0000003c0cad7981 */ /* 0x0002e4000c1e1100 */
[----:B-1----:R-:W-:Y:S02]  /*16d30*/  IADD3 R12, P1, R2, R17, RZ ;  /* 0x00000011020c7210 */ /* 0x002fe40007f3e0ff */
[----:B----4-:R-:W-:-:S05]  /*16d40*/  LOP3.LUT R22, R22, 0x7f, RZ, 0xc0, !PT ;  /* 0x0000007f16167812 */ /* 0x010fca00078ec0ff */
[----:B0-----:R-:W-:Y:S02]  /*16d50*/  IMAD R21, R22, R21, RZ ;  /* 0x0000001516157224 */ /* 0x001fe400078e02ff */
[----:B--2---:R-:W-:Y:S02]  /*16d60*/  IMAD.X R13, R3, 0x1, R4, P1 ;  /* 0x00000001030d7824 */ /* 0x004fe400008e0604 */
[----:B------:R-:W0:Y:S03]  /*16d70*/  LDC R4, c[0x0][0x250] ;  /* 0x00009400ff047b82 */ /* 0x000e260000000800 */
[----:B------:R1:W2:Y:S02]  /*16d80*/  LDG.E.U8 R172, desc[UR60][R12.64] ;  /* 0x0000003c0cac7981 */ /* 0x0002a4000c1e1100 */
[----:B-1----:R-:W-:-:S03]  /*16d90*/  IADD3 R12, P1, R2, R16, RZ ;  /* 0x00000010020c7210 */ /* 0x002fc60007f3e0ff */
[----:B------:R-:W1:Y:S01]  /*16da0*/  LDC.64 R16, c[0x0][0x218] ;  /* 0x00008600ff107b82 */ /* 0x000e620000000a00 */
[----:B0-----:R-:W-:Y:S02]  /*16db0*/  IMAD R4, R156, R4, RZ ;  /* 0x000000049c047224 */ /* 0x001fe400078e02ff */
[----:B------:R-:W-:-:S05]  /*16dc0*/  IMAD.X R13, R3, 0x1, R15, P1 ;  /* 0x00000001030d7824 */ /* 0x000fca00008e060f */
[----:B------:R0:W4:Y:S02]  /*16dd0*/  LDG.E.U8 R171, desc[UR60][R12.64] ;  /* 0x0000003c0cab7981 */ /* 0x000124000c1e1100 */
[----:B0-----:R-:W0:Y:S01]  /*16de0*/  LDC.64 R12, c[0x0][0x218] ;  /* 0x00008600ff0c7b82 */ /* 0x001e220000000a00 */
[----:B------:R-:W-:-:S05]  /*16df0*/  IADD3 R14, P1, R2, R14, RZ ;  /* 0x0000000e020e7210 */ /* 0x000fca0007f3e0ff */
[----:B------:R-:W-:Y:S01]  /*16e00*/  IMAD.X R15, R3, 0x1, R19, P1 ;  /* 0x00000001030f7824 */ /* 0x000fe200008e0613 */
[C---:B-1----:R-:W-:Y:S01]  /*16e10*/  IADD3 R16, P1, R4.reuse, R16, RZ ;  /* 0x0000001004107210 */ /* 0x042fe20007f3e0ff */
[----:B------:R-:W1:Y:S03]  /*16e20*/  LDC R19, c[0x0][0x258] ;  /* 0x00009600ff137b82 */ /* 0x000e660000000800 */
[----:B------:R-:W-:Y:S01]  /*16e30*/  LEA.HI.X.SX32 R17, R4, R17, 0x1, P1 ;  /* 0x0000001104117211 */ /* 0x000fe200008f0eff */
[----:B---3--:R-:W-:Y:S01]  /*16e40*/  IMAD R4, R156, R18, RZ ;  /* 0x000000129c047224 */ /* 0x008fe200078e02ff */
[----:B------:R3:W4:Y:S03]  /*16e50*/  LDG.E.U8 R170, desc[UR60][R14.64] ;  /* 0x0000003c0eaa7981 */ /* 0x000726000c1e1100 */
[----:B------:R-:W1:Y:S01]  /*16e60*/  LDC R18, c[0x0][0x258] ;  /* 0x00009600ff127b82 */ /* 0x000e620000000800 */
[----:B------:R-:W-:-:S07]  /*16e70*/  IADD3 RZ, P1, R21, R16, RZ ;  /* 0x0000001015ff7210 */ /* 0x000fce0007f3e0ff */
[----:B---3--:R-:W3:Y:S01]  /*16e80*/  LDC R15, c[0x0][0x258] ;  /* 0x00009600ff0f7b82 */ /* 0x008ee20000000800 */
[C---:B0-----:R-:W-:Y:S02]  /*16e90*/  IADD3 R14, P2, R4.reuse, R12, RZ ;  /* 0x0000000c040e7210 */ /* 0x041fe40007f5e0ff */
[----:B------:R-:W-:Y:S02]  /*16ea0*/  LEA.HI.X.SX32 R21, R21, R17, 0x1, P1 ;  /* 0x0000001115157211 */ /* 0x000fe400008f0eff */
[----:B------:R-:W-:-:S03]  /*16eb0*/  LEA.HI.X.SX32 R17, R4, R13, 0x1, P2 ;  /* 0x0000000d04117211 */ /* 0x000fc600010f0eff */
[----:B------:R-:W0:Y:S01]  /*16ec0*/  LDC.64 R12, c[0x0][0x218] ;  /* 0x00008600ff0c7b82 */ /* 0x000e220000000a00 */
[----:B-1----:R-:W-:-:S04]  /*16ed0*/  IMAD R16, R22, R18, RZ ;  /* 0x0000001216107224 */ /* 0x002fc800078e02ff */
[----:B------:R-:W-:Y:S02]  /*16ee0*/  IMAD R16, R18, 0x80, R16 ;  /* 0x0000008012107824 */ /* 0x000fe400078e0210 */
[----:B---3--:R-:W-:Y:S02]  /*16ef0*/  IMAD R4, R22, R15, RZ ;  /* 0x0000000f16047224 */ /* 0x008fe400078e02ff */
[----:B------:R-:W-:Y:S02]  /*16f00*/  IMAD R16, R18, 0x80, R16 ;  /* 0x0000008012107824 */ /* 0x000fe400078e0210 */
[----:B------:R-:W-:Y:S02]  /*16f10*/  IMAD R4, R15, 0x80, R4 ;  /* 0x000000800f047824 */ /* 0x000fe400078e0204 */
[C---:B------:R-:W-:Y:S02]  /*16f20*/  IMAD R18, R156.reuse, R153, RZ ;  /* 0x000000999c127224 */ /* 0x040fe400078e02ff */
[----:B------:R-:W-:Y:S01]  /*16f30*/  IMAD R15, R156, R23, RZ ;  /* 0x000000179c0f7224 */ /* 0x000fe200078e02ff */
[----:B------:R-:W1:Y:S02]  /*16f40*/  LDC R153, c[0x0][0x218] ;  /* 0x00008600ff997b82 */ /* 0x000e640000000800 */
[----:B0-----:R-:W-:-:S06]  /*16f50*/  IADD3 R12, P2, R18, R12, RZ ;  /* 0x0000000c120c7210 */ /* 0x001fcc0007f5e0ff */
[----:B------:R-:W0:Y:S01]  /*16f60*/  LDC R23, c[0x0][0x258] ;  /* 0x00009600ff177b82 */ /* 0x000e220000000800 */
[----:B------:R-:W-:Y:S02]  /*16f70*/  LEA.HI.X.SX32 R18, R18, R13, 0x1, P2 ;  /* 0x0000000d12127211 */ /* 0x000fe400010f0eff */
[----:B------:R-:W-:-:S05]  /*16f80*/  IADD3 RZ, P2, R16, R12, RZ ;  /* 0x0000000c10ff7210 */ /* 0x000fca0007f5e0ff */
[----:B------:R-:W3:Y:S01]  /*16f90*/  LDC R12, c[0x0][0x250] ;  /* 0x00009400ff0c7b82 */ /* 0x000ee20000000800 */
[----:B------:R-:W-:Y:S01]  /*16fa0*/  IADD3 RZ, P1, R4, R14, RZ ;  /* 0x0000000e04ff7210 */ /* 0x000fe20007f3e0ff */
[----:B------:R-:W-:Y:S02]  /*16fb0*/  IMAD.IADD R15, R15, 0x1, R152 ;  /* 0x000000010f0f7824 */ /* 0x000fe400078e0298 */
[----:B------:R-:W-:-:S04]  /*16fc0*/  IMAD R14, R22, R19, RZ ;  /* 0x00000013160e7224 */ /* 0x000fc800078e02ff */
[----:B------:R-:W1:Y:S01]  /*16fd0*/  LDC R152, c[0x0][0x258] ;  /* 0x00009600ff987b82 */ /* 0x000e620000000800 */
[----:B------:R-:W-:Y:S01]  /*16fe0*/  IMAD R14, R19, 0x80, R14 ;  /* 0x00000080130e7824 */ /* 0x000fe200078e020e */
[----:B------:R-:W-:-:S03]  /*16ff0*/  LEA.HI.X.SX32 R19, R4, R17, 0x1, P1 ;  /* 0x0000001104137211 */ /* 0x000fc600008f0eff */
[----:B------:R-:W-:Y:S02]  /*17000*/  IMAD.IADD R14, R14, 0x1, R15 ;  /* 0x000000010e0e7824 */ /* 0x000fe400078e020f */
[----:B0-----:R-:W-:-:S03]  /*17010*/  IMAD R4, R22, R23, RZ ;  /* 0x0000001716047224 */ /* 0x001fc600078e02ff */
[----:B------:R-:W-:Y:S01]  /*17020*/  IADD3 R14, P1, R2, R14, RZ ;  /* 0x0000000e020e7210 */ /* 0x000fe20007f3e0ff */
[----:B------:R-:W-:-:S04]  /*17030*/  IMAD R4, R23, 0x80, R4 ;  /* 0x0000008017047824 */ /* 0x000fc800078e0204 */
[----:B------:R-:W-:Y:S02]  /*17040*/  IMAD R17, R23, 0x80, R4 ;  /* 0x0000008017117824 */ /* 0x000fe400078e0204 */
[----:B---3--:R-:W-:Y:S01]  /*17050*/  IMAD R4, R156, R12, RZ ;  /* 0x0000000c9c047224 */ /* 0x008fe200078e02ff */
[----:B------:R-:W0:Y:S01]  /*17060*/  LDC R23, c[0x0][0x258] ;  /* 0x00009600ff177b82 */ /* 0x000e220000000800 */
[----:B------:R-:W-:Y:S02]  /*17070*/  IMAD.X R15, R3, 0x1, R19, P1 ;  /* 0x00000001030f7824 */ /* 0x000fe400008e0613 */
[----:B-1----:R-:W-:-:S03]  /*17080*/  IMAD.IADD R4, R4, 0x1, R153 ;  /* 0x0000000104047824 */ /* 0x002fc600078e0299 */
[----:B------:R1:W3:Y:S02]  /*17090*/  LDG.E.U8 R169, desc[UR60][R14.64] ;  /* 0x0000003c0ea97981 */ /* 0x0002e4000c1e1100 */
[----:B------:R-:W0:Y:S01]  /*170a0*/  LDC.64 R12, c[0x0][0x218] ;  /* 0x00008600ff0c7b82 */ /* 0x000e220000000a00 */
[----:B------:R-:W-:Y:S01]  /*170b0*/  LEA.HI.X.SX32 R19, R16, R18, 0x1, P2 ;  /* 0x0000001210137211 */ /* 0x000fe200010f0eff */
[----:B-1----:R-:W-:-:S06]  /*170c0*/  IMAD.IADD R14, R17, 0x1, R4 ;  /* 0x00000001110e7824 */ /* 0x002fcc00078e0204 */
[----:B------:R-:W1:Y:S01]  /*170d0*/  LDC R15, c[0x0][0x250] ;  /* 0x00009400ff0f7b82 */ /* 0x000e620000000800 */
[----:B------:R-:W-:Y:S02]  /*170e0*/  IMAD R4, R22, R152, RZ ;  /* 0x0000009816047224 */ /* 0x000fe400078e02ff */
[----:B------:R-:W-:Y:S02]  /*170f0*/  IMAD R16, R156, R154, RZ ;  /* 0x0000009a9c107224 */ /* 0x000fe400078e02ff */
[----:B------:R-:W-:-:S03]  /*17100*/  IMAD R4, R152, 0x80, R4 ;  /* 0x0000008098047824 */ /* 0x000fc600078e0204 */
[----:B------:R-:W2:Y:S01]  /*17110*/  LDC R153, c[0x0][0x258] ;  /* 0x00009600ff997b82 */ /* 0x000ea20000000800 */
[----:B------:R-:W-:-:S07]  /*17120*/  IMAD R4, R152, 0x80, R4 ;  /* 0x0000008098047824 */ /* 0x000fce00078e0204 */
[----:B------:R-:W2:Y:S01]  /*17130*/  LDC R154, c[0x0][0x218] ;  /* 0x00008600ff9a7b82 */ /* 0x000ea20000000800 */
[----:B------:R-:W-:-:S07]  /*17140*/  IMAD R17, R152, 0x80, R4 ;  /* 0x0000008098117824 */ /* 0x000fce00078e0204 */
[----:B------:R-:W2:Y:S01]  /*17150*/  LDC R152, c[0x0][0x250] ;  /* 0x00009400ff987b82 */ /* 0x000ea20000000800 */
[----:B0-----:R-:W-:-:S04]  /*17160*/  IADD3 R18, P1, R16, R12, RZ ;  /* 0x0000000c10127210 */ /* 0x001fc80007f3e0ff */
[----:B------:R-:W-:Y:S01]  /*17170*/  LEA.HI.X.SX32 R16, R16, R13, 0x1, P1 ;  /* 0x0000000d10107211 */ /* 0x000fe200008f0eff */
[----:B-1----:R-:W-:Y:S02]  /*17180*/  IMAD R13, R156, R15, RZ ;  /* 0x0000000f9c0d7224 */ /* 0x002fe400078e02ff */
[C---:B--2---:R-:W-:Y:S02]  /*17190*/  IMAD R12, R22.reuse, R153, RZ ;  /* 0x00000099160c7224 */ /* 0x044fe400078e02ff */
[----:B------:R-:W-:Y:S01]  /*171a0*/  IMAD R4, R22, R23, RZ ;  /* 0x0000001716047224 */ /* 0x000fe200078e02ff */
[----:B------:R-:W2:Y:S01]  /*171b0*/  LDL R153, [R1+0x1314] ;  /* 0x0013140001997983 */ /* 0x000ea20000100800 */
[----:B------:R-:W-:-:S03]  /*171c0*/  IMAD.IADD R13, R13, 0x1, R154 ;  /* 0x000000010d0d7824 */ /* 0x000fc600078e029a */
[----:B------:R-:W4:Y:S01]  /*171d0*/  LDL R22, [R1+0x131c] ;  /* 0x00131c0001167983 */ /* 0x000f220000100800 */
[----:B------:R-:W-:Y:S01]  /*171e0*/  IMAD.IADD R15, R12, 0x1, R13 ;  /* 0x000000010c0f7824 */ /* 0x000fe200078e020d */
[----:B------:R-:W-:Y:S02]  /*171f0*/  IADD3 R12, P1, R2, R14, RZ ;  /* 0x0000000e020c7210 */ /* 0x000fe40007f3e0ff */
[----:B------:R-:W3:Y:S01]  /*17200*/  LDL R154, [R1+0x1318] ;  /* 0x00131800019a7983 */ /* 0x000ee20000100800 */
[----:B------:R-:W-:-:S03]  /*17210*/  IMAD R14, R156, R152, RZ ;  /* 0x000000989c0e7224 */ /* 0x000fc600078e02ff */
[----:B------:R-:W2:Y:S01]  /*17220*/  LDL R156, [R1+0xdd8] ;  /* 0x000dd800019c7983 */ /* 0x000ea20000100800 */
[----:B------:R-:W-:-:S04]  /*17230*/  IMAD R4, R23, 0x80, R4 ;  /* 0x0000008017047824 */ /* 0x000fc800078e0204 */
[----:B------:R-:W-:-:S04]  /*17240*/  IMAD R4, R23, 0x80, R4 ;  /* 0x0000008017047824 */ /* 0x000fc800078e0204 */
[----:B------:R-:W-:Y:S02]  /*17250*/  IMAD R4, R23, 0x80, R4 ;  /* 0x0000008017047824 */ /* 0x000fe400078e0204 */
[----:B------:R-:W4:Y:S01]  /*17260*/  LDL R23, [R1+0x1320] ;  /* 0x0013200001177983 */ /* 0x000f220000100800 */
[----:B------:R-:W-:Y:S02]  /*17270*/  IMAD.X R13, R3, 0x1, R19, P1 ;  /* 0x00000001030d7824 */ /* 0x000fe400008e0613 */
[----:B------:R-:W-:Y:S01]  /*17280*/  IADD3 RZ, P1, R4, R18, RZ ;  /* 0x0000001204ff7210 */ /* 0x000fe20007f3e0ff */
[----:B------:R-:W-:Y:S01]  /*17290*/  IMAD.IADD R14, R14, 0x1, R155 ;  /* 0x000000010e0e7824 */ /* 0x000fe200078e029b */
[----:B------:R-:W4:Y:S02]  /*172a0*/  LDL R18, [R1+0x1328] ;  /* 0x0013280001127983 */ /* 0x000f240000100800 */
[----:B------:R-:W-:Y:S02]  /*172b0*/  LEA.HI.X.SX32 R4, R4, R16, 0x1, P1 ;  /* 0x0000001004047211 */ /* 0x000fe400008f0eff */
[----:B------:R0:W4:Y:S04]  /*172c0*/  LDG.E.U8 R168, desc[UR60][R12.64] ;  /* 0x0000003c0ca87981 */ /* 0x000128000c1e1100 */
[----:B------:R-:W4:Y:S04]  /*172d0*/  LDL R16, [R1+0xde0] ;  /* 0x000de00001107983 */ /* 0x000f280000100800 */
[----:B------:R-:W4:Y:S01]  /*172e0*/  LDL R19, [R1+0x1334] ;  /* 0x0013340001137983 */ /* 0x000f220000100800 */
[----:B0-----:R-:W-:Y:S01]  /*172f0*/  IMAD.IADD R12, R17, 0x1, R14 ;  /* 0x00000001110c7824 */ /* 0x001fe200078e020e */
[----:B------:R-:W-:-:S02]  /*17300*/  IADD3 R14, P1, R2, R15, RZ ;  /* 0x0000000f020e7210 */ /* 0x000fc40007f3e0ff */
[----:B------:R-:W4:Y:S03]  /*17310*/  LDL R17, [R1+0x1324] ;  /* 0x0013240001117983 */ /* 0x000f260000100800 */
[----:B------:R-:W-:Y:S02]  /*17320*/  IMAD.X R15, R3, 0x1, R21, P1 ;  /* 0x00000001030f7824 */ /* 0x000fe400008e0615 */
[----:B------:R-:W4:Y:S01]  /*17330*/  LDL R21, [R1+0xde4] ;  /* 0x000de40001157983 */ /* 0x000f220000100800 */
[----:B------:R-:W-:-:S03]  /*17340*/  IADD3 R12, P2, R2, R12, RZ ;  /* 0x0000000c020c7210 */ /* 0x000fc60007f5e0ff */
[----:B------:R-:W4:Y:S02]  /*17350*/  LDG.E.U8 R167, desc[UR60][R14.64] ;  /* 0x0000003c0ea77981 */ /* 0x000f24000c1e1100 */
[----:B------:R-:W-:Y:S02]  /*17360*/  IMAD.X R13, R3, 0x1, R4, P2 ;  /* 0x00000001030d7824 */ /* 0x000fe400010e0604 */
[----:B------:R-:W4:Y:S04]  /*17370*/  LDL R4, [R1+0x132c] ;  /* 0x00132c0001047983 */ /* 0x000f280000100800 */
[----:B------:R0:W4:Y:S04]  /*17380*/  LDG.E.U8 R166, desc[UR60][R12.64] ;  /* 0x0000003c0ca67981 */ /* 0x000128000c1e1100 */
[----:B------:R-:W4:Y:S04]  /*17390*/  LDL R15, [R1+0x1330] ;  /* 0x00133000010f7983 */ /* 0x000f280000100800 */
[----:B------:R-:W4:Y:S01]  /*173a0*/  LDL R14, [R1+0x1338] ;  /* 0x00133800010e7983 */ /* 0x000f220000100800 */
[----:B0-----:R-:W-:-:S05]  /*173b0*/  IADD3 R12, P1, R2, R163, RZ ;  /* 0x000000a3020c7210 */ /* 0x001fca0007f3e0ff */
[----:B------:R-:W-:-:S05]  /*173c0*/  IMAD.X R13, R3, 0x1, R162, P1 ;  /* 0x00000001030d7824 */ /* 0x000fca00008e06a2 */
[----:B------:R0:W4:Y:S02]  /*173d0*/  LDG.E.U8 R165, desc[UR60][R12.64] ;  /* 0x0000003c0ca57981 */ /* 0x000124000c1e1100 */
[----:B0-----:R-:W-:-:S05]  /*173e0*/  IADD3 R12, P1, R2, R161, RZ ;  /* 0x000000a1020c7210 */ /* 0x001fca0007f3e0ff */
[----:B------:R-:W-:-:S05]  /*173f0*/  IMAD.X R13, R3, 0x1, R160, P1 ;  /* 0x00000001030d7824 */ /* 0x000fca00008e06a0 */
[----:B------:R0:W4:Y:S02]  /*17400*/  LDG.E.U8 R164, desc[UR60][R12.64] ;  /* 0x0000003c0ca47981 */ /* 0x000124000c1e1100 */
[----:B0-----:R-:W-:-:S05]  /*17410*/  IADD3 R12, P1, R2, R159, RZ ;  /* 0x0000009f020c7210 */ /* 0x001fca0007f3e0ff */
[----:B------:R-:W-:-:S05]  /*17420*/  IMAD.X R13, R3, 0x1, R158, P1 ;  /* 0x00000001030d7824 */ /* 0x000fca00008e069e */
[----:B------:R0:W4:Y:S02]  /*17430*/  LDG.E.U8 R163, desc[UR60][R12.64] ;  /* 0x0000003c0ca37981 */ /* 0x000124000c1e1100 */
[----:B0-----:R-:W-:-:S05]  /*17440*/  IADD3 R12, P1, R2, R157, RZ ;  /* 0x0000009d020c7210 */ /* 0x001fca0007f3e0ff */
[----:B--2---:R-:W-:-:S05]  /*17450*/  IMAD.X R13, R3, 0x1, R156, P1 ;  /* 0x00000001030d7824 */ /* 0x004fca00008e069c */
[----:B------:R3:W2:Y:S02]  /*17460*/  LDG.E.U8 R162, desc[UR60][R12.64] ;  /* 0x0000003c0ca27981 */ /* 0x0006a4000c1e1100 */
[----:B---3--:R-:W-:-:S05]  /*17470*/  IADD3 R12, P1, R2, R154, RZ ;  /* 0x0000009a020c7210 */ /* 0x008fca0007f3e0ff */
[----:B------:R-:W-:-:S05]  /*17480*/  IMAD.X R13, R3, 0x1, R153, P1 ;  /* 0x00000001030d7824 */ /* 0x000fca00008e0699 */
[----:B------:R4:W3:Y:S02]  /*17490*/  LDG.E.U8 R161, desc[UR60][R12.64] ;  /* 0x0000003c0ca17981 */ /* 0x0008e4000c1e1100 */
[----:B----4-:R-:W-:-:S05]  /*174a0*/  IADD3 R12, P1, R2, R23, RZ ;  /* 0x00000017020c7210 */ /* 0x010fca0007f3e0ff */
[----:B------:R-:W-:-:S05]  /*174b0*/  IMAD.X R13, R3, 0x1, R22, P1 ;  /* 0x00000001030d7824 */ /* 0x000fca00008e0616 */
[----:B------:R0:W4:Y:S02]  /*174c0*/  LDG.E.U8 R160, desc[UR60][R12.64] ;  /* 0x0000003c0ca07981 */ /* 0x000124000c1e1100 */
[C---:B0-----:R-:W-:Y:S02]  /*174d0*/  IADD3 R12, P1, R2.reuse, R18, RZ ;  /* 0x00000012020c7210 */ /* 0x041fe40007f3e0ff */
[----:B------:R-:W2:Y:S03]  /*174e0*/  LDL R18, [R1+0x1340] ;  /* 0x0013400001127983 */ /* 0x000ea60000100800 */
[----:B------:R-:W-:Y:S02]  /*174f0*/  IMAD.X R13, R3, 0x1, R17, P1 ;  /* 0x00000001030d7824 */ /* 0x000fe400008e0611 */
[----:B------:R-:W3:Y:S04]  /*17500*/  LDL R17, [R1+0x133c] ;  /* 0x00133c0001117983 */ /* 0x000ee80000100800 */
        /* <DEDUP_REMOVED lines=18> */
[----:B---3--:R-:W-:Y:S02]  /*17630*/  IMAD.X R13, R3, 0x1, R17, P1 ;  /* 0x00000001030d7824 */ /* 0x008fe400008e0611 */
[----:B------:R-:W3:Y:S04]  /*17640*/  LDL R17, [R1+0xdfc] ;  /* 0x000dfc0001117983 */ /* 0x000ee80000100800 */
[----:B------:R4:W3:Y:S02]  /*17650*/  LDG.E.U8 R155, desc[UR60][R12.64] ;  /* 0x0000003c0c9b7981 */ /* 0x0008e4000c1e1100 */
[----:B----4-:R-:W-:-:S02]  /*17660*/  IADD3 R12, P1, R2, R16, RZ ;  /* 0x00000010020c7210 */ /* 0x010fc40007f3e0ff */
        /* <DEDUP_REMOVED lines=9> */
[----:B0-----:R-:W-:-:S05]  /*17700*/  IADD3 R12, P1, R2, R21, RZ ;  /* 0x00000015020c7210 */ /* 0x001fca0007f3e0ff */
[C---:B------:R-:W-:Y:S02]  /*17710*/  IMAD.X R13, R3.reuse, 0x1, R19, P1 ;  /* 0x00000001030d7824 */ /* 0x040fe400008e0613 */
[----:B------:R-:W4:Y:S04]  /*17720*/  LDL R19, [R1+0xf40] ;  /* 0x000f400001137983 */ /* 0x000f280000100800 */
[----:B------:R2:W4:Y:S02]  /*17730*/  LDG.E.U8 R152, desc[UR60][R12.64] ;  /* 0x0000003c0c987981 */ /* 0x000524000c1e1100 */
[----:B--2---:R-:W-:Y:S02]  /*17740*/  IADD3 R12, P1, R2, R18, RZ ;  /* 0x00000012020c7210 */ /* 0x004fe40007f3e0ff */
[----:B------:R-:W2:Y:S03]  /*17750*/  LDL R18, [R1+0xf48] ;  /* 0x000f480001127983 */ /* 0x000ea60000100800 */
[----:B---3--:R-:W-:-:S02]  /*17760*/  IMAD.X R13, R3, 0x1, R17, P1 ;  /* 0x00000001030d7824 */ /* 0x008fc400008e0611 */
[----:B------:R-:W3:Y:S04]  /*17770*/  LDL R17, [R1+0xe10] ;  /* 0x000e100001117983 */ /* 0x000ee80000100800 */
[----:B------:R4:W3:Y:S02]  /*17780*/  LDG.E.U8 R23, desc[UR60][R12.64] ;  /* 0x0000003c0c177981 */ /* 0x0008e4000c1e1100 */
[----:B----4-:R-:W-:Y:S02]  /*17790*/  IADD3 R12, P1, R2, R16, RZ ;  /* 0x00000010020c7210 */ /* 0x010fe40007f3e0ff */
[----:B------:R-:W4:Y:S03]  /*177a0*/  LDL R16, [R1+0xf50] ;  /* 0x000f500001107983 */ /* 0x000f260000100800 */
[----:B------:R-:W-:-:S02]  /*177b0*/  IMAD.X R13, R3, 0x1, R15, P1 ;  /* 0x00000001030d7824 */ /* 0x000fc400008e060f */
[----:B------:R-:W4:Y:S04]  /*177c0*/  LDL R15, [R1+0xf5c] ;  /* 0x000f5c00010f7983 */ /* 0x000f280000100800 */
[----:B------:R0:W4:Y:S02]  /*177d0*/  LDG.E.U8 R22, desc[UR60][R12.64] ;  /* 0x0000003c0c167981 */ /* 0x000124000c1e1100 */
[----:B0-----:R-:W-:Y:S02]  /*177e0*/  IADD3 R12, P1, R2, R4, RZ ;  /* 0x00000004020c7210 */ /* 0x001fe40007f3e0ff */
[----:B------:R-:W4:Y:S03]  /*177f0*/  LDL R4, [R1+0xf58] ;  /* 0x000f580001047983 */ /* 0x000f260000100800 */
[----:B------:R-:W-:-:S02]  /*17800*/  IMAD.X R13, R3, 0x1, R14, P1 ;  /* 0x00000001030d7824 */ /* 0x000fc400008e060e */
[----:B------:R-:W4:Y:S04]  /*17810*/  LDL R14, [R1+0xf3c] ;  /* 0x000f3c00010e7983 */ /* 0x000f280000100800 */
[----:B------:R0:W4:Y:S04]  /*17820*/  LDG.E.U8 R21, desc[UR60][R12.64] ;  /* 0x0000003c0c157981 */ /* 0x000128000c1e1100 */
[----:B------:R-:W0:Y:S02]  /*17830*/  LDL R13, [R1+0xf44] ;  /* 0x000f4400010d7983 */ /* 0x000e240000100800 */
[----:B0-----:R-:W-:-:S05]  /*17840*/  IADD3 R12, P1, R2, R13, RZ ;  /* 0x0000000d020c7210 */ /* 0x001fca0007f3e0ff */
[----:B------:R-:W-:-:S05]  /*17850*/  IMAD.X R13, R3, 0x1, R19, P1 ;  /* 0x00000001030d7824 */ /* 0x000fca00008e0613 */
[----:B------:R0:W4:Y:S04]  /*17860*/  LDG.E.U8 R19, desc[UR60][R12.64] ;  /* 0x0000003c0c137981 */ /* 0x000128000c1e1100 */
[----:B------:R-:W0:Y:S02]  /*17870*/  LDL R13, [R1+0xf4c] ;  /* 0x000f4c00010d7983 */ /* 0x000e240000100800 */
[----:B0-----:R-:W-:-:S05]  /*17880*/  IADD3 R12, P1, R2, R13, RZ ;  /* 0x0000000d020c7210 */ /* 0x001fca0007f3e0ff */
[----:B--2---:R-:W-:-:S05]  /*17890*/  IMAD.X R13, R3, 0x1, R18, P1 ;  /* 0x00000001030d7824 */ /* 0x004fca00008e0612 */
[----:B------:R0:W2:Y:S04]  /*178a0*/  LDG.E.U8 R18, desc[UR60][R12.64] ;  /* 0x0000003c0c127981 */ /* 0x0000a8000c1e1100 */
[----:B------:R-:W0:Y:S02]  /*178b0*/  LDL R13, [R1+0xe14] ;  /* 0x000e1400010d7983 */ /* 0x000e240000100800 */
[----:B0-----:R-:W-:-:S05]  /*178c0*/  IADD3 R12, P1, R2, R13, RZ ;  /* 0x0000000d020c7210 */ /* 0x001fca0007f3e0ff */
[----:B---3--:R-:W-:-:S05]  /*178d0*/  IMAD.X R13, R3, 0x1, R17, P1 ;  /* 0x00000001030d7824 */ /* 0x008fca00008e0611 */
[----:B------:R0:W3:Y:S04]  /*178e0*/  LDG.E.U8 R17, desc[UR60][R12.64] ;  /* 0x0000003c0c117981 */ /* 0x0000e8000c1e1100 */
[----:B------:R-:W0:Y:S02]  /*178f0*/  LDL R13, [R1+0xf54] ;  /* 0x000f5400010d7983 */ /* 0x000e240000100800 */
[----:B0-----:R-:W-:-:S05]  /*17900*/  IADD3 R12, P1, R2, R13, RZ ;  /* 0x0000000d020c7210 */ /* 0x001fca0007f3e0ff */
[----:B----4-:R-:W-:-:S05]  /*17910*/  IMAD.X R13, R3, 0x1, R16, P1 ;  /* 0x00000001030d7824 */ /* 0x010fca00008e0610 */
[----:B------:R0:W4:Y:S02]  /*17920*/  LDG.E.U8 R16, desc[UR60][R12.64] ;  /* 0x0000003c0c107981 */ /* 0x000124000c1e1100 */
[----:B0-----:R-:W-:Y:S02]  /*17930*/  IADD3 R12, P1, R2, R15, RZ ;  /* 0x0000000f020c7210 */ /* 0x001fe40007f3e0ff */
[----:B------:R-:W2:Y:S03]  /*17940*/  LDL R15, [R1+0xe18] ;  /* 0x000e1800010f7983 */ /* 0x000ea60000100800 */
[----:B------:R-:W-:-:S05]  /*17950*/  IMAD.X R13, R3, 0x1, R4, P1 ;  /* 0x00000001030d7824 */ /* 0x000fca00008e0604 */
[----:B------:R0:W4:Y:S04]  /*17960*/  LDG.E.U8 R4, desc[UR60][R12.64] ;  /* 0x0000003c0c047981 */ /* 0x000128000c1e1100 */
[----:B------:R-:W0:Y:S01]  /*17970*/  LDL R13, [R1+0xf34] ;  /* 0x000f3400010d7983 */ /* 0x000e220000100800 */
[C---:B------:R-:W-:Y:S02]  /*17980*/  IADD3 R14, P1, R2.reuse, R14, RZ ;  /* 0x0000000e020e7210 */ /* 0x040fe40007f3e0ff */
[----:B0-----:R-:W-:Y:S02]  /*17990*/  IADD3 R12, P2, R2, R13, RZ ;  /* 0x0000000d020c7210 */ /* 0x001fe40007f5e0ff */
[----:B------:R-:W3:Y:S01]  /*179a0*/  LDL R13, [R1+0xe1c] ;  /* 0x000e1c00010d7983 */ /* 0x000ee20000100800 */
[----:B--2---:R-:W-:-:S05]  /*179b0*/  IMAD.X R15, R3, 0x1, R15, P1 ;  /* 0x00000001030f7824 */ /* 0x004fca00008e060f */
[----:B------:R-:W2:Y:S04]  /*179c0*/  LDG.E.U8 R14, desc[UR60][R14.64] ;  /* 0x0000003c0e0e7981 */ /* 0x000ea8000c1e1100 */
[----:B------:R-:W-:Y:S01]  /*179d0*/  STL [R1+0x1354], R2 ;  /* 0x0013540201007387 */ /* 0x000fe20000100800 */
[----:B---3--:R-:W-:-:S05]  /*179e0*/  IMAD.X R13, R3, 0x1, R13, P2 ;  /* 0x00000001030d7824 */ /* 0x008fca00010e060d */
[----:B------:R-:W3:Y:S01]  /*179f0*/  LDG.E.U8 R12, desc[UR60][R12.64] ;  /* 0x0000003c0c0c7981 */ /* 0x000ee2000c1e1100 */
[----:B------:R-:W-:Y:S06]  /*17a00*/  BAR.SYNC.DEFER_BLOCKING 0x0 ;  /* 0x0000000000007b1d */ /* 0x000fec0000010000 */
[----:B------:R0:W-:Y:S04]  /*17a10*/  STS.U8 [R184+0x8400], R112 ;  /* 0x00840070b8007388 */ /* 0x0001e80000000000 */
[----:B------:R1:W-:Y:S04]  /*17a20*/  STS.U8 [R184+0xa400], R129 ;  /* 0x00a40081b8007388 */ /* 0x0003e80000000000 */
[----:B------:R4:W-:Y:S04]  /*17a30*/  STS.U8 [R184+0xc400], R130 ;  /* 0x00c40082b8007388 */ /* 0x0009e80000000000 */
[----:B0-----:R-:W2:Y:S04]  /*17a40*/  LDL.LU R112, [R1+0x18a8] ;  /* 0x0018a80001707983 */ /* 0x001ea80000300800 */
[----:B-1----:R-:W3:Y:S04]  /*17a50*/  LDL.LU R129, [R1+0x18a4] ;  /* 0x0018a40001817983 */ /* 0x002ee80000300800 */
[----:B----4-:R-:W4:Y:S04]  /*17a60*/  LDL.LU R130, [R1+0x18a0] ;  /* 0x0018a00001827983 */ /* 0x010f280000300800 */
[----:B------:R0:W-:Y:S04]  /*17a70*/  STS.U8 [R184+0xe400], R131 ;  /* 0x00e40083b8007388 */ /* 0x0001e80000000000 */
[----:B------:R1:W-:Y:S04]  /*17a80*/  STS.U8 [R184+0x8800], R132 ;  /* 0x00880084b8007388 */ /* 0x0003e80000000000 */
[----:B------:R1:W-:Y:S04]  /*17a90*/  STS.U8 [R184+0xa800], R149 ;  /* 0x00a80095b8007388 */ /* 0x0003e80000000000 */
[----:B0-----:R-:W2:Y:S04]  /*17aa0*/  LDL.LU R131, [R1+0x189c] ;  /* 0x00189c0001837983 */ /* 0x001ea80000300800 */
[----:B-1----:R-:W3:Y:S04]  /*17ab0*/  LDL.LU R132, [R1+0x1898] ;  /* 0x0018980001847983 */ /* 0x002ee80000300800 */
[----:B------:R-:W4:Y:S04]  /*17ac0*/  LDL.LU R149, [R1+0x1894] ;  /* 0x0018940001957983 */ /* 0x000f280000300800 */
        /* <DEDUP_REMOVED lines=8> */
[----:B0-----:R-:W4:Y:S04]  /*17b50*/  LDL.LU R7, [R1+0x1884] ;  /* 0x0018840001077983 */ /* 0x001f280000300800 */
[----:B-1----:R-:W2:Y:S04]  /*17b60*/  LDL.LU R6, [R1+0x1880] ;  /* 0x0018800001067983 */ /* 0x002ea80000300800 */
[----:B------:R0:W-:Y:S04]  /*17b70*/  STS.U8 [R184+0xec00], R5 ;  /* 0x00ec0005b8007388 */ /* 0x0001e80000000000 */
[----:B------:R1:W-:Y:S04]  /*17b80*/  STS.U8 [R184+0x9000], R11 ;  /* 0x0090000bb8007388 */ /* 0x0003e80000000000 */
[----:B------:R1:W-:Y:S04]  /*17b90*/  STS.U8 [R184+0xb000], R10 ;  /* 0x00b0000ab8007388 */ /* 0x0003e80000000000 */
[----:B0-----:R-:W2:Y:S04]  /*17ba0*/  LDL.LU R5, [R1+0x187c] ;  /* 0x00187c0001057983 */ /* 0x001ea80000300800 */
[----:B-1----:R-:W2:Y:S04]  /*17bb0*/  LDL.LU R11, [R1+0x1878] ;  /* 0x00187800010b7983 */ /* 0x002ea80000300800 */
[----:B------:R-:W2:Y:S04]  /*17bc0*/  LDL.LU R10, [R1+0x1874] ;  /* 0x00187400010a7983 */ /* 0x000ea80000300800 */
[----:B------:R0:W-:Y:S04]  /*17bd0*/  STS.U8 [R184+0xd000], R9 ;  /* 0x00d00009b8007388 */ /* 0x0001e80000000000 */
[----:B0-----:R-:W2:Y:S04]  /*17be0*/  LDL.LU R9, [R1+0x1870] ;  /* 0x0018700001097983 */ /* 0x001ea80000300800 */
[----:B------:R0:W-:Y:S04]  /*17bf0*/  STS.U8 [R184+0xf000], R8 ;  /* 0x00f00008b8007388 */ /* 0x0001e80000000000 */
[----:B0-----:R-:W2:Y:S04]  /*17c00*/  LDL.LU R8, [R1+0x186c] ;  /* 0x00186c0001087983 */ /* 0x001ea80000300800 */
        /* <DEDUP_REMOVED lines=16> */
[----:B----4-:R0:W-:Y:S04]  /*17d10*/  STS.U8 [R7+0x8080], R0 ;  /* 0x0080800007007388 */ /* 0x0101e80000000000 */
[----:B---3--:R-:W-:Y:S04]  /*17d20*/  STS.U8 [R7+0xa080], R151 ;  /* 0x00a0809707007388 */ /* 0x008fe80000000000 */
[----:B0-----:R-:W3:Y:S04]  /*17d30*/  LDL.LU R0, [R1+0x1868] ;  /* 0x0018680001007983 */ /* 0x001ee80000300800 */
[----:B------:R-:W-:Y:S04]  /*17d40*/  STL [R1+0x17e8], R7 ;  /* 0x0017e80701007387 */ /* 0x000fe80000100800 */
[----:B--2---:R-:W-:Y:S04]  /*17d50*/  STL [R1+0x17d0], R6 ;  /* 0x0017d00601007387 */ /* 0x004fe80000100800 */
        /* <DEDUP_REMOVED lines=30> */
[----:B------:R-:W-:Y:S04]  /*17f40*/  STL [R1+0x17d4], R5 ;  /* 0x0017d40501007387 */ /* 0x000fe80000100800 */
        /* <DEDUP_REMOVED lines=131> */
[----:B------:R-:W2:Y:S04]  /*18780*/  LDL R3, [R1+0x320] ;  /* 0x0003200001037983 */ /* 0x000ea80000100800 */
[----:B------:R-:W-:Y:S04]  /*18790*/  STS.U8 [R9+0x8300], R54 ;  /* 0x0083003609007388 */ /* 0x000fe80000000000 */
[----:B0-----:R-:W4:Y:S04]  /*187a0*/  LDL R10, [R1+0xf30] ;  /* 0x000f3000010a7983 */ /* 0x001f280000100800 */
        /* <DEDUP_REMOVED lines=31> */
[----:B0-----:R-:W4:Y:S04]  /*189a0*/  LDL R19, [R1+0xf2c] ;  /* 0x000f2c0001137983 */ /* 0x001f280000100800 */
[----:B------:R-:W4:Y:S04]  /*189b0*/  LDL R6, [R1+0xe20] ;  /* 0x000e200001067983 */ /* 0x000f280000100800 */
[----:B-1----:R-:W4:Y:S04]  /*189c0*/  LDL R9, [R1+0xe24] ;  /* 0x000e240001097983 */ /* 0x002f280000100800 */
[----:B------:R-:W4:Y:S04]  /*189d0*/  LDL R7, [R1+0xe2c] ;  /* 0x000e2c0001077983 */ /* 0x000f280000100800 */
[----:B------:R-:W4:Y:S04]  /*189e0*/  LDL R5, [R1+0xd10] ;  /* 0x000d100001057983 */ /* 0x000f280000100800 */
        /* <DEDUP_REMOVED lines=32> */
[----:B------:R0:W-:Y:S06]  /*18bf0*/  MEMBAR.ALL.CTA ;  /* 0x0000000000007992 */ /* 0x0001ec0000008000 */
[----:B0-----:R-:W0:Y:S01]  /*18c00*/  FENCE.VIEW.ASYNC.S ;  /* 0x00000000000073c6 */ /* 0x001e220000000000 */
[----:B------:R-:W1:Y:S01]  /*18c10*/  S2R R13, SR_CgaCtaId ;  /* 0x00000000000d7919 */ /* 0x000e620000008800 */
[----:B------:R-:W-:-:S02]  /*18c20*/  MOV R11, 0x400 ;  /* 0x00000400000b7802 */ /* 0x000fc40000000f00 */
[----:B------:R-:W4:Y:S04]  /*18c30*/  LDL R17, [R1+0xe28] ;  /* 0x000e280001117983 */ /* 0x000f280000100800 */
[----:B------:R-:W4:Y:S01]  /*18c40*/  LDL R23, [R1+0x63c] ;  /* 0x00063c0001177983 */ /* 0x000f220000100800 */
[----:B--2---:R-:W-:-:S03]  /*18c50*/  R2UR UR58, R3 ;  /* 0x00000000033a72ca */ /* 0x004fc600000e0000 */
[----:B------:R-:W2:Y:S04]  /*18c60*/  LDL R22, [R1+0xe30] ;  /* 0x000e300001167983 */ /* 0x000ea80000100800 */
[----:B------:R-:W2:Y:S01]  /*18c70*/  LDL R18, [R1+0xd1c] ;  /* 0x000d1c0001127983 */ /* 0x000ea20000100800 */
[----:B0-----:R-:W-:Y:S01]  /*18c80*/  BAR.SYNC.DEFER_BLOCKING 0x0 ;  /* 0x0000000000007b1d */ /* 0x001fe20000010000 */
[----:B---3--:R-:W-:Y:S02]  /*18c90*/  SHF.R.S32.HI R3, RZ, 0x1f, R0 ;  /* 0x0000001fff037819 */ /* 0x008fe40000011400 */
[----:B----4-:R-:W-:-:S03]  /*18ca0*/  IADD3 R12, P2, R0, R10, RZ ;  /* 0x0000000a000c7210 */ /* 0x010fc60007f5e0ff */
[----:B------:R-:W3:Y:S01]  /*18cb0*/  LDL R2, [R1+0xd14] ;  /* 0x000d140001027983 */ /* 0x000ee20000100800 */
[----:B-1----:R-:W-:-:S04]  /*18cc0*/  LEA R11, R13, R11, 0x18 ;  /* 0x0000000b0d0b7211 */ /* 0x002fc800078ec0ff */
[----:B------:R-:W-:-:S04]  /*18cd0*/  SHF.R.U32.HI R11, RZ, 0x4, R11 ;  /* 0x00000004ff0b7819 */ /* 0x000fc8000001160b */
[----:B------:R-:W-:Y:S01]  /*18ce0*/  SGXT.U32 R11, R11, 0xe ;  /* 0x0000000e0b0b781a */ /* 0x000fe20000000000 */
[----:B------:R0:W-:Y:S03]  /*18cf0*/  STL [R1+0x1564], R8 ;  /* 0x0015640801007387 */ /* 0x0001e60000100800 */
[----:B------:R-:W-:Y:S01]  /*18d00*/  R2UR UR56, R11 ;  /* 0x000000000b3872ca */ /* 0x000fe200000e0000 */
[----:B------:R-:W4:Y:S04]  /*18d10*/  LDL R10, [R1+0xd24] ;  /* 0x000d2400010a7983 */ /* 0x000f280000100800 */
[----:B------:R-:W4:Y:S04]  /*18d20*/  LDL R11, [R1+0xd18] ;  /* 0x000d1800010b7983 */ /* 0x000f280000100800 */
[----:B------:R-:W4:Y:S04]  /*18d30*/  LDL R21, [R1+0xd20] ;  /* 0x000d200001157983 */ /* 0x000f280000100800 */
[----:B------:R-:W4:Y:S01]  /*18d40*/  LDL R20, [R1+0xe38] ;  /* 0x000e380001147983 */ /* 0x000f220000100800 */
[----:B------:R-:W-:-:S05]  /*18d50*/  IMAD.X R13, R3, 0x1, R19, P2 ;  /* 0x00000001030d7824 */ /* 0x000fca00010e0613 */
[----:B0-----:R0:W4:Y:S01]  /*18d60*/  LDG.E.U8 R8, desc[UR60][R12.64] ;  /* 0x0000003c0c087981 */ /* 0x001122000c1e1100 */
[----:B------:R-:W-:-:S03]  /*18d70*/  IADD3 R14, P1, R0, R9, RZ ;  /* 0x00000009000e7210 */ /* 0x000fc60007f3e0ff */
[----:B------:R-:W4:Y:S02]  /*18d80*/  LDL R9, [R1+0x640] ;  /* 0x0006400001097983 */ /* 0x000f240000100800 */
[C---:B------:R-:W-:Y:S01]  /*18d90*/  IMAD.X R15, R3.reuse, 0x1, R6, P1 ;  /* 0x00000001030f7824 */ /* 0x040fe200008e0606 */
[C---:B0-----:R-:W-:Y:S01]  /*18da0*/  IADD3 R12, P1, R0.reuse, R7, RZ ;  /* 0x00000007000c7210 */ /* 0x041fe20007f3e0ff */
[----:B------:R-:W4:Y:S04]  /*18db0*/  LDL R6, [R1+0x644] ;  /* 0x0006440001067983 */ /* 0x000f280000100800 */
[----:B------:R-:W-:Y:S01]  /*18dc0*/  IMAD.X R13, R3, 0x1, R5, P1 ;  /* 0x00000001030d7824 */ /* 0x000fe200008e0605 */
[----:B------:R2:W4:Y:S04]  /*18dd0*/  LDG.E.U8 R25, desc[UR60][R14.64] ;  /* 0x0000003c0e197981 */ /* 0x000528000c1e1100 */
[----:B------:R-:W4:Y:S01]  /*18de0*/  LDG.E.U8 R119, desc[UR60][R12.64] ;  /* 0x0000003c0c777981 */ /* 0x000f22000c1e1100 */
[----:B------:R-:W-:-:S05]  /*18df0*/  IADD3 R16, P2, R0, R17, RZ ;  /* 0x0000001100107210 */ /* 0x000fca0007f5e0ff */
[----:B------:R-:W-:Y:S01]  /*18e00*/  IMAD.X R17, R3, 0x1, R23, P2 ;  /* 0x0000000103117824 */ /* 0x000fe200010e0617 */
[----:B--2---:R-:W-:-:S04]  /*18e10*/  IADD3 R14, P2, R0, R22, RZ ;  /* 0x00000016000e7210 */ /* 0x004fc80007f5e0ff */
[----:B------:R0:W2:Y:S02]  /*18e20*/  LDG.E.U8 R24, desc[UR60][R16.64] ;  /* 0x0000003c10187981 */ /* 0x0000a4000c1e1100 */
[----:B0-----:R-:W-:Y:S01]  /*18e30*/  IADD3 R16, P1, R0, R18, RZ ;  /* 0x0000001200107210 */ /* 0x001fe20007f3e0ff */
[----:B---3--:R-:W-:-:S05]  /*18e40*/  IMAD.X R15, R3, 0x1, R2, P2 ;  /* 0x00000001030f7824 */ /* 0x008fca00010e0602 */
[----:B------:R0:W3:Y:S01]  /*18e50*/  LDG.E.U8 R71, desc[UR60][R14.64] ;  /* 0x0000003c0e477981 */ /* 0x0000e2000c1e1100 */
[C---:B----4-:R-:W-:Y:S01]  /*18e60*/  IMAD.X R17, R3.reuse, 0x1, R11, P1 ;  /* 0x0000000103117824 */ /* 0x050fe200008e060b */
[----:B0-----:R-:W-:Y:S02]  /*18e70*/  IADD3 R14, P1, R0, R10, RZ ;  /* 0x0000000a000e7210 */ /* 0x001fe40007f3e0ff */
[----:B------:R0:W-:Y:S04]  /*18e80*/  STL [R1+0x17d8], R8 ;  /* 0x0017d80801007387 */ /* 0x0001e80000100800 */
[----:B------:R-:W4:Y:S04]  /*18e90*/  LDL R7, [R1+0xe34] ;  /* 0x000e340001077983 */ /* 0x000f280000100800 */
[----:B------:R-:W2:Y:S04]  /*18ea0*/  LDL R19, [R1+0xd04] ;  /* 0x000d040001137983 */ /* 0x000ea80000100800 */
[----:B------:R-:W2:Y:S01]  /*18eb0*/  LDL R5, [R1+0xd08] ;  /* 0x000d080001057983 */ /* 0x000ea20000100800 */
[----:B------:R-:W-:-:S03]  /*18ec0*/  IMAD.X R15, R3, 0x1, R6, P1 ;  /* 0x00000001030f7824 */ /* 0x000fc600008e0606 */
[----:B------:R-:W2:Y:S04]  /*18ed0*/  LDL R4, [R1+0x648] ;  /* 0x0006480001047983 */ /* 0x000ea80000100800 */
[----:B------:R-:W2:Y:S04]  /*18ee0*/  LDL R2, [R1+0x64c] ;  /* 0x00064c0001027983 */ /* 0x000ea80000100800 */
[----:B------:R-:W2:Y:S04]  /*18ef0*/  LDL R18, [R1+0xd0c] ;  /* 0x000d0c0001127983 */ /* 0x000ea80000100800 */
[----:B------:R-:W2:Y:S04]  /*18f00*/  LDG.E.U8 R118, desc[UR60][R14.64] ;  /* 0x0000003c0e767981 */ /* 0x000ea8000c1e1100 */
[----:B------:R-:W-:Y:S04]  /*18f10*/  STL [R1+0x17dc], R119 ;  /* 0x0017dc7701007387 */ /* 0x000fe80000100800 */
[----:B0-----:R-:W2:Y:S01]  /*18f20*/  LDL R8, [R1+0x650] ;  /* 0x0006500001087983 */ /* 0x001ea20000100800 */
[----:B------:R-:W-:-:S03]  /*18f30*/  IADD3 R12, P2, R0, R21, RZ ;  /* 0x00000015000c7210 */ /* 0x000fc60007f5e0ff */
[----:B------:R0:W2:Y:S02]  /*18f40*/  LDG.E.U8 R23, desc[UR60][R16.64] ;  /* 0x0000003c10177981 */ /* 0x0000a4000c1e1100 */
[----:B------:R-:W-:Y:S02]  /*18f50*/  IMAD.X R13, R3, 0x1, R9, P2 ;  /* 0x00000001030d7824 */ /* 0x000fe400010e0609 */
[----:B------:R-:W2:Y:S04]  /*18f60*/  LDL R11, [R1+0xcf8] ;  /* 0x000cf800010b7983 */ /* 0x000ea80000100800 */
[----:B------:R2:W2:Y:S01]  /*18f70*/  LDG.E.U8 R22, desc[UR60][R12.64] ;  /* 0x0000003c0c167981 */ /* 0x0004a2000c1e1100 */
[----:B0-----:R-:W-:-:S03]  /*18f80*/  IADD3 R16, P2, R0, R20, RZ ;  /* 0x0000001400107210 */ /* 0x001fc60007f5e0ff */
[----:B---3--:R-:W-:Y:S04]  /*18f90*/  STL [R1+0x17e0], R71 ;  /* 0x0017e04701007387 */ /* 0x008fe80000100800 */
[----:B------:R-:W3:Y:S04]  /*18fa0*/  LDL R9, [R1+0x654] ;  /* 0x0006540001097983 */ /* 0x000ee80000100800 */
[----:B------:R-:W3:Y:S04]  /*18fb0*/  LDL R10, [R1+0xcfc] ;  /* 0x000cfc00010a7983 */ /* 0x000ee80000100800 */
[----:B------:R-:W3:Y:S04]  /*18fc0*/  LDL R20, [R1+0xd00] ;  /* 0x000d000001147983 */ /* 0x000ee80000100800 */
[----:B------:R-:W3:Y:S01]  /*18fd0*/  LDL R6, [R1+0x658] ;  /* 0x0006580001067983 */ /* 0x000ee20000100800 */
[----:B----4-:R-:W-:Y:S01]  /*18fe0*/  IMAD.X R17, R3, 0x1, R7, P2 ;  /* 0x0000000103117824 */ /* 0x010fe200010e0607 */
[----:B--2---:R-:W-:-:S04]  /*18ff0*/  IADD3 R12, P1, R0, R19, RZ ;  /* 0x00000013000c7210 */ /* 0x004fc80007f3e0ff */
[----:B------:R0:W2:Y:S01]  /*19000*/  LDG.E.U8 R70, desc[UR60][R16.64] ;  /* 0x0000003c10467981 */ /* 0x0000a2000c1e1100 */
[----:B------:R-:W-:-:S03]  /*19010*/  IADD3 R14, P2, R0, R5, RZ ;  /* 0x00000005000e7210 */ /* 0x000fc60007f5e0ff */
[----:B------:R-:W4:Y:S01]  /*19020*/  LDL R19, [R1+0xcec] ;  /* 0x000cec0001137983 */ /* 0x000f220000100800 */
[----:B------:R-:W-:-:S03]  /*19030*/  IMAD.X R13, R3, 0x1, R4, P1 ;  /* 0x00000001030d7824 */ /* 0x000fc600008e0604 */
[----:B------:R-:W-:Y:S01]  /*19040*/  STL [R1+0x2b4], R25 ;  /* 0x0002b41901007387 */ /* 0x000fe20000100800 */
[----:B------:R-:W-:-:S03]  /*19050*/  IMAD.X R15, R3, 0x1, R2, P2 ;  /* 0x00000001030f7824 */ /* 0x000fc600010e0602 */
[----:B------:R-:W4:Y:S01]  /*19060*/  LDL R7, [R1+0x65c] ;  /* 0x00065c0001077983 */ /* 0x000f220000100800 */
[----:B0-----:R-:W-:-:S03]  /*19070*/  IADD3 R16, P1, R0, R18, RZ ;  /* 0x0000001200107210 */ /* 0x001fc60007f3e0ff */
[----:B------:R0:W4:Y:S04]  /*19080*/  LDG.E.U8 R21, desc[UR60][R12.64] ;  /* 0x0000003c0c157981 */ /* 0x000128000c1e1100 */
[----:B------:R1:W-:Y:S04]  /*19090*/  STL [R1+0x17e4], R118 ;  /* 0x0017e47601007387 */ /* 0x0003e80000100800 */
[----:B------:R-:W-:Y:S01]  /*190a0*/  STL [R1+0x2ac], R24 ;  /* 0x0002ac1801007387 */ /* 0x000fe20000100800 */
[----:B------:R-:W-:-:S03]  /*190b0*/  IMAD.X R17, R3, 0x1, R8, P1 ;  /* 0x0000000103117824 */ /* 0x000fc600008e0608 */
[----:B------:R-:W4:Y:S04]  /*190c0*/  LDL R4, [R1+0x660] ;  /* 0x0006600001047983 */ /* 0x000f280000100800 */
[----:B-1----:R1:W4:Y:S04]  /*190d0*/  LDG.E.U8 R118, desc[UR60][R14.64] ;  /* 0x0000003c0e767981 */ /* 0x002328000c1e1100 */
[----:B------:R1:W4:Y:S01]  /*190e0*/  LDG.E.U8 R117, desc[UR60][R16.64] ;  /* 0x0000003c10757981 */ /* 0x000322000c1e1100 */
[----:B0-----:R-:W-:-:S03]  /*190f0*/  IADD3 R12, P2, R0, R11, RZ ;  /* 0x0000000b000c7210 */ /* 0x001fc60007f5e0ff */
[----:B------:R-:W4:Y:S02]  /*19100*/  LDL R5, [R1+0xe40] ;  /* 0x000e400001057983 */ /* 0x000f240000100800 */
[----:B---3--:R-:W-:Y:S01]  /*19110*/  IMAD.X R13, R3, 0x1, R9, P2 ;  /* 0x00000001030d7824 */ /* 0x008fe200010e0609 */
[----:B-1----:R-:W-:-:S04]  /*19120*/  IADD3 R14, P1, R0, R10, RZ ;  /* 0x0000000a000e7210 */ /* 0x002fc80007f3e0ff */
[----:B------:R4:W3:Y:S01]  /*19130*/  LDG.E.U8 R69, desc[UR60][R12.64] ;  /* 0x0000003c0c457981 */ /* 0x0008e2000c1e1100 */
[C---:B------:R-:W-:Y:S01]  /*19140*/  IADD3 R16, P2, R0.reuse, R20, RZ ;  /* 0x0000001400107210 */ /* 0x040fe20007f5e0ff */
[----:B------:R-:W-:Y:S02]  /*19150*/  IMAD.X R15, R3, 0x1, R6, P1 ;  /* 0x00000001030f7824 */ /* 0x000fe400008e0606 */
[----:B--2---:R-:W-:Y:S04]  /*19160*/  STL [R1+0x17ec], R70 ;  /* 0x0017ec4601007387 */ /* 0x004fe80000100800 */
[----:B------:R-:W2:Y:S01]  /*19170*/  LDL R18, [R1+0xcf0] ;  /* 0x000cf00001127983 */ /* 0x000ea20000100800 */
[----:B----4-:R-:W-:-:S03]  /*19180*/  IADD3 R12, P1, R0, R19, RZ ;  /* 0x00000013000c7210 */ /* 0x010fc60007f3e0ff */
[----:B------:R-:W4:Y:S01]  /*19190*/  LDL R2, [R1+0xe3c] ;  /* 0x000e3c0001027983 */ /* 0x000f220000100800 */
[----:B------:R-:W-:-:S03]  /*191a0*/  IMAD.X R17, R3, 0x1, R7, P2 ;  /* 0x0000000103117824 */ /* 0x000fc600010e0607 */
[----:B------:R-:W4:Y:S04]  /*191b0*/  LDL R11, [R1+0xcf4] ;  /* 0x000cf400010b7983 */ /* 0x000f280000100800 */
[----:B------:R-:W4:Y:S04]  /*191c0*/  LDL R8, [R1+0x664] ;  /* 0x0006640001087983 */ /* 0x000f280000100800 */
[----:B------:R-:W4:Y:S01]  /*191d0*/  LDG.E.U8 R71, desc[UR60][R16.64] ;  /* 0x0000003c10477981 */ /* 0x000f22000c1e1100 */
[----:B------:R-:W-:-:S03]  /*191e0*/  IMAD.X R13, R3, 0x1, R4, P1 ;  /* 0x00000001030d7824 */ /* 0x000fc600008e0604 */
[----:B------:R-:W-:Y:S04]  /*191f0*/  STL [R1+0x17f0], R118 ;  /* 0x0017f07601007387 */ /* 0x000fe80000100800 */
[----:B------:R0:W-:Y:S04]  /*19200*/  STL [R1+0x29c], R23 ;  /* 0x00029c1701007387 */ /* 0x0001e80000100800 */
[----:B------:R-:W4:Y:S04]  /*19210*/  LDL R10, [R1+0xce0] ;  /* 0x000ce000010a7983 */ /* 0x000f280000100800 */
[----:B------:R-:W4:Y:S04]  /*19220*/  LDL R9, [R1+0x668] ;  /* 0x0006680001097983 */ /* 0x000f280000100800 */
[----:B------:R1:W-:Y:S04]  /*19230*/  STL [R1+0x294], R22 ;  /* 0x0002941601007387 */ /* 0x0003e80000100800 */
[----:B------:R-:W-:Y:S04]  /*19240*/  STL [R1+0x17f4], R117 ;  /* 0x0017f47501007387 */ /* 0x000fe80000100800 */
[----:B------:R-:W4:Y:S04]  /*19250*/  LDL R6, [R1+0x66c] ;  /* 0x00066c0001067983 */ /* 0x000f280000100800 */
[----:B------:R-:W4:Y:S04]  /*19260*/  LDG.E.U8 R116, desc[UR60][R12.64] ;  /* 0x0000003c0c747981 */ /* 0x000f28000c1e1100 */
[----:B------:R-:W4:Y:S04]  /*19270*/  LDL R20, [R1+0xce4] ;  /* 0x000ce40001147983 */ /* 0x000f280000100800 */
[----:B0-----:R0:W4:Y:S02]  /*19280*/  LDG.E.U8 R23, desc[UR60][R14.64] ;  /* 0x0000003c0e177981 */ /* 0x001124000c1e1100 */
[----:B0-----:R-:W-:-:S02]  /*19290*/  IADD3 R14, P2, R0, R5, RZ ;  /* 0x00000005000e7210 */ /* 0x001fc40007f5e0ff */
[----:B---3--:R-:W-:Y:S04]  /*192a0*/  STL [R1+0x17f8], R69 ;  /* 0x0017f84501007387 */ /* 0x008fe80000100800 */
[----:B------:R-:W3:Y:S04]  /*192b0*/  LDL R7, [R1+0x670] ;  /* 0x0006700001077983 */ /* 0x000ee80000100800 */
[----:B------:R-:W3:Y:S04]  /*192c0*/  LDL R19, [R1+0xce8] ;  /* 0x000ce80001137983 */ /* 0x000ee80000100800 */
[----:B------:R-:W3:Y:S04]  /*192d0*/  LDL R5, [R1+0xcd4] ;  /* 0x000cd40001057983 */ /* 0x000ee80000100800 */
[----:B------:R-:W3:Y:S04]  /*192e0*/  LDL R4, [R1+0x674] ;  /* 0x0006740001047983 */ /* 0x000ee80000100800 */
[----:B------:R0:W-:Y:S01]  /*192f0*/  STL [R1+0x288], R21 ;  /* 0x0002881501007387 */ /* 0x0001e20000100800 */
[C---:B--2---:R-:W-:Y:S01]  /*19300*/  IADD3 R16, P1, R0.reuse, R18, RZ ;  /* 0x0000001200107210 */ /* 0x044fe20007f3e0ff */
[----:B----4-:R-:W-:Y:S01]  /*19310*/  IMAD.X R15, R3, 0x1, R2, P2 ;  /* 0x00000001030f7824 */ /* 0x010fe200010e0602 */
[----:B------:R-:W-:-:S04]  /*19320*/  IADD3 R12, P2, R0, R11, RZ ;  /* 0x0000000b000c7210 */ /* 0x000fc80007f5e0ff */
[----:B------:R2:W4:Y:S01]  /*19330*/  LDG.E.U8 R68, desc[UR60][R14.64] ;  /* 0x0000003c0e447981 */ /* 0x000522000c1e1100 */
[----:B------:R-:W-:-:S03]  /*19340*/  IMAD.X R17, R3, 0x1, R8, P1 ;  /* 0x0000000103117824 */ /* 0x000fc600008e0608 */
[----:B------:R-:W-:Y:S04]  /*19350*/  STL [R1+0x17fc], R71 ;  /* 0x0017fc4701007387 */ /* 0x000fe80000100800 */
[----:B------:R-:W4:Y:S04]  /*19360*/  LDL R18, [R1+0xcd8] ;  /* 0x000cd80001127983 */ /* 0x000f280000100800 */
[----:B------:R-:W4:Y:S04]  /*19370*/  LDL R2, [R1+0x678] ;  /* 0x0006780001027983 */ /* 0x000f280000100800 */
[----:B-1----:R1:W4:Y:S01]  /*19380*/  LDG.E.U8 R22, desc[UR60][R16.64] ;  /* 0x0000003c10167981 */ /* 0x002322000c1e1100 */
[----:B--2---:R-:W-:Y:S01]  /*19390*/  IADD3 R14, P1, R0, R10, RZ ;  /* 0x0000000a000e7210 */ /* 0x004fe20007f3e0ff */
[----:B------:R-:W-:-:S05]  /*193a0*/  IMAD.X R13, R3, 0x1, R9, P2 ;  /* 0x00000001030d7824 */ /* 0x000fca00010e0609 */
[----:B------:R2:W4:Y:S01]  /*193b0*/  LDG.E.U8 R119, desc[UR60][R12.64] ;  /* 0x0000003c0c777981 */ /* 0x000522000c1e1100 */
[----:B------:R-:W-:-:S03]  /*193c0*/  IMAD.X R15, R3, 0x1, R6, P1 ;  /* 0x00000001030f7824 */ /* 0x000fc600008e0606 */
[----:B------:R-:W-:Y:S04]  /*193d0*/  STL [R1+0x1800], R116 ;  /* 0x0018007401007387 */ /* 0x000fe80000100800 */
[----:B------:R-:W4:Y:S04]  /*193e0*/  LDL R8, [R1+0x67c] ;  /* 0x00067c0001087983 */ /* 0x000f280000100800 */
[----:B------:R0:W4:Y:S01]  /*193f0*/  LDG.E.U8 R115, desc[UR60][R14.64] ;  /* 0x0000003c0e737981 */ /* 0x000122000c1e1100 */
[----:B-1----:R-:W-:-:S03]  /*19400*/  IADD3 R16, P2, R0, R20, RZ ;  /* 0x0000001400107210 */ /* 0x002fc60007f5e0ff */
[----:B------:R-:W4:Y:S02]  /*19410*/  LDL R11, [R1+0xe48] ;  /* 0x000e4800010b7983 */ /* 0x000f240000100800 */
[----:B---3--:R-:W-:Y:S01]  /*19420*/  IMAD.X R17, R3, 0x1, R7, P2 ;  /* 0x0000000103117824 */ /* 0x008fe200010e0607 */
[----:B--2---:R-:W-:-:S04]  /*19430*/  IADD3 R12, P1, R0, R19, RZ ;  /* 0x00000013000c7210 */ /* 0x004fc80007f3e0ff */
[----:B------:R1:W2:Y:S01]  /*19440*/  LDG.E.U8 R67, desc[UR60][R16.64] ;  /* 0x0000003c10437981 */ /* 0x0002a2000c1e1100 */
[C---:B0-----:R-:W-:Y:S01]  /*19450*/  IADD3 R14, P2, R0.reuse, R5, RZ ;  /* 0x00000005000e7210 */ /* 0x041fe20007f5e0ff */
[----:B------:R-:W-:Y:S02]  /*19460*/  IMAD.X R13, R3, 0x1, R4, P1 ;  /* 0x00000001030d7824 */ /* 0x000fe400008e0604 */
[----:B----4-:R-:W-:Y:S04]  /*19470*/  STL [R1+0x1804], R68 ;  /* 0x0018044401007387 */ /* 0x010fe80000100800 */
[----:B------:R-:W3:Y:S04]  /*19480*/  LDL R10, [R1+0xcdc] ;  /* 0x000cdc00010a7983 */ /* 0x000ee80000100800 */
[----:B------:R-:W4:Y:S01]  /*19490*/  LDL R9, [R1+0xe44] ;  /* 0x000e440001097983 */ /* 0x000f220000100800 */
[----:B-1----:R-:W-:-:S03]  /*194a0*/  IADD3 R16, P1, R0, R18, RZ ;  /* 0x0000001200107210 */ /* 0x002fc60007f3e0ff */
[----:B------:R-:W4:Y:S01]  /*194b0*/  LDL R21, [R1+0xcc8] ;  /* 0x000cc80001157983 */ /* 0x000f220000100800 */
[----:B------:R-:W-:-:S03]  /*194c0*/  IMAD.X R15, R3, 0x1, R2, P2 ;  /* 0x00000001030f7824 */ /* 0x000fc600010e0602 */
[----:B------:R-:W4:Y:S04]  /*194d0*/  LDL R6, [R1+0x680] ;  /* 0x0006800001067983 */ /* 0x000f280000100800 */
[----:B------:R0:W-:Y:S04]  /*194e0*/  STL [R1+0x278], R23 ;  /* 0x0002781701007387 */ /* 0x0001e80000100800 */
[----:B0-----:R0:W4:Y:S04]  /*194f0*/  LDG.E.U8 R23, desc[UR60][R12.64] ;  /* 0x0000003c0c177981 */ /* 0x001128000c1e1100 */
[----:B------:R-:W-:Y:S04]  /*19500*/  STL [R1+0x1808], R119 ;  /* 0x0018087701007387 */ /* 0x000fe80000100800 */
[----:B------:R-:W4:Y:S04]  /*19510*/  LDL R7, [R1+0x684] ;  /* 0x0006840001077983 */ /* 0x000f280000100800 */
[----:B------:R-:W4:Y:S01]  /*19520*/  LDL R20, [R1+0xccc] ;  /* 0x000ccc0001147983 */ /* 0x000f220000100800 */
[----:B------:R-:W-:-:S03]  /*19530*/  IMAD.X R17, R3, 0x1, R8, P1 ;  /* 0x0000000103117824 */ /* 0x000fc600008e0608 */
[----:B------:R3:W4:Y:S04]  /*19540*/  LDG.E.U8 R8, desc[UR60][R14.64] ;  /* 0x0000003c0e087981 */ /* 0x000728000c1e1100 */
[----:B------:R-:W-:Y:S04]  /*19550*/  STL [R1+0x180c], R115 ;  /* 0x00180c7301007387 */ /* 0x000fe80000100800 */
[----:B------:R-:W4:Y:S04]  /*19560*/  LDL R5, [R1+0xcd0] ;  /* 0x000cd00001057983 */ /* 0x000f280000100800 */
[----:B------:R1:W4:Y:S04]  /*19570*/  LDG.E.U8 R114, desc[UR60][R16.64] ;  /* 0x0000003c10727981 */ /* 0x000328000c1e1100 */
[----:B------:R-:W4:Y:S01]  /*19580*/  LDL R4, [R1+0x688] ;  /* 0x0006880001047983 */ /* 0x000f220000100800 */
[----:B0-----:R-:W-:-:S03]  /*19590*/  IADD3 R12, P2, R0, R11, RZ ;  /* 0x0000000b000c7210 */ /* 0x001fc60007f5e0ff */
[----:B--2---:R-:W-:Y:S04]  /*195a0*/  STL [R1+0x1810], R67 ;  /* 0x0018104301007387 */ /* 0x004fe80000100800 */
[----:B------:R-:W2:Y:S04]  /*195b0*/  LDL R2, [R1+0x68c] ;  /* 0x00068c0001027983 */ /* 0x000ea80000100800 */
[----:B------:R-:W2:Y:S04]  /*195c0*/  LDL R19, [R1+0xcbc] ;  /* 0x000cbc0001137983 */ /* 0x000ea80000100800 */
[----:B------:R-:W2:Y:S04]  /*195d0*/  LDL R18, [R1+0xcc0] ;  /* 0x000cc00001127983 */ /* 0x000ea80000100800 */
[----:B------:R-:W2:Y:S04]  /*195e0*/  LDL R11, [R1+0x690] ;  /* 0x00069000010b7983 */ /* 0x000ea80000100800 */
[----:B------:R0:W-:Y:S01]  /*195f0*/  STL [R1+0x268], R22 ;  /* 0x0002681601007387 */ /* 0x0001e20000100800 */
[C---:B---3--:R-:W-:Y:S01]  /*19600*/  IADD3 R14, P1, R0.reuse, R10, RZ ;  /* 0x0000000a000e7210 */ /* 0x048fe20007f3e0ff */
[----:B----4-:R-:W-:Y:S01]  /*19610*/  IMAD.X R13, R3, 0x1, R9, P2 ;  /* 0x00000001030d7824 */ /* 0x010fe200010e0609 */
[----:B-1----:R-:W-:-:S04]  /*19620*/  IADD3 R16, P2, R0, R21, RZ ;  /* 0x0000001500107210 */ /* 0x002fc80007f5e0ff */
[----:B------:R-:W3:Y:S01]  /*19630*/  LDG.E.U8 R66, desc[UR60][R12.64] ;  /* 0x0000003c0c427981 */ /* 0x000ee2000c1e1100 */
[----:B------:R-:W-:-:S05]  /*19640*/  IMAD.X R15, R3, 0x1, R6, P1 ;  /* 0x00000001030f7824 */ /* 0x000fca00008e0606 */
[----:B0-----:R0:W4:Y:S01]  /*19650*/  LDG.E.U8 R22, desc[UR60][R14.64] ;  /* 0x0000003c0e167981 */ /* 0x001122000c1e1100 */
[----:B------:R-:W-:-:S03]  /*19660*/  IMAD.X R17, R3, 0x1, R7, P2 ;  /* 0x0000000103117824 */ /* 0x000fc600010e0607 */
[----:B------:R1:W-:Y:S04]  /*19670*/  STL [R1+0x1814], R8 ;  /* 0x0018140801007387 */ /* 0x0003e80000100800 */
[----:B------:R-:W4:Y:S04]  /*19680*/  LDL R10, [R1+0xcc4] ;  /* 0x000cc400010a7983 */ /* 0x000f280000100800 */
[----:B------:R-:W4:Y:S01]  /*19690*/  LDL R9, [R1+0x694] ;  /* 0x0006940001097983 */ /* 0x000f220000100800 */
[----:B0-----:R-:W-:-:S03]  /*196a0*/  IADD3 R14, P2, R0, R5, RZ ;  /* 0x00000005000e7210 */ /* 0x001fc60007f5e0ff */
[----:B------:R-:W-:Y:S04]  /*196b0*/  STL [R1+0x1818], R114 ;  /* 0x0018187201007387 */ /* 0x000fe80000100800 */
[----:B------:R0:W4:Y:S04]  /*196c0*/  LDG.E.U8 R5, desc[UR60][R16.64] ;  /* 0x0000003c10057981 */ /* 0x000128000c1e1100 */
[----:B------:R-:W4:Y:S01]  /*196d0*/  LDL R6, [R1+0x698] ;  /* 0x0006980001067983 */ /* 0x000f220000100800 */
[----:B------:R-:W-:-:S03]  /*196e0*/  IADD3 R12, P1, R0, R20, RZ ;  /* 0x00000014000c7210 */ /* 0x000fc60007f3e0ff */
[----:B-1----:R-:W4:Y:S02]  /*196f0*/  LDL R8, [R1+0xe50] ;  /* 0x000e500001087983 */ /* 0x002f240000100800 */
[----:B------:R-:W-:-:S05]  /*19700*/  IMAD.X R13, R3, 0x1, R4, P1 ;  /* 0x00000001030d7824 */ /* 0x000fca00008e0604 */
[----:B------:R1:W4:Y:S01]  /*19710*/  LDG.E.U8 R113, desc[UR60][R12.64] ;  /* 0x0000003c0c717981 */ /* 0x000322000c1e1100 */
[----:B--2---:R-:W-:Y:S01]  /*19720*/  IMAD.X R15, R3, 0x1, R2, P2 ;  /* 0x00000001030f7824 */ /* 0x004fe200010e0602 */
[----:B0-----:R-:W-:-:S04]  /*19730*/  IADD3 R16, P1, R0, R19, RZ ;  /* 0x0000001300107210 */ /* 0x001fc80007f3e0ff */
[----:B------:R4:W2:Y:S01]  /*19740*/  LDG.E.U8 R65, desc[UR60][R14.64] ;  /* 0x0000003c0e417981 */ /* 0x0008a2000c1e1100 */
[C---:B-1----:R-:W-:Y:S01]  /*19750*/  IADD3 R12, P2, R0.reuse, R18, RZ ;  /* 0x00000012000c7210 */ /* 0x042fe20007f5e0ff */
[C---:B------:R-:W-:Y:S02]  /*19760*/  IMAD.X R17, R3.reuse, 0x1, R11, P1 ;  /* 0x0000000103117824 */ /* 0x040fe400008e060b */
[----:B---3--:R-:W-:Y:S04]  /*19770*/  STL [R1+0x181c], R66 ;  /* 0x00181c4201007387 */ /* 0x008fe80000100800 */
[----:B------:R-:W3:Y:S04]  /*19780*/  LDL R21, [R1+0xe4c] ;  /* 0x000e4c0001157983 */ /* 0x000ee80000100800 */
[----:B------:R-:W3:Y:S04]  /*19790*/  LDL R20, [R1+0xcb4] ;  /* 0x000cb40001147983 */ /* 0x000ee80000100800 */
[----:B------:R-:W3:Y:S04]  /*197a0*/  LDL R7, [R1+0xcb0] ;  /* 0x000cb00001077983 */ /* 0x000ee80000100800 */
[----:B------:R-:W3:Y:S04]  /*197b0*/  LDL R4, [R1+0x69c] ;  /* 0x00069c0001047983 */ /* 0x000ee80000100800 */
[----:B------:R0:W-:Y:S04]  /*197c0*/  STL [R1+0x258], R23 ;  /* 0x0002581701007387 */ /* 0x0001e80000100800 */
[----:B0-----:R0:W3:Y:S01]  /*197d0*/  LDG.E.U8 R23, desc[UR60][R16.64] ;  /* 0x0000003c10177981 */ /* 0x0010e2000c1e1100 */
[----:B----4-:R-:W-:Y:S01]  /*197e0*/  IADD3 R14, P1, R0, R10, RZ ;  /* 0x0000000a000e7210 */ /* 0x010fe20007f3e0ff */
[----:B------:R-:W-:-:S02]  /*197f0*/  IMAD.X R13, R3, 0x1, R9, P2 ;  /* 0x00000001030d7824 */ /* 0x000fc400010e0609 */
[----:B------:R1:W-:Y:S04]  /*19800*/  STL [R1+0x1820], R5 ;  /* 0x0018200501007387 */ /* 0x0003e80000100800 */
[----:B------:R-:W4:Y:S01]  /*19810*/  LDL R2, [R1+0x6a0] ;  /* 0x0006a00001027983 */ /* 0x000f220000100800 */
[----:B------:R-:W-:-:S03]  /*19820*/  IMAD.X R15, R3, 0x1, R6, P1 ;  /* 0x00000001030f7824 */ /* 0x000fc600008e0606 */
[----:B------:R-:W4:Y:S04]  /*19830*/  LDG.E.U8 R6, desc[UR60][R12.64] ;  /* 0x0000003c0c067981 */ /* 0x000f28000c1e1100 */
[----:B------:R1:W4:Y:S04]  /*19840*/  LDG.E.U8 R112, desc[UR60][R14.64] ;  /* 0x0000003c0e707981 */ /* 0x000328000c1e1100 */
[----:B------:R-:W4:Y:S04]  /*19850*/  LDL R19, [R1+0xcb8] ;  /* 0x000cb80001137983 */ /* 0x000f280000100800 */
[----:B------:R-:W-:Y:S04]  /*19860*/  STL [R1+0x1824], R113 ;  /* 0x0018247101007387 */ /* 0x000fe80000100800 */
[----:B------:R-:W4:Y:S01]  /*19870*/  LDL R11, [R1+0x6a4] ;  /* 0x0006a400010b7983 */ /* 0x000f220000100800 */
[----:B0-----:R-:W-:-:S03]  /*19880*/  IADD3 R16, P2, R0, R8, RZ ;  /* 0x0000000800107210 */ /* 0x001fc60007f5e0ff */
[----:B------:R-:W4:Y:S04]  /*19890*/  LDL R18, [R1+0xca4] ;  /* 0x000ca40001127983 */ /* 0x000f280000100800 */
[----:B--2---:R-:W-:Y:S04]  /*198a0*/  STL [R1+0x1828], R65 ;  /* 0x0018284101007387 */ /* 0x004fe80000100800 */
[----:B------:R-:W2:Y:S04]  /*198b0*/  LDL R9, [R1+0x6a8] ;  /* 0x0006a80001097983 */ /* 0x000ea80000100800 */
[----:B------:R-:W2:Y:S04]  /*198c0*/  LDL R10, [R1+0xca8] ;  /* 0x000ca800010a7983 */ /* 0x000ea80000100800 */
[----:B------:R-:W2:Y:S01]  /*198d0*/  LDL R8, [R1+0xcac] ;  /* 0x000cac0001087983 */ /* 0x000ea20000100800 */
[----:B---3--:R-:W-:Y:S01]  /*198e0*/  IMAD.X R17, R3, 0x1, R21, P2 ;  /* 0x0000000103117824 */ /* 0x008fe200010e0615 */
[----:B-1----:R-:W-:-:S04]  /*198f0*/  IADD3 R14, P2, R0, R20, RZ ;  /* 0x00000014000e7210 */ /* 0x002fc80007f5e0ff */
[----:B------:R0:W3:Y:S01]  /*19900*/  LDG.E.U8 R64, desc[UR60][R16.64] ;  /* 0x0000003c10407981 */ /* 0x0000e2000c1e1100 */
[----:B------:R-:W-:-:S05]  /*19910*/  IADD3 R12, P1, R0, R7, RZ ;  /* 0x00000007000c7210 */ /* 0x000fca0007f3e0ff */
[C---:B------:R-:W-:Y:S02]  /*19920*/  IMAD.X R13, R3.reuse, 0x1, R4, P1 ;  /* 0x00000001030d7824 */ /* 0x040fe400008e0604 */
[----:B----4-:R-:W-:Y:S01]  /*19930*/  IMAD.X R15, R3, 0x1, R2, P2 ;  /* 0x00000001030f7824 */ /* 0x010fe200010e0602 */
[----:B------:R-:W-:Y:S04]  /*19940*/  STL [R1+0x182c], R6 ;  /* 0x00182c0601007387 */ /* 0x000fe80000100800 */
[----:B------:R1:W-:Y:S04]  /*19950*/  STL [R1+0x244], R22 ;  /* 0x0002441601007387 */ /* 0x0003e80000100800 */
[----:B------:R-:W4:Y:S04]  /*19960*/  LDL R7, [R1+0x6ac] ;  /* 0x0006ac0001077983 */ /* 0x000f280000100800 */
[----:B------:R-:W4:Y:S04]  /*19970*/  LDL R5, [R1+0xc98] ;  /* 0x000c980001057983 */ /* 0x000f280000100800 */
[----:B------:R-:W-:Y:S04]  /*19980*/  STL [R1+0x1830], R112 ;  /* 0x0018307001007387 */ /* 0x000fe80000100800 */
[----:B------:R-:W4:Y:S04]  /*19990*/  LDG.E.U8 R151, desc[UR60][R14.64] ;  /* 0x0000003c0e977981 */ /* 0x000f28000c1e1100 */
[----:B------:R-:W4:Y:S04]  /*199a0*/  LDL R21, [R1+0x6b0] ;  /* 0x0006b00001157983 */ /* 0x000f280000100800 */
[----:B------:R-:W4:Y:S01]  /*199b0*/  LDL R4, [R1+0x6b4] ;  /* 0x0006b40001047983 */ /* 0x000f220000100800 */
[----:B0-----:R-:W-:-:S03]  /*199c0*/  IADD3 R16, P1, R0, R19, RZ ;  /* 0x0000001300107210 */ /* 0x001fc60007f3e0ff */
[----:B-1----:R0:W4:Y:S02]  /*199d0*/  LDG.E.U8 R22, desc[UR60][R12.64] ;  /* 0x0000003c0c167981 */ /* 0x002124000c1e1100 */
[----:B------:R-:W-:Y:S02]  /*199e0*/  IMAD.X R17, R3, 0x1, R11, P1 ;  /* 0x0000000103117824 */ /* 0x000fe400008e060b */
[----:B------:R-:W4:Y:S04]  /*199f0*/  LDL R6, [R1+0xe58] ;  /* 0x000e580001067983 */ /* 0x000f280000100800 */
[----:B------:R1:W4:Y:S01]  /*19a00*/  LDG.E.U8 R111, desc[UR60][R16.64] ;  /* 0x0000003c106f7981 */ /* 0x000322000c1e1100 */
[----:B0-----:R-:W-:-:S05]  /*19a10*/  IADD3 R12, P2, R0, R18, RZ ;  /* 0x00000012000c7210 */ /* 0x001fca0007f5e0ff */
[----:B--2---:R-:W-:-:S05]  /*19a20*/  IMAD.X R13, R3, 0x1, R9, P2 ;  /* 0x00000001030d7824 */ /* 0x004fca00010e0609 */
[----:B------:R0:W2:Y:S01]  /*19a30*/  LDG.E.U8 R63, desc[UR60][R12.64] ;  /* 0x0000003c0c3f7981 */ /* 0x0000a2000c1e1100 */
[C---:B------:R-:W-:Y:S02]  /*19a40*/  IADD3 R14, P1, R0.reuse, R10, RZ ;  /* 0x0000000a000e7210 */ /* 0x040fe40007f3e0ff */
[C---:B-1----:R-:W-:Y:S01]  /*19a50*/  IADD3 R16, P2, R0.reuse, R8, RZ ;  /* 0x0000000800107210 */ /* 0x042fe20007f5e0ff */
[----:B---3--:R-:W-:Y:S04]  /*19a60*/  STL [R1+0x1834], R64 ;  /* 0x0018344001007387 */ /* 0x008fe80000100800 */
[----:B------:R-:W3:Y:S04]  /*19a70*/  LDL R2, [R1+0xe54] ;  /* 0x000e540001027983 */ /* 0x000ee80000100800 */
[----:B------:R-:W3:Y:S04]  /*19a80*/  LDL R18, [R1+0xca0] ;  /* 0x000ca00001127983 */ /* 0x000ee80000100800 */
[----:B------:R-:W3:Y:S04]  /*19a90*/  LDL R19, [R1+0xc9c] ;  /* 0x000c9c0001137983 */ /* 0x000ee80000100800 */
[----:B------:R-:W3:Y:S04]  /*19aa0*/  LDL R11, [R1+0x6b8] ;  /* 0x0006b800010b7983 */ /* 0x000ee80000100800 */
[----:B------:R-:W-:Y:S01]  /*19ab0*/  STL [R1+0x234], R23 ;  /* 0x0002341701007387 */ /* 0x000fe20000100800 */
[----:B----4-:R-:W-:Y:S01]  /*19ac0*/  IMAD.X R15, R3, 0x1, R7, P1 ;  /* 0x00000001030f7824 */ /* 0x010fe200008e0607 */
[----:B0-----:R-:W-:-:S02]  /*19ad0*/  IADD3 R12, P1, R0, R5, RZ ;  /* 0x00000005000c7210 */ /* 0x001fc40007f3e0ff */
[----:B------:R-:W-:Y:S04]  /*19ae0*/  STL [R1+0x1838], R151 ;  /* 0x0018389701007387 */ /* 0x000fe80000100800 */
[----:B------:R-:W4:Y:S01]  /*19af0*/  LDL R10, [R1+0x6bc] ;  /* 0x0006bc00010a7983 */ /* 0x000f220000100800 */
[C---:B------:R-:W-:Y:S02]  /*19b00*/  IMAD.X R17, R3.reuse, 0x1, R21, P2 ;  /* 0x0000000103117824 */ /* 0x040fe400010e0615 */
[----:B------:R-:W-:Y:S01]  /*19b10*/  IMAD.X R13, R3, 0x1, R4, P1 ;  /* 0x00000001030d7824 */ /* 0x000fe200008e0604 */
[----:B------:R-:W4:Y:S04]  /*19b20*/  LDL R20, [R1+0xc8c] ;  /* 0x000c8c0001147983 */ /* 0x000f280000100800 */
[----:B------:R-:W4:Y:S04]  /*19b30*/  LDG.E.U8 R150, desc[UR60][R16.64] ;  /* 0x0000003c10967981 */ /* 0x000f28000c1e1100 */
[----:B------:R-:W4:Y:S04]  /*19b40*/  LDG.E.U8 R110, desc[UR60][R12.64] ;  /* 0x0000003c0c6e7981 */ /* 0x000f28000c1e1100 */
[----:B------:R-:W-:Y:S04]  /*19b50*/  STL [R1+0x183c], R111 ;  /* 0x00183c6f01007387 */ /* 0x000fe80000100800 */
[----:B------:R-:W4:Y:S04]  /*19b60*/  LDL R8, [R1+0x6c0] ;  /* 0x0006c00001087983 */ /* 0x000f280000100800 */
[----:B------:R-:W4:Y:S04]  /*19b70*/  LDL R9, [R1+0xc90] ;  /* 0x000c900001097983 */ /* 0x000f280000100800 */
[----:B------:R0:W4:Y:S02]  /*19b80*/  LDG.E.U8 R21, desc[UR60][R14.64] ;  /* 0x0000003c0e157981 */ /* 0x000124000c1e1100 */
[----:B0-----:R-:W-:-:S02]  /*19b90*/  IADD3 R14, P2, R0, R6, RZ ;  /* 0x00000006000e7210 */ /* 0x001fc40007f5e0ff */
[----:B--2---:R-:W-:Y:S04]  /*19ba0*/  STL [R1+0x1840], R63 ;  /* 0x0018403f01007387 */ /* 0x004fe80000100800 */
[----:B------:R-:W2:Y:S04]  /*19bb0*/  LDL R5, [R1+0x6c4] ;  /* 0x0006c40001057983 */ /* 0x000ea80000100800 */
[----:B------:R-:W2:Y:S04]  /*19bc0*/  LDL R7, [R1+0xc94] ;  /* 0x000c940001077983 */ /* 0x000ea80000100800 */
[----:B------:R-:W2:Y:S04]  /*19bd0*/  LDL R6, [R1+0xc80] ;  /* 0x000c800001067983 */ /* 0x000ea80000100800 */
[----:B------:R-:W2:Y:S04]  /*19be0*/  LDL R4, [R1+0x6c8] ;  /* 0x0006c80001047983 */ /* 0x000ea80000100800 */
[----:B------:R0:W-:Y:S01]  /*19bf0*/  STL [R1+0x224], R22 ;  /* 0x0002241601007387 */ /* 0x0001e20000100800 */
[----:B---3--:R-:W-:Y:S01]  /*19c00*/  IMAD.X R15, R3, 0x1, R2, P2 ;  /* 0x00000001030f7824 */ /* 0x008fe200010e0602 */
[----:B------:R-:W-:-:S04]  /*19c10*/  IADD3 R12, P2, R0, R18, RZ ;  /* 0x00000012000c7210 */ /* 0x000fc80007f5e0ff */
[----:B------:R1:W3:Y:S01]  /*19c20*/  LDG.E.U8 R62, desc[UR60][R14.64] ;  /* 0x0000003c0e3e7981 */ /* 0x0002e2000c1e1100 */
[----:B------:R-:W-:-:S05]  /*19c30*/  IADD3 R16, P1, R0, R19, RZ ;  /* 0x0000001300107210 */ /* 0x000fca0007f3e0ff */
[----:B------:R-:W-:-:S05]  /*19c40*/  IMAD.X R17, R3, 0x1, R11, P1 ;  /* 0x0000000103117824 */ /* 0x000fca00008e060b */
[----:B0-----:R0:W3:Y:S01]  /*19c50*/  LDG.E.U8 R22, desc[UR60][R16.64] ;  /* 0x0000003c10167981 */ /* 0x0010e2000c1e1100 */
[----:B----4-:R-:W-:-:S05]  /*19c60*/  IMAD.X R13, R3, 0x1, R10, P2 ;  /* 0x00000001030d7824 */ /* 0x010fca00010e060a */
[----:B------:R4:W3:Y:S04]  /*19c70*/  LDG.E.U8 R149, desc[UR60][R12.64] ;  /* 0x0000003c0c957981 */ /* 0x0008e8000c1e1100 */
[----:B------:R-:W-:Y:S04]  /*19c80*/  STL [R1+0x1844], R150 ;  /* 0x0018449601007387 */ /* 0x000fe80000100800 */
[----:B------:R-:W3:Y:S04]  /*19c90*/  LDL R19, [R1+0x6cc] ;  /* 0x0006cc0001137983 */ /* 0x000ee80000100800 */
[----:B------:R-:W3:Y:S04]  /*19ca0*/  LDL R2, [R1+0xc84] ;  /* 0x000c840001027983 */ /* 0x000ee80000100800 */
[----:B------:R-:W-:Y:S04]  /*19cb0*/  STL [R1+0x1848], R110 ;  /* 0x0018486e01007387 */ /* 0x000fe80000100800 */
[----:B------:R-:W3:Y:S01]  /*19cc0*/  LDL R11, [R1+0x6d0] ;  /* 0x0006d000010b7983 */ /* 0x000ee20000100800 */
[----:B-1----:R-:W-:-:S02]  /*19cd0*/  IADD3 R14, P1, R0, R20, RZ ;  /* 0x00000014000e7210 */ /* 0x002fc40007f3e0ff */
[----:B0-----:R-:W-:Y:S01]  /*19ce0*/  IADD3 R16, P2, R0, R9, RZ ;  /* 0x0000000900107210 */ /* 0x001fe20007f5e0ff */
[----:B------:R-:W3:Y:S02]  /*19cf0*/  LDL R18, [R1+0xe60] ;  /* 0x000e600001127983 */ /* 0x000ee40000100800 */
[----:B------:R-:W-:-:S05]  /*19d00*/  IMAD.X R15, R3, 0x1, R8, P1 ;  /* 0x00000001030f7824 */ /* 0x000fca00008e0608 */
[----:B------:R0:W3:Y:S01]  /*19d10*/  LDG.E.U8 R109, desc[UR60][R14.64] ;  /* 0x0000003c0e6d7981 */ /* 0x0000e2000c1e1100 */
[----:B--2---:R-:W-:Y:S01]  /*19d20*/  IMAD.X R17, R3, 0x1, R5, P2 ;  /* 0x0000000103117824 */ /* 0x004fe200010e0605 */
[----:B----4-:R-:W-:-:S04]  /*19d30*/  IADD3 R12, P1, R0, R7, RZ ;  /* 0x00000007000c7210 */ /* 0x010fc80007f3e0ff */
[----:B------:R1:W2:Y:S01]  /*19d40*/  LDG.E.U8 R61, desc[UR60][R16.64] ;  /* 0x0000003c103d7981 */ /* 0x0002a2000c1e1100 */
[----:B0-----:R-:W-:Y:S01]  /*19d50*/  IADD3 R14, P2, R0, R6, RZ ;  /* 0x00000006000e7210 */ /* 0x001fe20007f5e0ff */
[C---:B------:R-:W-:Y:S02]  /*19d60*/  IMAD.X R13, R3.reuse, 0x1, R4, P1 ;  /* 0x00000001030d7824 */ /* 0x040fe400008e0604 */
[----:B---3--:R-:W-:Y:S04]  /*19d70*/  STL [R1+0x184c], R62 ;  /* 0x00184c3e01007387 */ /* 0x008fe80000100800 */
[----:B------:R-:W3:Y:S04]  /*19d80*/  LDL R10, [R1+0xc88] ;  /* 0x000c8800010a7983 */ /* 0x000ee80000100800 */
[----:B------:R-:W4:Y:S04]  /*19d90*/  LDL R8, [R1+0xe5c] ;  /* 0x000e5c0001087983 */ /* 0x000f280000100800 */
[----:B------:R0:W-:Y:S04]  /*19da0*/  STL [R1+0x1850], R149 ;  /* 0x0018509501007387 */ /* 0x0001e80000100800 */
[----:B------:R-:W4:Y:S01]  /*19db0*/  LDL R5, [R1+0xc74] ;  /* 0x000c740001057983 */ /* 0x000f220000100800 */
[----:B------:R-:W-:-:S03]  /*19dc0*/  IMAD.X R15, R3, 0x1, R19, P2 ;  /* 0x00000001030f7824 */ /* 0x000fc600010e0613 */
[----:B0-----:R0:W4:Y:S01]  /*19dd0*/  LDG.E.U8 R149, desc[UR60][R12.64] ;  /* 0x0000003c0c957981 */ /* 0x001122000c1e1100 */
[----:B-1----:R-:W-:-:S03]  /*19de0*/  IADD3 R16, P1, R0, R2, RZ ;  /* 0x0000000200107210 */ /* 0x002fc60007f3e0ff */
[----:B------:R3:W4:Y:S02]  /*19df0*/  LDG.E.U8 R148, desc[UR60][R14.64] ;  /* 0x0000003c0e947981 */ /* 0x000724000c1e1100 */
[----:B------:R-:W-:Y:S02]  /*19e00*/  IMAD.X R17, R3, 0x1, R11, P1 ;  /* 0x0000000103117824 */ /* 0x000fe400008e060b */
[----:B------:R1:W-:Y:S04]  /*19e10*/  STL [R1+0x210], R21 ;  /* 0x0002101501007387 */ /* 0x0003e80000100800 */
[----:B------:R4:W4:Y:S04]  /*19e20*/  LDG.E.U8 R108, desc[UR60][R16.64] ;  /* 0x0000003c106c7981 */ /* 0x000928000c1e1100 */
[----:B------:R-:W4:Y:S04]  /*19e30*/  LDL R9, [R1+0x6d4] ;  /* 0x0006d40001097983 */ /* 0x000f280000100800 */
[----:B------:R-:W-:Y:S04]  /*19e40*/  STL [R1+0x1854], R109 ;  /* 0x0018546d01007387 */ /* 0x000fe80000100800 */
[----:B------:R-:W4:Y:S04]  /*19e50*/  LDL R6, [R1+0xc78] ;  /* 0x000c780001067983 */ /* 0x000f280000100800 */
[----:B------:R-:W4:Y:S04]  /*19e60*/  LDL R7, [R1+0x6d8] ;  /* 0x0006d80001077983 */ /* 0x000f280000100800 */
[----:B------:R-:W4:Y:S01]  /*19e70*/  LDL R4, [R1+0xc7c] ;  /* 0x000c7c0001047983 */ /* 0x000f220000100800 */
[----:B0-----:R-:W-:-:S03]  /*19e80*/  IADD3 R12, P2, R0, R18, RZ ;  /* 0x00000012000c7210 */ /* 0x001fc60007f5e0ff */
[----:B--2---:R-:W-:Y:S04]  /*19e90*/  STL [R1+0x1858], R61 ;  /* 0x0018583d01007387 */ /* 0x004fe80000100800 */
[----:B------:R-:W2:Y:S04]  /*19ea0*/  LDL R2, [R1+0x6dc] ;  /* 0x0006dc0001027983 */ /* 0x000ea80000100800 */
[----:B-1----:R-:W2:Y:S04]  /*19eb0*/  LDL R21, [R1+0xc68] ;  /* 0x000c680001157983 */ /* 0x002ea80000100800 */
[----:B------:R-:W2:Y:S01]  /*19ec0*/  LDL R20, [R1+0x6e0] ;  /* 0x0006e00001147983 */ /* 0x000ea20000100800 */
[----:B---3--:R-:W-:Y:S01]  /*19ed0*/  IADD3 R14, P1, R0, R10, RZ ;  /* 0x0000000a000e7210 */ /* 0x008fe20007f3e0ff */
[----:B----4-:R-:W-:-:S05]  /*19ee0*/  IMAD.X R13, R3, 0x1, R8, P2 ;  /* 0x00000001030d7824 */ /* 0x010fca00010e0608 */
[----:B------:R0:W3:Y:S04]  /*19ef0*/  LDG.E.U8 R60, desc[UR60][R12.64] ;  /* 0x0000003c0c3c7981 */ /* 0x0000e8000c1e1100 */
[----:B------:R-:W-:Y:S04]  /*19f00*/  STL [R1+0x185c], R149 ;  /* 0x00185c9501007387 */ /* 0x000fe80000100800 */
[----:B------:R-:W4:Y:S04]  /*19f10*/  LDL R19, [R1+0xc6c] ;  /* 0x000c6c0001137983 */ /* 0x000f280000100800 */
[----:B------:R-:W3:Y:S04]  /*19f20*/  LDL R18, [R1+0x6e4] ;  /* 0x0006e40001127983 */ /* 0x000ee80000100800 */
[----:B------:R1:W-:Y:S04]  /*19f30*/  STL [R1+0x20c], R22 ;  /* 0x00020c1601007387 */ /* 0x0003e80000100800 */
[----:B------:R-:W-:Y:S04]  /*19f40*/  STL [R1+0x1860], R148 ;  /* 0x0018609401007387 */ /* 0x000fe80000100800 */
[----:B------:R-:W3:Y:S04]  /*19f50*/  LDL R11, [R1+0xc70] ;  /* 0x000c7000010b7983 */ /* 0x000ee80000100800 */
[----:B------:R-:W3:Y:S01]  /*19f60*/  LDL R8, [R1+0x6e8] ;  /* 0x0006e80001087983 */ /* 0x000ee20000100800 */
[----:B------:R-:W-:-:S03]  /*19f70*/  IADD3 R16, P2, R0, R5, RZ ;  /* 0x0000000500107210 */ /* 0x000fc60007f5e0ff */
[----:B------:R-:W3:Y:S01]  /*19f80*/  LDL R10, [R1+0xe68] ;  /* 0x000e6800010a7983 */ /* 0x000ee20000100800 */
[----:B------:R-:W-:-:S03]  /*19f90*/  IMAD.X R15, R3, 0x1, R9, P1 ;  /* 0x00000001030f7824 */ /* 0x000fc600008e0609 */
[----:B------:R-:W-:Y:S04]  /*19fa0*/  STL [R1+0x1864], R108 ;  /* 0x0018646c01007387 */ /* 0x000fe80000100800 */
[----:B------:R-:W3:Y:S04]  /*19fb0*/  LDL R5, [R1+0x6ec] ;  /* 0x0006ec0001057983 */ /* 0x000ee80000100800 */
[----:B------:R-:W3:Y:S01]  /*19fc0*/  LDL R9, [R1+0xc5c] ;  /* 0x000c5c0001097983 */ /* 0x000ee20000100800 */
[----:B0-----:R-:W-:Y:S01]  /*19fd0*/  IADD3 R12, P1, R0, R6, RZ ;  /* 0x00000006000c7210 */ /* 0x001fe20007f3e0ff */
[----:B------:R-:W-:-:S02]  /*19fe0*/  IMAD.X R17, R3, 0x1, R7, P2 ;  /* 0x0000000103117824 */ /* 0x000fc400010e0607 */
[----:B------:R-:W3:Y:S04]  /*19ff0*/  LDL R6, [R1+0xe64] ;  /* 0x000e640001067983 */ /* 0x000ee80000100800 */
[----:B------:R0:W3:Y:S04]  /*1a000*/  LDG.E.U8 R62, desc[UR60][R14.64] ;  /* 0x0000003c0e3e7981 */ /* 0x0000e8000c1e1100 */
[----:B------:R-:W3:Y:S04]  /*1a010*/  LDL R7, [R1+0xc60] ;  /* 0x000c600001077983 */ /* 0x000ee80000100800 */
[----:B------:R2:W3:Y:S01]  /*1a020*/  LDG.E.U8 R147, desc[UR60][R16.64] ;  /* 0x0000003c10937981 */ /* 0x0004e2000c1e1100 */
[----:B0-----:R-:W-:-:S03]  /*1a030*/  IADD3 R14, P2, R0, R4, RZ ;  /* 0x00000004000e7210 */ /* 0x001fc60007f5e0ff */
[----:B------:R-:W3:Y:S04]  /*1a040*/  LDL R4, [R1+0x6f0] ;  /* 0x0006f00001047983 */ /* 0x000ee80000100800 */
[----:B-1----:R-:W3:Y:S04]  /*1a050*/  LDL R22, [R1+0x7a8] ;  /* 0x0007a80001167983 */ /* 0x002ee80000100800 */
[----:B------:R-:W3:Y:S04]  /*1a060*/  LDL R23, [R1+0x7cc] ;  /* 0x0007cc0001177983 */ /* 0x000ee80000100800 */
[----:B------:R-:W3:Y:S04]  /*1a070*/  LDL R24, [R1+0x83c] ;  /* 0x00083c0001187983 */ /* 0x000ee80000100800 */
[----:B------:R-:W3:Y:S04]  /*1a080*/  LDL R25, [R1+0x878] ;  /* 0x0008780001197983 */ /* 0x000ee80000100800 */
[----:B------:R-:W3:Y:S04]  /*1a090*/  LDL R27, [R1+0x8b8] ;  /* 0x0008b800011b7983 */ /* 0x000ee80000100800 */
[----:B------:R-:W3:Y:S04]  /*1a0a0*/  LDL R26, [R1+0x8bc] ;  /* 0x0008bc00011a7983 */ /* 0x000ee80000100800 */
[----:B------:R-:W3:Y:S01]  /*1a0b0*/  LDL R29, [R1+0x910] ;  /* 0x00091000011d7983 */ /* 0x000ee20000100800 */
[----:B--2---:R-:W-:-:S03]  /*1a0c0*/  IMAD.X R13, R3, 0x1, R2, P1 ;  /* 0x00000001030d7824 */ /* 0x004fc600008e0602 */
[----:B------:R-:W2:Y:S04]  /*1a0d0*/  LDL R28, [R1+0x914] ;  /* 0x00091400011c7983 */ /* 0x000ea80000100800 */
[----:B------:R-:W2:Y:S01]  /*1a0e0*/  LDL R2, [R1+0xc64] ;  /* 0x000c640001027983 */ /* 0x000ea20000100800 */
[C---:B------:R-:W-:Y:S01]  /*1a0f0*/  IADD3 R16, P1, R0.reuse, R21, RZ ;  /* 0x0000001500107210 */ /* 0x040fe20007f3e0ff */
[----:B------:R-:W-:Y:S02]  /*1a100*/  IMAD.X R15, R3, 0x1, R20, P2 ;  /* 0x00000001030f7824 */ /* 0x000fe400010e0614 */
[----:B------:R-:W2:Y:S04]  /*1a110*/  LDL R21, [R1+0x6f4] ;  /* 0x0006f40001157983 */ /* 0x000ea80000100800 */
[----:B------:R-:W2:Y:S04]  /*1a120*/  LDL R20, [R1+0xc50] ;  /* 0x000c500001147983 */ /* 0x000ea80000100800 */
[----:B------:R4:W2:Y:S04]  /*1a130*/  LDG.E.U8 R107, desc[UR60][R12.64] ;  /* 0x0000003c0c6b7981 */ /* 0x0008a8000c1e1100 */
[----:B------:R0:W2:Y:S04]  /*1a140*/  LDG.E.U8 R59, desc[UR60][R14.64] ;  /* 0x0000003c0e3b7981 */ /* 0x0000a8000c1e1100 */
[----:B------:R-:W2:Y:S04]  /*1a150*/  LDL R32, [R1+0xec4] ;  /* 0x000ec40001207983 */ /* 0x000ea80000100800 */
[----:B------:R-:W2:Y:S04]  /*1a160*/  LDL R31, [R1+0x95c] ;  /* 0x00095c00011f7983 */ /* 0x000ea80000100800 */
[----:B------:R-:W2:Y:S04]  /*1a170*/  LDL R30, [R1+0x970] ;  /* 0x00097000011e7983 */ /* 0x000ea80000100800 */
[----:B------:R-:W2:Y:S04]  /*1a180*/  LDL.64 R74, [R1+0x358] ;  /* 0x00035800014a7983 */ /* 0x000ea80000100a00 */
[----:B------:R-:W2:Y:S01]  /*1a190*/  LDL.64 R72, [R1+0x350] ;  /* 0x0003500001487983 */ /* 0x000ea20000100a00 */
[----:B----4-:R-:W-:-:S03]  /*1a1a0*/  IADD3 R12, P2, R0, R19, RZ ;  /* 0x00000013000c7210 */ /* 0x010fc60007f5e0ff */
[----:B------:R-:W4:Y:S01]  /*1a1b0*/  LDL R19, [R1+0x6f8] ;  /* 0x0006f80001137983 */ /* 0x000f220000100800 */
[----:B---3--:R-:W-:-:S03]  /*1a1c0*/  IMAD.X R17, R3, 0x1, R18, P1 ;  /* 0x0000000103117824 */ /* 0x008fc600008e0612 */
[----:B------:R-:W3:Y:S04]  /*1a1d0*/  LDL R18, [R1+0xc54] ;  /* 0x000c540001127983 */ /* 0x000ee80000100800 */
[----:B------:R1:W3:Y:S01]  /*1a1e0*/  LDG.E.U8 R110, desc[UR60][R16.64] ;  /* 0x0000003c106e7981 */ /* 0x0002e2000c1e1100 */
[----:B0-----:R-:W-:-:S03]  /*1a1f0*/  IADD3 R14, P1, R0, R11, RZ ;  /* 0x0000000b000e7210 */ /* 0x001fc60007f3e0ff */
[----:B------:R-:W3:Y:S01]  /*1a200*/  LDL R11, [R1+0x6fc] ;  /* 0x0006fc00010b7983 */ /* 0x000ee20000100800 */
[----:B------:R-:W-:-:S03]  /*1a210*/  IMAD.X R13, R3, 0x1, R8, P2 ;  /* 0x00000001030d7824 */ /* 0x000fc600010e0608 */
[----:B------:R-:W3:Y:S01]  /*1a220*/  LDL R8, [R1+0xc58] ;  /* 0x000c580001087983 */ /* 0x000ee20000100800 */
[----:B-1----:R-:W-:-:S03]  /*1a230*/  IADD3 R16, P2, R0, R10, RZ ;  /* 0x0000000a00107210 */ /* 0x002fc60007f5e0ff */
[----:B------:R-:W3:Y:S04]  /*1a240*/  LDL R10, [R1+0x700] ;  /* 0x00070000010a7983 */ /* 0x000ee80000100800 */
[----:B------:R0:W3:Y:S01]  /*1a250*/  LDG.E.U8 R146, desc[UR60][R12.64] ;  /* 0x0000003c0c927981 */ /* 0x0000e2000c1e1100 */
[----:B------:R-:W-:-:S03]  /*1a260*/  IMAD.X R15, R3, 0x1, R5, P1 ;  /* 0x00000001030f7824 */ /* 0x000fc600008e0605 */
        /* <DEDUP_REMOVED lines=12> */
[----:B--2---:R-:W-:-:S03]  /*1a330*/  IADD3 R16, P1, R0, R2, RZ ;  /* 0x0000000200107210 */ /* 0x004fc60007f3e0ff */
[----:B------:R-:W2:Y:S01]  /*1a340*/  LDL R2, [R1+0xe6c] ;  /* 0x000e6c0001027983 */ /* 0x000ea20000100800 */
[----:B------:R-:W-:-:S03]  /*1a350*/  IMAD.X R15, R3, 0x1, R21, P2 ;  /* 0x00000001030f7824 */ /* 0x000fc600010e0615 */
[----:B------:R-:W2:Y:S01]  /*1a360*/  LDL R21, [R1+0xc4c] ;  /* 0x000c4c0001157983 */ /* 0x000ea20000100800 */
[----:B0-----:R-:W-:-:S03]  /*1a370*/  IADD3 R12, P2, R0, R20, RZ ;  /* 0x00000014000c7210 */ /* 0x001fc60007f5e0ff */
[----:B------:R-:W2:Y:S04]  /*1a380*/  LDL R20, [R1+0x70c] ;  /* 0x00070c0001147983 */ /* 0x000ea80000100800 */
[----:B------:R3:W2:Y:S01]  /*1a390*/  LDG.E.U8 R145, desc[UR60][R14.64] ;  /* 0x0000003c0e917981 */ /* 0x0006a2000c1e1100 */
[----:B----4-:R-:W-:-:S03]  /*1a3a0*/  IMAD.X R17, R3, 0x1, R19, P1 ;  /* 0x0000000103117824 */ /* 0x010fc600008e0613 */
[----:B------:R-:W4:Y:S01]  /*1a3b0*/  LDL R19, [R1+0xc38] ;  /* 0x000c380001137983 */ /* 0x000f220000100800 */
[----:B---3--:R-:W-:-:S03]  /*1a3c0*/  IADD3 R14, P1, R0, R18, RZ ;  /* 0x00000012000e7210 */ /* 0x008fc60007f3e0ff */
[----:B------:R-:W3:Y:S04]  /*1a3d0*/  LDL R18, [R1+0x710] ;  /* 0x0007100001127983 */ /* 0x000ee80000100800 */
[----:B------:R0:W3:Y:S01]  /*1a3e0*/  LDG.E.U8 R105, desc[UR60][R16.64] ;  /* 0x0000003c10697981 */ /* 0x0000e2000c1e1100 */
[----:B------:R-:W-:-:S03]  /*1a3f0*/  IMAD.X R13, R3, 0x1, R11, P2 ;  /* 0x00000001030d7824 */ /* 0x000fc600010e060b */
[----:B------:R-:W3:Y:S01]  /*1a400*/  LDL R11, [R1+0xc3c] ;  /* 0x000c3c00010b7983 */ /* 0x000ee20000100800 */
[----:B0-----:R-:W-:-:S03]  /*1a410*/  IADD3 R16, P2, R0, R8, RZ ;  /* 0x0000000800107210 */ /* 0x001fc60007f5e0ff */
[----:B------:R-:W3:Y:S01]  /*1a420*/  LDL R8, [R1+0x714] ;  /* 0x0007140001087983 */ /* 0x000ee20000100800 */
[----:B------:R-:W-:-:S03]  /*1a430*/  IMAD.X R15, R3, 0x1, R10, P1 ;  /* 0x00000001030f7824 */ /* 0x000fc600008e060a */
[----:B------:R0:W3:Y:S04]  /*1a440*/  LDG.E.U8 R57, desc[UR60][R12.64] ;  /* 0x0000003c0c397981 */ /* 0x0000e8000c1e1100 */
[----:B------:R-:W3:Y:S04]  /*1a450*/  LDL R10, [R1+0xc40] ;  /* 0x000c4000010a7983 */ /* 0x000ee80000100800 */
[----:B------:R1:W3:Y:S01]  /*1a460*/  LDG.E.U8 R63, desc[UR60][R14.64] ;  /* 0x0000003c0e3f7981 */ /* 0x0002e2000c1e1100 */
[----:B0-----:R-:W-:-:S03]  /*1a470*/  IADD3 R12, P1, R0, R5, RZ ;  /* 0x00000005000c7210 */ /* 0x001fc60007f3e0ff */
[----:B------:R-:W3:Y:S01]  /*1a480*/  LDL R5, [R1+0x718] ;  /* 0x0007180001057983 */ /* 0x000ee20000100800 */
[----:B------:R-:W-:-:S03]  /*1a490*/  IMAD.X R17, R3, 0x1, R9, P2 ;  /* 0x0000000103117824 */ /* 0x000fc600010e0609 */
[----:B------:R-:W3:Y:S01]  /*1a4a0*/  LDL R9, [R1+0xc2c] ;  /* 0x000c2c0001097983 */ /* 0x000ee20000100800 */
[----:B-1----:R-:W-:-:S03]  /*1a4b0*/  IADD3 R14, P2, R0, R6, RZ ;  /* 0x00000006000e7210 */ /* 0x002fc60007f5e0ff */
[----:B------:R-:W3:Y:S01]  /*1a4c0*/  LDL R6, [R1+0x71c] ;  /* 0x00071c0001067983 */ /* 0x000ee20000100800 */
[----:B------:R-:W-:-:S03]  /*1a4d0*/  IMAD.X R13, R3, 0x1, R7, P1 ;  /* 0x00000001030d7824 */ /* 0x000fc600008e0607 */
[----:B------:R0:W3:Y:S04]  /*1a4e0*/  LDG.E.U8 R144, desc[UR60][R16.64] ;  /* 0x0000003c10907981 */ /* 0x0000e8000c1e1100 */
[----:B------:R-:W3:Y:S04]  /*1a4f0*/  LDL R7, [R1+0xc30] ;  /* 0x000c300001077983 */ /* 0x000ee80000100800 */
[----:B------:R1:W3:Y:S01]  /*1a500*/  LDG.E.U8 R104, desc[UR60][R12.64] ;  /* 0x0000003c0c687981 */ /* 0x0002e2000c1e1100 */
[----:B0-----:R-:W-:-:S03]  /*1a510*/  IADD3 R16, P1, R0, R4, RZ ;  /* 0x0000000400107210 */ /* 0x001fc60007f3e0ff */
[----:B------:R-:W3:Y:S01]  /*1a520*/  LDL R4, [R1+0x720] ;  /* 0x0007200001047983 */ /* 0x000ee20000100800 */
[----:B--2---:R-:W-:-:S03]  /*1a530*/  IMAD.X R15, R3, 0x1, R2, P2 ;  /* 0x00000001030f7824 */ /* 0x004fc600010e0602 */
[----:B------:R-:W2:Y:S01]  /*1a540*/  LDL R2, [R1+0xe78] ;  /* 0x000e780001027983 */ /* 0x000ea20000100800 */
[----:B-1----:R-:W-:-:S03]  /*1a550*/  IADD3 R12, P2, R0, R21, RZ ;  /* 0x00000015000c7210 */ /* 0x002fc60007f5e0ff */
[----:B------:R-:W2:Y:S01]  /*1a560*/  LDL R21, [R1+0x724] ;  /* 0x0007240001157983 */ /* 0x000ea20000100800 */
[----:B------:R-:W-:-:S03]  /*1a570*/  IMAD.X R17, R3, 0x1, R20, P1 ;  /* 0x0000000103117824 */ /* 0x000fc600008e0614 */
[----:B------:R-:W2:Y:S04]  /*1a580*/  LDL R20, [R1+0xc34] ;  /* 0x000c340001147983 */ /* 0x000ea80000100800 */
[----:B------:R4:W2:Y:S04]  /*1a590*/  LDG.E.U8 R56, desc[UR60][R14.64] ;  /* 0x0000003c0e387981 */ /* 0x0008a8000c1e1100 */
[----:B------:R0:W2:Y:S01]  /*1a5a0*/  LDG.E.U8 R111, desc[UR60][R16.64] ;  /* 0x0000003c106f7981 */ /* 0x0000a2000c1e1100 */
        /* <DEDUP_REMOVED lines=8> */
[----:B------:R-:W3:Y:S04]  /*1a630*/  LDL R8, [R1+0xc24] ;  /* 0x000c240001087983 */ /* 0x000ee80000100800 */
[----:B------:R0:W3:Y:S01]  /*1a640*/  LDG.E.U8 R103, desc[UR60][R14.64] ;  /* 0x0000003c0e677981 */ /* 0x0000e2000c1e1100 */
[----:B-1----:R-:W-:-:S03]  /*1a650*/  IADD3 R12, P1, R0, R10, RZ ;  /* 0x0000000a000c7210 */ /* 0x002fc60007f3e0ff */
[----:B------:R-:W3:Y:S01]  /*1a660*/  LDL R10, [R1+0x72c] ;  /* 0x00072c00010a7983 */ /* 0x000ee20000100800 */
[----:B------:R-:W-:-:S03]  /*1a670*/  IMAD.X R17, R3, 0x1, R5, P2 ;  /* 0x0000000103117824 */ /* 0x000fc600010e0605 */
[----:B------:R-:W3:Y:S01]  /*1a680*/  LDL R5, [R1+0xc28] ;  /* 0x000c280001057983 */ /* 0x000ee20000100800 */
[----:B0-----:R-:W-:-:S03]  /*1a690*/  IADD3 R14, P2, R0, R9, RZ ;  /* 0x00000009000e7210 */ /* 0x001fc60007f5e0ff */
[----:B------:R-:W3:Y:S01]  /*1a6a0*/  LDL R9, [R1+0x730] ;  /* 0x0007300001097983 */ /* 0x000ee20000100800 */
[----:B------:R-:W-:-:S03]  /*1a6b0*/  IMAD.X R13, R3, 0x1, R6, P1 ;  /* 0x00000001030d7824 */ /* 0x000fc600008e0606 */
[----:B------:R-:W3:Y:S04]  /*1a6c0*/  LDL R6, [R1+0x750] ;  /* 0x0007500001067983 */ /* 0x000ee80000100800 */
[----:B------:R0:W3:Y:S04]  /*1a6d0*/  LDG.E.U8 R55, desc[UR60][R16.64] ;  /* 0x0000003c10377981 */ /* 0x0000e8000c1e1100 */
[----:B------:R2:W3:Y:S01]  /*1a6e0*/  LDG.E.U8 R151, desc[UR60][R12.64] ;  /* 0x0000003c0c977981 */ /* 0x0004e2000c1e1100 */
[----:B0-----:R-:W-:Y:S01]  /*1a6f0*/  IADD3 R16, P1, R0, R7, RZ ;  /* 0x0000000700107210 */ /* 0x001fe20007f3e0ff */
[----:B------:R-:W-:-:S02]  /*1a700*/  IMAD.X R15, R3, 0x1, R4, P2 ;  /* 0x00000001030f7824 */ /* 0x000fc400010e0604 */
[----:B------:R-:W3:Y:S04]  /*1a710*/  LDL R7, [R1+0x734] ;  /* 0x0007340001077983 */ /* 0x000ee80000100800 */
        /* <DEDUP_REMOVED lines=30> */
[----:B------:R-:W3:Y:S01]  /*1a900*/  LDL R7, [R1+0x780] ;  /* 0x0007800001077983 */ /* 0x000ee20000100800 */
[----:B0-----:R-:W-:-:S03]  /*1a910*/  IADD3 R12, P2, R0, R4, RZ ;  /* 0x00000004000c7210 */ /* 0x001fc60007f5e0ff */
[----:B------:R-:W3:Y:S04]  /*1a920*/  LDL R4, [R1+0x774] ;  /* 0x0007740001047983 */ /* 0x000ee80000100800 */
[----:B------:R0:W3:Y:S01]  /*1a930*/  LDG.E.U8 R53, desc[UR60][R14.64] ;  /* 0x0000003c0e357981 */ /* 0x0000e2000c1e1100 */
        /* <DEDUP_REMOVED lines=25> */
[----:B------:R0:W3:Y:S04]  /*1aad0*/  LDG.E.U8 R6, desc[UR60][R12.64] ;  /* 0x0000003c0c067981 */ /* 0x0000e8000c1e1100 */
[----:B------:R2:W3:Y:S01]  /*1aae0*/  LDG.E.U8 R139, desc[UR60][R14.64] ;  /* 0x0000003c0e8b7981 */ /* 0x0004e2000c1e1100 */
[----:B0-----:R-:W-:-:S03]  /*1aaf0*/  IADD3 R12, P2, R0, R7, RZ ;  /* 0x00000007000c7210 */ /* 0x001fc60007f5e0ff */
[----:B------:R-:W3:Y:S01]  /*1ab00*/  LDL R7, [R1+0x79c] ;  /* 0x00079c0001077983 */ /* 0x000ee20000100800 */
        /* <DEDUP_REMOVED lines=22> */
[----:B------:R-:W3:Y:S01]  /*1ac70*/  LDG.E.U8 R98, desc[UR60][R12.64] ;  /* 0x0000003c0c627981 */ /* 0x000ee2000c1e1100 */
[----:B0-----:R-:W-:-:S03]  /*1ac80*/  IADD3 R16, P1, R0, R5, RZ ;  /* 0x0000000500107210 */ /* 0x001fc60007f3e0ff */
[----:B------:R-:W3:Y:S01]  /*1ac90*/  LDL R5, [R1+0x7c4] ;  /* 0x0007c40001057983 */ /* 0x000ee20000100800 */
[----:B------:R-:W-:-:S03]  /*1aca0*/  IMAD.X R15, R3, 0x1, R9, P2 ;  /* 0x00000001030f7824 */ /* 0x000fc600010e0609 */
[----:B------:R-:W3:Y:S04]  /*1acb0*/  LDL R9, [R1+0xe90] ;  /* 0x000e900001097983 */ /* 0x000ee80000100800 */
[----:B------:R0:W3:Y:S01]  /*1acc0*/  LDG.E.U8 R50, desc[UR60][R14.64] ;  /* 0x0000003c0e327981 */ /* 0x0000e2000c1e1100 */
[----:B------:R-:W-:-:S03]  /*1acd0*/  IMAD.X R17, R3, 0x1, R7, P1 ;  /* 0x0000000103117824 */ /* 0x000fc600008e0607 */
[----:B------:R-:W3:Y:S01]  /*1ace0*/  LDL R7, [R1+0x7d8] ;  /* 0x0007d80001077983 */ /* 0x000ee20000100800 */
[----:B0-----:R-:W-:-:S03]  /*1acf0*/  IADD3 R14, P1, R0, R4, RZ ;  /* 0x00000004000e7210 */ /* 0x001fc60007f3e0ff */
[----:B------:R-:W3:Y:S01]  /*1ad00*/  LDL R4, [R1+0xe8c] ;  /* 0x000e8c0001047983 */ /* 0x000ee20000100800 */
[----:B------:R-:W-:-:S03]  /*1ad10*/  IADD3 R12, P2, R0, R22, RZ ;  /* 0x00000016000c7210 */ /* 0x000fc60007f5e0ff */
[----:B------:R0:W3:Y:S04]  /*1ad20*/  LDG.E.U8 R113, desc[UR60][R16.64] ;  /* 0x0000003c10717981 */ /* 0x0000e8000c1e1100 */
[----:B------:R-:W3:Y:S01]  /*1ad30*/  LDL R22, [R1+0x7d4] ;  /* 0x0007d40001167983 */ /* 0x000ee20000100800 */
[----:B--2---:R-:W-:-:S03]  /*1ad40*/  IMAD.X R13, R3, 0x1, R2, P2 ;  /* 0x00000001030d7824 */ /* 0x004fc600010e0602 */
[----:B------:R-:W2:Y:S01]  /*1ad50*/  LDL R2, [R1+0x7e0] ;  /* 0x0007e00001027983 */ /* 0x000ea20000100800 */
[----:B0-----:R-:W-:-:S03]  /*1ad60*/  IADD3 R16, P2, R0, R21, RZ ;  /* 0x0000001500107210 */ /* 0x001fc60007f5e0ff */
[----:B------:R4:W2:Y:S01]  /*1ad70*/  LDG.E.U8 R137, desc[UR60][R12.64] ;  /* 0x0000003c0c897981 */ /* 0x0008a2000c1e1100 */
[----:B------:R-:W-:-:S03]  /*1ad80*/  IMAD.X R15, R3, 0x1, R20, P1 ;  /* 0x00000001030f7824 */ /* 0x000fc600008e0614 */
[----:B------:R-:W2:Y:S04]  /*1ad90*/  LDL R20, [R1+0x7e8] ;  /* 0x0007e80001147983 */ /* 0x000ea80000100800 */
[----:B------:R-:W2:Y:S04]  /*1ada0*/  LDL R21, [R1+0x7dc] ;  /* 0x0007dc0001157983 */ /* 0x000ea80000100800 */
        /* <DEDUP_REMOVED lines=13> */
[----:B------:R0:W3:Y:S01]  /*1ae80*/  LDG.E.U8 R5, desc[UR60][R12.64] ;  /* 0x0000003c0c057981 */ /* 0x0000e2000c1e1100 */
[----:B------:R-:W-:-:S03]  /*1ae90*/  IMAD.X R17, R3, 0x1, R23, P1 ;  /* 0x0000000103117824 */ /* 0x000fc600008e0617 */
[----:B------:R1:W3:Y:S04]  /*1aea0*/  LDG.E.U8 R136, desc[UR60][R14.64] ;  /* 0x0000003c0e887981 */ /* 0x0002e8000c1e1100 */
[----:B------:R-:W3:Y:S01]  /*1aeb0*/  LDL R23, [R1+0x808] ;  /* 0x0008080001177983 */ /* 0x000ee20000100800 */
[----:B0-----:R-:W-:-:S03]  /*1aec0*/  IADD3 R12, P2, R0, R9, RZ ;  /* 0x00000009000c7210 */ /* 0x001fc60007f5e0ff */
[----:B------:R-:W3:Y:S04]  /*1aed0*/  LDL R9, [R1+0x7f4] ;  /* 0x0007f40001097983 */ /* 0x000ee80000100800 */
[----:B------:R2:W3:Y:S01]  /*1aee0*/  LDG.E.U8 R96, desc[UR60][R16.64] ;  /* 0x0000003c10607981 */ /* 0x0004e2000c1e1100 */
[----:B-1----:R-:W-:-:S03]  /*1aef0*/  IADD3 R14, P1, R0, R7, RZ ;  /* 0x00000007000e7210 */ /* 0x002fc60007f3e0ff */
[----:B------:R-:W3:Y:S01]  /*1af00*/  LDL R7, [R1+0x7fc] ;  /* 0x0007fc0001077983 */ /* 0x000ee20000100800 */
[----:B------:R-:W-:-:S03]  /*1af10*/  IMAD.X R13, R3, 0x1, R4, P2 ;  /* 0x00000001030d7824 */ /* 0x000fc600010e0604 */
[----:B------:R-:W3:Y:S04]  /*1af20*/  LDL R4, [R1+0xe98] ;  /* 0x000e980001047983 */ /* 0x000ee80000100800 */
[----:B------:R0:W3:Y:S01]  /*1af30*/  LDG.E.U8 R48, desc[UR60][R12.64] ;  /* 0x0000003c0c307981 */ /* 0x0000e2000c1e1100 */
[----:B------:R-:W-:-:S03]  /*1af40*/  IMAD.X R15, R3, 0x1, R22, P1 ;  /* 0x00000001030f7824 */ /* 0x000fc600008e0616 */
[----:B------:R-:W3:Y:S04]  /*1af50*/  LDL R22, [R1+0x810] ;  /* 0x0008100001167983 */ /* 0x000ee80000100800 */
[----:B------:R4:W3:Y:S01]  /*1af60*/  LDG.E.U8 R66, desc[UR60][R14.64] ;  /* 0x0000003c0e427981 */ /* 0x0008e2000c1e1100 */
[----:B--2---:R-:W-:-:S03]  /*1af70*/  IADD3 R16, P2, R0, R2, RZ ;  /* 0x0000000200107210 */ /* 0x004fc60007f5e0ff */
[----:B------:R-:W2:Y:S01]  /*1af80*/  LDL R2, [R1+0x804] ;  /* 0x0008040001027983 */ /* 0x000ea20000100800 */
[----:B0-----:R-:W-:-:S03]  /*1af90*/  IADD3 R12, P1, R0, R20, RZ ;  /* 0x00000014000c7210 */ /* 0x001fc60007f3e0ff */
[----:B------:R-:W2:Y:S01]  /*1afa0*/  LDL R20, [R1+0xe94] ;  /* 0x000e940001147983 */ /* 0x000ea20000100800 */
[----:B------:R-:W-:-:S03]  /*1afb0*/  IMAD.X R17, R3, 0x1, R21, P2 ;  /* 0x0000000103117824 */ /* 0x000fc600010e0615 */
[----:B------:R-:W2:Y:S04]  /*1afc0*/  LDL R21, [R1+0x818] ;  /* 0x0008180001157983 */ /* 0x000ea80000100800 */
[----:B------:R0:W2:Y:S01]  /*1afd0*/  LDG.E.U8 R135, desc[UR60][R16.64] ;  /* 0x0000003c10877981 */ /* 0x0000a2000c1e1100 */
[----:B----4-:R-:W-:-:S03]  /*1afe0*/  IADD3 R14, P2, R0, R19, RZ ;  /* 0x00000013000e7210 */ /* 0x010fc60007f5e0ff */
[----:B------:R-:W4:Y:S01]  /*1aff0*/  LDL R19, [R1+0x80c] ;  /* 0x00080c0001137983 */ /* 0x000f220000100800 */
[----:B---3--:R-:W-:-:S03]  /*1b000*/  IMAD.X R13, R3, 0x1, R18, P1 ;  /* 0x00000001030d7824 */ /* 0x008fc600008e0612 */
[----:B------:R-:W3:Y:S04]  /*1b010*/  LDL R18, [R1+0x820] ;  /* 0x0008200001127983 */ /* 0x000ee80000100800 */
[----:B------:R1:W3:Y:S01]  /*1b020*/  LDG.E.U8 R95, desc[UR60][R12.64] ;  /* 0x0000003c0c5f7981 */ /* 0x0002e2000c1e1100 */
[----:B------:R-:W-:-:S03]  /*1b030*/  IMAD.X R15, R3, 0x1, R11, P2 ;  /* 0x00000001030f7824 */ /* 0x000fc600010e060b */
[----:B------:R-:W3:Y:S01]  /*1b040*/  LDL R11, [R1+0x828] ;  /* 0x00082800010b7983 */ /* 0x000ee20000100800 */
[----:B0-----:R-:W-:-:S03]  /*1b050*/  IADD3 R16, P1, R0, R8, RZ ;  /* 0x0000000800107210 */ /* 0x001fc60007f3e0ff */
[----:B------:R-:W3:Y:S04]  /*1b060*/  LDL R8, [R1+0x814] ;  /* 0x0008140001087983 */ /* 0x000ee80000100800 */
[----:B------:R0:W3:Y:S01]  /*1b070*/  LDG.E.U8 R47, desc[UR60][R14.64] ;  /* 0x0000003c0e2f7981 */ /* 0x0000e2000c1e1100 */
[----:B-1----:R-:W-:-:S03]  /*1b080*/  IADD3 R12, P2, R0, R10, RZ ;  /* 0x0000000a000c7210 */ /* 0x002fc60007f5e0ff */
[----:B------:R-:W3:Y:S01]  /*1b090*/  LDL R10, [R1+0x81c] ;  /* 0x00081c00010a7983 */ /* 0x000ee20000100800 */
        /* <DEDUP_REMOVED lines=18> */
[----:B0-----:R-:W-:-:S03]  /*1b1c0*/  IADD3 R14, P2, R0, R21, RZ ;  /* 0x00000015000e7210 */ /* 0x001fc60007f5e0ff */
[----:B------:R-:W2:Y:S01]  /*1b1d0*/  LDL R21, [R1+0x850] ;  /* 0x0008500001157983 */ /* 0x000ea20000100800 */
[----:B----4-:R-:W-:-:S03]  /*1b1e0*/  IMAD.X R13, R3, 0x1, R19, P1 ;  /* 0x00000001030d7824 */ /* 0x010fc600008e0613 */
[----:B------:R-:W4:Y:S01]  /*1b1f0*/  LDL R19, [R1+0x848] ;  /* 0x0008480001137983 */ /* 0x000f220000100800 */
[----:B---3--:R-:W-:-:S03]  /*1b200*/  IADD3 R16, P1, R0, R18, RZ ;  /* 0x0000001200107210 */ /* 0x008fc60007f3e0ff */
        /* <DEDUP_REMOVED lines=12> */
[----:B------:R-:W3:Y:S04]  /*1b2d0*/  LDL R23, [R1+0x860] ;  /* 0x0008600001177983 */ /* 0x000ee80000100800 */
        /* <DEDUP_REMOVED lines=11> */
[----:B------:R-:W2:Y:S01]  /*1b390*/  LDL R20, [R1+0x864] ;  /* 0x0008640001147983 */ /* 0x000ea20000100800 */
[----:B------:R-:W-:-:S03]  /*1b3a0*/  IMAD.X R13, R3, 0x1, R24, P1 ;  /* 0x00000001030d7824 */ /* 0x000fc600008e0618 */
[----:B------:R4:W2:Y:S04]  /*1b3b0*/  LDG.E.U8 R132, desc[UR60][R16.64] ;  /* 0x0000003c10847981 */ /* 0x0008a8000c1e1100 */
[----:B------:R0:W2:Y:S04]  /*1b3c0*/  LDG.E.U8 R92, desc[UR60][R12.64] ;  /* 0x0000003c0c5c7981 */ /* 0x0000a8000c1e1100 */
[----:B------:R-:W2:Y:S01]  /*1b3d0*/  LDL R24, [R1+0xea4] ;  /* 0x000ea40001187983 */ /* 0x000ea20000100800 */
[----:B----4-:R-:W-:-:S03]  /*1b3e0*/  IADD3 R16, P1, R0, R19, RZ ;  /* 0x0000001300107210 */ /* 0x010fc60007f3e0ff */
[----:B------:R-:W4:Y:S01]  /*1b3f0*/  LDL R19, [R1+0x86c] ;  /* 0x00086c0001137983 */ /* 0x000f220000100800 */
[----:B---3--:R-:W-:-:S03]  /*1b400*/  IMAD.X R15, R3, 0x1, R18, P2 ;  /* 0x00000001030f7824 */ /* 0x008fc600010e0612 */
[----:B------:R-:W3:Y:S01]  /*1b410*/  LDL R18, [R1+0xea8] ;  /* 0x000ea80001127983 */ /* 0x000ee20000100800 */
[----:B0-----:R-:W-:-:S03]  /*1b420*/  IADD3 R12, P2, R0, R21, RZ ;  /* 0x00000015000c7210 */ /* 0x001fc60007f5e0ff */
        /* <DEDUP_REMOVED lines=10> */
[----:B------:R-:W-:-:S03]  /*1b4d0*/  IMAD.X R15, R3, 0x1, R7, P1 ;  /* 0x00000001030f7824 */ /* 0x000fc600008e0607 */
[----:B------:R-:W3:Y:S01]  /*1b4e0*/  LDL R7, [R1+0x884] ;  /* 0x0008840001077983 */ /* 0x000ee20000100800 */
[----:B0-----:R-:W-:-:S03]  /*1b4f0*/  IADD3 R16, P2, R0, R23, RZ ;  /* 0x0000001700107210 */ /* 0x001fc60007f5e0ff */
[----:B------:R-:W3:Y:S01]  /*1b500*/  LDL R23, [R1+0x890] ;  /* 0x0008900001177983 */ /* 0x000ee20000100800 */
[----:B-1----:R-:W-:-:S03]  /*1b510*/  IADD3 R12, P1, R0, R4, RZ ;  /* 0x00000004000c7210 */ /* 0x002fc60007f3e0ff */
        /* <DEDUP_REMOVED lines=17> */
[----:B------:R0:W3:Y:S01]  /*1b630*/  LDG.E.U8 R130, desc[UR60][R14.64] ;  /* 0x0000003c0e827981 */ /* 0x0000e2000c1e1100 */
[----:B------:R-:W-:-:S03]  /*1b640*/  IMAD.X R13, R3, 0x1, R24, P2 ;  /* 0x00000001030d7824 */ /* 0x000fc600010e0618 */
[----:B------:R-:W3:Y:S04]  /*1b650*/  LDL R21, [R1+0x8b0] ;  /* 0x0008b00001157983 */ /* 0x000ee80000100800 */
[----:B------:R1:W3:Y:S04]  /*1b660*/  LDG.E.U8 R90, desc[UR60][R16.64] ;  /* 0x0000003c105a7981 */ /* 0x0002e8000c1e1100 */
[----:B------:R1:W3:Y:S04]  /*1b670*/  LDG.E.U8 R42, desc[UR60][R12.64] ;  /* 0x0000003c0c2a7981 */ /* 0x0002e8000c1e1100 */
[----:B------:R-:W3:Y:S01]  /*1b680*/  LDL R24, [R1+0x8cc] ;  /* 0x0008cc0001187983 */ /* 0x000ee20000100800 */
[----:B0-----:R-:W-:-:S03]  /*1b690*/  IADD3 R14, P1, R0, R11, RZ ;  /* 0x0000000b000e7210 */ /* 0x001fc60007f3e0ff */
[----:B------:R-:W3:Y:S01]  /*1b6a0*/  LDL R11, [R1+0x8a4] ;  /* 0x0008a400010b7983 */ /* 0x000ee20000100800 */
[----:B-1----:R-:W-:-:S03]  /*1b6b0*/  IADD3 R16, P2, R0, R10, RZ ;  /* 0x0000000a00107210 */ /* 0x002fc60007f5e0ff */
[----:B------:R-:W3:Y:S01]  /*1b6c0*/  LDL R10, [R1+0xeb0] ;  /* 0x000eb000010a7983 */ /* 0x000ee20000100800 */
[----:B------:R-:W-:-:S03]  /*1b6d0*/  IMAD.X R15, R3, 0x1, R9, P1 ;  /* 0x00000001030f7824 */ /* 0x000fc600008e0609 */
[----:B------:R-:W3:Y:S04]  /*1b6e0*/  LDL R9, [R1+0x8ac] ;  /* 0x0008ac0001097983 */ /* 0x000ee80000100800 */
[----:B------:R0:W3:Y:S01]  /*1b6f0*/  LDG.E.U8 R68, desc[UR60][R14.64] ;  /* 0x0000003c0e447981 */ /* 0x0000e2000c1e1100 */
[----:B------:R-:W-:-:S03]  /*1b700*/  IMAD.X R17, R3, 0x1, R7, P2 ;  /* 0x0000000103117824 */ /* 0x000fc600010e0607 */
[----:B------:R-:W3:Y:S01]  /*1b710*/  LDL R7, [R1+0xeac] ;  /* 0x000eac0001077983 */ /* 0x000ee20000100800 */
[----:B------:R-:W-:-:S03]  /*1b720*/  IADD3 R12, P1, R0, R23, RZ ;  /* 0x00000017000c7210 */ /* 0x000fc60007f3e0ff */
[----:B------:R1:W3:Y:S01]  /*1b730*/  LDG.E.U8 R129, desc[UR60][R16.64] ;  /* 0x0000003c10817981 */ /* 0x0002e2000c1e1100 */
[----:B0-----:R-:W-:-:S03]  /*1b740*/  IADD3 R14, P2, R0, R4, RZ ;  /* 0x00000004000e7210 */ /* 0x001fc60007f5e0ff */
[----:B------:R-:W3:Y:S04]  /*1b750*/  LDL R4, [R1+0x8c0] ;  /* 0x0008c00001047983 */ /* 0x000ee80000100800 */
[----:B------:R-:W3:Y:S01]  /*1b760*/  LDL R23, [R1+0x8e0] ;  /* 0x0008e00001177983 */ /* 0x000ee20000100800 */
[----:B--2---:R-:W-:-:S03]  /*1b770*/  IMAD.X R13, R3, 0x1, R2, P1 ;  /* 0x00000001030d7824 */ /* 0x004fc600008e0602 */
[----:B------:R-:W2:Y:S01]  /*1b780*/  LDL R2, [R1+0x8b4] ;  /* 0x0008b40001027983 */ /* 0x000ea20000100800 */
[----:B-1----:R-:W-:-:S03]  /*1b790*/  IADD3 R16, P1, R0, R22, RZ ;  /* 0x0000001600107210 */ /* 0x002fc60007f3e0ff */
[----:B------:R4:W2:Y:S01]  /*1b7a0*/  LDG.E.U8 R89, desc[UR60][R12.64] ;  /* 0x0000003c0c597981 */ /* 0x0008a2000c1e1100 */
[----:B------:R-:W-:-:S03]  /*1b7b0*/  IMAD.X R15, R3, 0x1, R20, P2 ;  /* 0x00000001030f7824 */ /* 0x000fc600010e0614 */
[----:B------:R-:W2:Y:S04]  /*1b7c0*/  LDL R20, [R1+0x8c8] ;  /* 0x0008c80001147983 */ /* 0x000ea80000100800 */
[----:B------:R0:W2:Y:S04]  /*1b7d0*/  LDG.E.U8 R41, desc[UR60][R14.64] ;  /* 0x0000003c0e297981 */ /* 0x0000a8000c1e1100 */
[----:B------:R-:W2:Y:S01]  /*1b7e0*/  LDL R22, [R1+0x8e8] ;  /* 0x0008e80001167983 */ /* 0x000ea20000100800 */
        /* <DEDUP_REMOVED lines=18> */
[----:B------:R0:W3:Y:S01]  /*1b910*/  LDG.E.U8 R40, desc[UR60][R16.64] ;  /* 0x0000003c10287981 */ /* 0x0000e2000c1e1100 */
[----:B-1----:R-:W-:-:S03]  /*1b920*/  IADD3 R14, P2, R0, R4, RZ ;  /* 0x00000004000e7210 */ /* 0x002fc60007f5e0ff */
[----:B------:R-:W3:Y:S02]  /*1b930*/  LDL R4, [R1+0xeb4] ;  /* 0x000eb40001047983 */ /* 0x000ee40000100800 */
[C---:B------:R-:W-:Y:S02]  /*1b940*/  IMAD.X R15, R3.reuse, 0x1, R26, P2 ;  /* 0x00000001030f7824 */ /* 0x040fe400010e061a */
[----:B------:R-:W3:Y:S04]  /*1b950*/  LDL R27, [R1+0xec0] ;  /* 0x000ec000011b7983 */ /* 0x000ee80000100800 */
[----:B------:R-:W3:Y:S04]  /*1b960*/  LDG.E.U8 R127, desc[UR60][R14.64] ;  /* 0x0000003c0e7f7981 */ /* 0x000ee8000c1e1100 */
[----:B------:R-:W3:Y:S01]  /*1b970*/  LDL R26, [R1+0x91c] ;  /* 0x00091c00011a7983 */ /* 0x000ee20000100800 */
[----:B--2---:R-:W-:-:S03]  /*1b980*/  IMAD.X R13, R3, 0x1, R2, P1 ;  /* 0x00000001030d7824 */ /* 0x004fc600008e0602 */
[----:B------:R-:W2:Y:S04]  /*1b990*/  LDL R2, [R1+0x8f8] ;  /* 0x0008f80001027983 */ /* 0x000ea80000100800 */
[----:B------:R1:W2:Y:S01]  /*1b9a0*/  LDG.E.U8 R71, desc[UR60][R12.64] ;  /* 0x0000003c0c477981 */ /* 0x0002a2000c1e1100 */
[----:B0-----:R-:W-:-:S03]  /*1b9b0*/  IADD3 R16, P1, R0, R20, RZ ;  /* 0x0000001400107210 */ /* 0x001fc60007f3e0ff */
[----:B------:R-:W2:Y:S01]  /*1b9c0*/  LDL R20, [R1+0x8ec] ;  /* 0x0008ec0001147983 */ /* 0x000ea20000100800 */
[----:B-1----:R-:W-:-:S03]  /*1b9d0*/  IADD3 R12, P2, R0, R25, RZ ;  /* 0x00000019000c7210 */ /* 0x002fc60007f5e0ff */
[----:B------:R-:W2:Y:S02]  /*1b9e0*/  LDL R25, [R1+0x928] ;  /* 0x0009280001197983 */ /* 0x000ea40000100800 */
[C---:B------:R-:W-:Y:S02]  /*1b9f0*/  IMAD.X R13, R3.reuse, 0x1, R24, P2 ;  /* 0x00000001030d7824 */ /* 0x040fe400010e0618 */
[----:B------:R-:W2:Y:S04]  /*1ba00*/  LDL R24, [R1+0xebc] ;  /* 0x000ebc0001187983 */ /* 0x000ea80000100800 */
[----:B------:R-:W2:Y:S01]  /*1ba10*/  LDG.E.U8 R39, desc[UR60][R12.64] ;  /* 0x0000003c0c277981 */ /* 0x000ea2000c1e1100 */
[----:B----4-:R-:W-:-:S03]  /*1ba20*/  IMAD.X R17, R3, 0x1, R19, P1 ;  /* 0x0000000103117824 */ /* 0x010fc600008e0613 */
[----:B------:R-:W4:Y:S01]  /*1ba30*/  LDL R19, [R1+0x900] ;  /* 0x0009000001137983 */ /* 0x000f220000100800 */
[----:B---3--:R-:W-:-:S03]  /*1ba40*/  IADD3 R14, P1, R0, R18, RZ ;  /* 0x00000012000e7210 */ /* 0x008fc60007f3e0ff */
[----:B------:R0:W3:Y:S04]  /*1ba50*/  LDG.E.U8 R87, desc[UR60][R16.64] ;  /* 0x0000003c10577981 */ /* 0x0000e8000c1e1100 */
[----:B------:R-:W3:Y:S01]  /*1ba60*/  LDL R18, [R1+0x8f4] ;  /* 0x0008f40001127983 */ /* 0x000ee20000100800 */
[----:B0-----:R-:W-:-:S03]  /*1ba70*/  IADD3 R16, P2, R0, R23, RZ ;  /* 0x0000001700107210 */ /* 0x001fc60007f5e0ff */
[----:B------:R-:W3:Y:S01]  /*1ba80*/  LDL R23, [R1+0x930] ;  /* 0x0009300001177983 */ /* 0x000ee20000100800 */
[C---:B------:R-:W-:Y:S01]  /*1ba90*/  IMAD.X R15, R3.reuse, 0x1, R11, P1 ;  /* 0x00000001030f7824 */ /* 0x040fe200008e060b */
[----:B------:R-:W-:Y:S02]  /*1baa0*/  IADD3 R12, P1, R0, R22, RZ ;  /* 0x00000016000c7210 */ /* 0x000fe40007f3e0ff */
[----:B------:R-:W3:Y:S01]  /*1bab0*/  LDL R11, [R1+0x908] ;  /* 0x00090800010b7983 */ /* 0x000ee20000100800 */
[----:B------:R-:W-:-:S03]  /*1bac0*/  IMAD.X R17, R3, 0x1, R10, P2 ;  /* 0x0000000103117824 */ /* 0x000fc600010e060a */
[----:B------:R-:W3:Y:S04]  /*1bad0*/  LDL R10, [R1+0x8fc] ;  /* 0x0008fc00010a7983 */ /* 0x000ee80000100800 */
[----:B------:R0:W3:Y:S04]  /*1bae0*/  LDG.E.U8 R69, desc[UR60][R14.64] ;  /* 0x0000003c0e457981 */ /* 0x0000e8000c1e1100 */
[----:B------:R1:W3:Y:S01]  /*1baf0*/  LDG.E.U8 R126, desc[UR60][R16.64] ;  /* 0x0000003c107e7981 */ /* 0x0002e2000c1e1100 */
[----:B------:R-:W-:-:S03]  /*1bb00*/  IMAD.X R13, R3, 0x1, R9, P1 ;  /* 0x00000001030d7824 */ /* 0x000fc600008e0609 */
[----:B------:R-:W3:Y:S01]  /*1bb10*/  LDL R9, [R1+0x904] ;  /* 0x0009040001097983 */ /* 0x000ee20000100800 */
[----:B0-----:R-:W-:-:S03]  /*1bb20*/  IADD3 R14, P2, R0, R21, RZ ;  /* 0x00000015000e7210 */ /* 0x001fc60007f5e0ff */
[----:B------:R2:W3:Y:S04]  /*1bb30*/  LDG.E.U8 R86, desc[UR60][R12.64] ;  /* 0x0000003c0c567981 */ /* 0x0004e8000c1e1100 */
[----:B------:R-:W3:Y:S01]  /*1bb40*/  LDL R22, [R1+0x924] ;  /* 0x0009240001167983 */ /* 0x000ee20000100800 */
[----:B-1----:R-:W-:-:S03]  /*1bb50*/  IADD3 R16, P1, R0, R7, RZ ;  /* 0x0000000700107210 */ /* 0x002fc60007f3e0ff */
[----:B------:R-:W3:Y:S04]  /*1bb60*/  LDL R7, [R1+0x918] ;  /* 0x0009180001077983 */ /* 0x000ee80000100800 */
[----:B------:R-:W3:Y:S01]  /*1bb70*/  LDL R21, [R1+0x938] ;  /* 0x0009380001157983 */ /* 0x000ee20000100800 */
[----:B------:R-:W-:-:S03]  /*1bb80*/  IMAD.X R15, R3, 0x1, R4, P2 ;  /* 0x00000001030f7824 */ /* 0x000fc600010e0604 */
[----:B------:R-:W3:Y:S04]  /*1bb90*/  LDL R4, [R1+0x90c] ;  /* 0x00090c0001047983 */ /* 0x000ee80000100800 */
[----:B------:R4:W3:Y:S01]  /*1bba0*/  LDG.E.U8 R38, desc[UR60][R14.64] ;  /* 0x0000003c0e267981 */ /* 0x0008e2000c1e1100 */
[----:B--2---:R-:W-:-:S03]  /*1bbb0*/  IADD3 R12, P2, R0, R2, RZ ;  /* 0x00000002000c7210 */ /* 0x004fc60007f5e0ff */
        /* <DEDUP_REMOVED lines=13> */
[----:B------:R-:W-:Y:S01]  /*1bc90*/  IMAD.X R17, R3, 0x1, R9, P2 ;  /* 0x0000000103117824 */ /* 0x000fe200010e0609 */
[C---:B-1----:R-:W-:Y:S02]  /*1bca0*/  IADD3 R12, P1, R0.reuse, R29, RZ ;  /* 0x0000001d000c7210 */ /* 0x042fe40007f3e0ff */
[----:B------:R-:W3:Y:S04]  /*1bcb0*/  LDL R9, [R1+0x950] ;  /* 0x0009500001097983 */ /* 0x000ee80000100800 */
[----:B------:R0:W3:Y:S04]  /*1bcc0*/  LDG.E.U8 R85, desc[UR60][R14.64] ;  /* 0x0000003c0e557981 */ /* 0x0000e8000c1e1100 */
[----:B------:R-:W3:Y:S04]  /*1bcd0*/  LDG.E.U8 R37, desc[UR60][R16.64] ;  /* 0x0000003c10257981 */ /* 0x000ee8000c1e1100 */
[----:B------:R-:W3:Y:S01]  /*1bce0*/  LDL R29, [R1+0x978] ;  /* 0x00097800011d7983 */ /* 0x000ee20000100800 */
[----:B0-----:R-:W-:-:S03]  /*1bcf0*/  IADD3 R14, P2, R0, R7, RZ ;  /* 0x00000007000e7210 */ /* 0x001fc60007f5e0ff */
[----:B------:R-:W3:Y:S01]  /*1bd00*/  LDL R7, [R1+0x944] ;  /* 0x0009440001077983 */ /* 0x000ee20000100800 */
[----:B------:R-:W-:-:S03]  /*1bd10*/  IMAD.X R13, R3, 0x1, R4, P1 ;  /* 0x00000001030d7824 */ /* 0x000fc600008e0604 */
[----:B------:R-:W3:Y:S01]  /*1bd20*/  LDL R4, [R1+0x958] ;  /* 0x0009580001047983 */ /* 0x000ee20000100800 */
[----:B------:R-:W-:-:S03]  /*1bd30*/  IMAD.X R15, R3, 0x1, R28, P2 ;  /* 0x00000001030f7824 */ /* 0x000fc600010e061c */
[----:B------:R0:W3:Y:S04]  /*1bd40*/  LDG.E.U8 R118, desc[UR60][R12.64] ;  /* 0x0000003c0c767981 */ /* 0x0000e8000c1e1100 */
[----:B------:R1:W3:Y:S04]  /*1bd50*/  LDG.E.U8 R124, desc[UR60][R14.64] ;  /* 0x0000003c0e7c7981 */ /* 0x0002e8000c1e1100 */
[----:B------:R-:W3:Y:S01]  /*1bd60*/  LDL R28, [R1+0x96c] ;  /* 0x00096c00011c7983 */ /* 0x000ee20000100800 */
[----:B0-----:R-:W-:-:S03]  /*1bd70*/  IADD3 R12, P2, R0, R27, RZ ;  /* 0x0000001b000c7210 */ /* 0x001fc60007f5e0ff */
[----:B------:R-:W3:Y:S01]  /*1bd80*/  LDL R27, [R1+0x980] ;  /* 0x00098000011b7983 */ /* 0x000ee20000100800 */
[C---:B--2---:R-:W-:Y:S01]  /*1bd90*/  IADD3 R16, P1, R0.reuse, R2, RZ ;  /* 0x0000000200107210 */ /* 0x044fe20007f3e0ff */
[C---:B------:R-:W-:Y:S02]  /*1bda0*/  IMAD.X R13, R3.reuse, 0x1, R24, P2 ;  /* 0x00000001030d7824 */ /* 0x040fe400010e0618 */
[----:B------:R-:W2:Y:S02]  /*1bdb0*/  LDL R2, [R1+0x94c] ;  /* 0x00094c0001027983 */ /* 0x000ea40000100800 */
[C---:B------:R-:W-:Y:S01]  /*1bdc0*/  IMAD.X R17, R3.reuse, 0x1, R26, P1 ;  /* 0x0000000103117824 */ /* 0x040fe200008e061a */
[----:B-1----:R-:W-:Y:S01]  /*1bdd0*/  IADD3 R14, P1, R0, R25, RZ ;  /* 0x00000019000e7210 */ /* 0x002fe20007f3e0ff */
[----:B------:R0:W2:Y:S04]  /*1bde0*/  LDG.E.U8 R36, desc[UR60][R12.64] ;  /* 0x0000003c0c247981 */ /* 0x0000a8000c1e1100 */
[----:B------:R1:W2:Y:S01]  /*1bdf0*/  LDG.E.U8 R84, desc[UR60][R16.64] ;  /* 0x0000003c10547981 */ /* 0x0002a2000c1e1100 */
[----:B------:R-:W-:-:S03]  /*1be00*/  IMAD.X R15, R3, 0x1, R22, P1 ;  /* 0x00000001030f7824 */ /* 0x000fc600008e0616 */
[----:B------:R-:W2:Y:S01]  /*1be10*/  LDL R24, [R1+0xec8] ;  /* 0x000ec80001187983 */ /* 0x000ea20000100800 */
[----:B0-----:R-:W-:-:S03]  /*1be20*/  IADD3 R12, P1, R0, R21, RZ ;  /* 0x00000015000c7210 */ /* 0x001fc60007f3e0ff */
[----:B------:R4:W2:Y:S01]  /*1be30*/  LDG.E.U8 R70, desc[UR60][R14.64] ;  /* 0x0000003c0e467981 */ /* 0x0008a2000c1e1100 */
[----:B-1----:R-:W-:-:S03]  /*1be40*/  IADD3 R16, P2, R0, R23, RZ ;  /* 0x0000001700107210 */ /* 0x002fc60007f5e0ff */
[----:B------:R-:W2:Y:S02]  /*1be50*/  LDL R22, [R1+0x954] ;  /* 0x0009540001167983 */ /* 0x000ea40000100800 */
[C---:B------:R-:W-:Y:S02]  /*1be60*/  IMAD.X R17, R3.reuse, 0x1, R20, P2 ;  /* 0x0000000103117824 */ /* 0x040fe400010e0614 */
[----:B------:R-:W2:Y:S04]  /*1be70*/  LDL R21, [R1+0x968] ;  /* 0x0009680001157983 */ /* 0x000ea80000100800 */
[----:B------:R-:W2:Y:S04]  /*1be80*/  LDG.E.U8 R123, desc[UR60][R16.64] ;  /* 0x0000003c107b7981 */ /* 0x000ea8000c1e1100 */
[----:B------:R-:W2:Y:S04]  /*1be90*/  LDL R26, [R1+0x974] ;  /* 0x00097400011a7983 */ /* 0x000ea80000100800 */
[----:B------:R-:W2:Y:S01]  /*1bea0*/  LDL R23, [R1+0x988] ;  /* 0x0009880001177983 */ /* 0x000ea20000100800 */
[----:B----4-:R-:W-:Y:S01]  /*1beb0*/  IADD3 R14, P2, R0, R19, RZ ;  /* 0x00000013000e7210 */ /* 0x010fe20007f5e0ff */
[----:B---3--:R-:W-:-:S05]  /*1bec0*/  IMAD.X R13, R3, 0x1, R18, P1 ;  /* 0x00000001030d7824 */ /* 0x008fca00008e0612 */
[----:B------:R0:W3:Y:S01]  /*1bed0*/  LDG.E.U8 R83, desc[UR60][R12.64] ;  /* 0x0000003c0c537981 */ /* 0x0000e2000c1e1100 */
[----:B------:R-:W-:Y:S01]  /*1bee0*/  IMAD.X R15, R3, 0x1, R10, P2 ;  /* 0x00000001030f7824 */ /* 0x000fe200010e060a */
[C---:B------:R-:W-:Y:S02]  /*1bef0*/  IADD3 R18, P1, R0.reuse, R11, RZ ;  /* 0x0000000b00127210 */ /* 0x040fe40007f3e0ff */
[----:B------:R-:W-:Y:S02]  /*1bf00*/  MOV R10, UR7 ;  /* 0x00000007000a7c02 */ /* 0x000fe40008000f00 */
[----:B------:R-:W-:Y:S01]  /*1bf10*/  MOV R20, UR4 ;  /* 0x0000000400147c02 */ /* 0x000fe20008000f00 */
[----:B------:R-:W4:Y:S01]  /*1bf20*/  LDG.E.U8 R35, desc[UR60][R14.64] ;  /* 0x0000003c0e237981 */ /* 0x000f22000c1e1100 */
[----:B0-----:R-:W-:-:S03]  /*1bf30*/  IADD3 R12, P2, R0, R9, RZ ;  /* 0x00000009000c7210 */ /* 0x001fc60007f5e0ff */
[----:B------:R-:W3:Y:S01]  /*1bf40*/  LDL R9, [R1+0x960] ;  /* 0x0009600001097983 */ /* 0x000ee20000100800 */
[----:B------:R-:W-:Y:S01]  /*1bf50*/  IMAD.X R19, R3, 0x1, R7, P1 ;  /* 0x0000000103137824 */ /* 0x000fe200008e0607 */
[----:B------:R-:W-:-:S04]  /*1bf60*/  IADD3 R16, P1, R0, R4, RZ ;  /* 0x0000000400107210 */ /* 0x000fc80007f3e0ff */
[----:B------:R0:W4:Y:S04]  /*1bf70*/  LDG.E.U8 R7, desc[UR60][R18.64] ;  /* 0x0000003c12077981 */ /* 0x000128000c1e1100 */
[----:B------:R-:W4:Y:S01]  /*1bf80*/  LDL R4, [R1+0x964] ;  /* 0x0009640001047983 */ /* 0x000f220000100800 */
[----:B------:R-:W-:-:S03]  /*1bf90*/  MOV R11, UR6 ;  /* 0x00000006000b7c02 */ /* 0x000fc60008000f00 */
[----:B------:R-:W-:Y:S04]  /*1bfa0*/  STL [R1+0x1568], R10 ;  /* 0x0015680a01007387 */ /* 0x000fe80000100800 */
[----:B------:R-:W-:Y:S01]  /*1bfb0*/  STL [R1+0x156c], R11 ;  /* 0x00156c0b01007387 */ /* 0x000fe20000100800 */
[----:B--2---:R-:W-:Y:S01]  /*1bfc0*/  IMAD.X R13, R3, 0x1, R2, P2 ;  /* 0x00000001030d7824 */ /* 0x004fe200010e0602 */
[----:B------:R-:W-:-:S04]  /*1bfd0*/  MOV R2, UR5 ;  /* 0x0000000500027c02 */ /* 0x000fc80008000f00 */
[----:B------:R1:W2:Y:S04]  /*1bfe0*/  LDG.E.U8 R122, desc[UR60][R12.64] ;  /* 0x0000003c0c7a7981 */ /* 0x0002a8000c1e1100 */
[----:B------:R-:W-:Y:S04]  /*1bff0*/  STL [R1+0x1570], R2 ;  /* 0x0015700201007387 */ /* 0x000fe80000100800 */
[----:B------:R1:W-:Y:S01]  /*1c000*/  STL [R1+0x1574], R20 ;  /* 0x0015741401007387 */ /* 0x0003e20000100800 */
[----:B0-----:R-:W-:-:S03]  /*1c010*/  IADD3 R18, P2, R0, R24, RZ ;  /* 0x0000001800127210 */ /* 0x001fc60007f5e0ff */
[----:B------:R-:W2:Y:S04]  /*1c020*/  LDL R25, [R1+0x97c] ;  /* 0x00097c0001197983 */ /* 0x000ea80000100800 */
[----:B------:R-:W2:Y:S01]  /*1c030*/  LDL R24, [R1+0x990] ;  /* 0x0009900001187983 */ /* 0x000ea20000100800 */
[----:B------:R-:W-:-:S03]  /*1c040*/  IMAD.X R17, R3, 0x1, R22, P1 ;  /* 0x0000000103117824 */ /* 0x000fc600008e0616 */
[----:B------:R-:W2:Y:S01]  /*1c050*/  LDL R22, [R1+0x984] ;  /* 0x0009840001167983 */ /* 0x000ea20000100800 */
[----:B------:R-:W-:Y:S01]  /*1c060*/  IMAD.X R19, R3, 0x1, R32, P2 ;  /* 0x0000000103137824 */ /* 0x000fe200010e0620 */
[C---:B-1----:R-:W-:Y:S02]  /*1c070*/  IADD3 R12, P2, R0.reuse, R21, RZ ;  /* 0x00000015000c7210 */ /* 0x042fe40007f5e0ff */
[----:B------:R-:W2:Y:S04]  /*1c080*/  LDL R21, [R1+0xed0] ;  /* 0x000ed00001157983 */ /* 0x000ea80000100800 */
[----:B------:R-:W2:Y:S04]  /*1c090*/  LDL R20, [R1+0x998] ;  /* 0x0009980001147983 */ /* 0x000ea80000100800 */
[----:B------:R-:W2:Y:S04]  /*1c0a0*/  LDL R10, [R1+0xecc] ;  /* 0x000ecc00010a7983 */ /* 0x000ea80000100800 */
[----:B------:R0:W2:Y:S04]  /*1c0b0*/  LDG.E.U8 R34, desc[UR60][R18.64] ;  /* 0x0000003c12227981 */ /* 0x0000a8000c1e1100 */
[----:B------:R1:W2:Y:S04]  /*1c0c0*/  LDG.E.U8 R82, desc[UR60][R16.64] ;  /* 0x0000003c10527981 */ /* 0x0002a8000c1e1100 */
[----:B------:R-:W2:Y:S04]  /*1c0d0*/  LDL R2, [R1+0x99c] ;  /* 0x00099c0001027983 */ /* 0x000ea80000100800 */
[----:B------:R-:W2:Y:S01]  /*1c0e0*/  LDL R11, [R1+0x9a4] ;  /* 0x0009a400010b7983 */ /* 0x000ea20000100800 */
[----:B------:R-:W-:Y:S01]  /*1c0f0*/  WARPGROUP.ARRIVE ;  /* 0x00000000000079c5 */ /* 0x000fe20000000000 */
[----:B------:R-:W-:Y:S01]  /*1c100*/  UMOV UR57, 0x40000040 ;  /* 0x4000004000397882 */ /* 0x000fe20000000000 */
[----:B------:R-:W-:Y:S01]  /*1c110*/  UMOV UR59, 0x40000040 ;  /* 0x40000040003b7882 */ /* 0x000fe20000000000 */
[----:B------:R-:W2:Y:S03]  /*1c120*/  LDL R61, [R1+0xae8] ;  /* 0x000ae800013d7983 */ /* 0x000ea60000100800 */
[----:B------:R-:W-:Y:S01]  /*1c130*/  QGMMA.64x64x32.F32.E4M3.E4M3 R152, gdesc[UR56], RZ, !UPT, gsb0 ;  /* 0x00e00000389879f3 */ /* 0x000fe2000c0008ff */
[----:B------:R-:W2:Y:S04]  /*1c140*/  LDL R148, [R1+0xb08] ;  /* 0x000b080001947983 */ /* 0x000ea80000100800 */
        /* <DEDUP_REMOVED lines=16> */
[----:B------:R-:W2:Y:S01]  /*1c250*/  LDL R207, [R1+0x738] ;  /* 0x0007380001cf7983 */ /* 0x000ea20000100800 */
[----:B---3--:R-:W-:-:S03]  /*1c260*/  IADD3 R14, P1, R0, R9, RZ ;  /* 0x00000009000e7210 */ /* 0x008fc60007f3e0ff */
[----:B------:R-:W3:Y:S02]  /*1c270*/  LDL R9, [R1+0x98c] ;  /* 0x00098c0001097983 */ /* 0x000ee40000100800 */
[----:B------:R-:W-:Y:S01]  /*1c280*/  IMAD.X R15, R3, 0x1, R31, P1 ;  /* 0x00000001030f7824 */ /* 0x000fe200008e061f */
[----:B0-----:R-:W-:-:S04]  /*1c290*/  IADD3 R18, P1, R0, R30, RZ ;  /* 0x0000001e00127210 */ /* 0x001fc80007f3e0ff */
[----:B------:R0:W3:Y:S01]  /*1c2a0*/  LDG.E.U8 R252, desc[UR60][R14.64] ;  /* 0x0000003c0efc7981 */ /* 0x0000e2000c1e1100 */
[----:B------:R-:W-:-:S03]  /*1c2b0*/  IMAD.X R19, R3, 0x1, R28, P1 ;  /* 0x0000000103137824 */ /* 0x000fc600008e061c */
[----:B------:R-:W3:Y:S04]  /*1c2c0*/  LDL R28, [R1+0x9a0] ;  /* 0x0009a000011c7983 */ /* 0x000ee80000100800 */
[----:B------:R-:W3:Y:S01]  /*1c2d0*/  LDG.E.U8 R81, desc[UR60][R18.64] ;  /* 0x0000003c12517981 */ /* 0x000ee2000c1e1100 */
[----:B----4-:R-:W-:-:S03]  /*1c2e0*/  IMAD.X R13, R3, 0x1, R4, P2 ;  /* 0x00000001030d7824 */ /* 0x010fc600010e0604 */
[----:B------:R-:W4:Y:S01]  /*1c2f0*/  LDL R4, [R1+0x994] ;  /* 0x0009940001047983 */ /* 0x000f220000100800 */
[----:B-1----:R-:W-:-:S03]  /*1c300*/  IADD3 R16, P2, R0, R29, RZ ;  /* 0x0000001d00107210 */ /* 0x002fc60007f5e0ff */
[----:B------:R1:W4:Y:S02]  /*1c310*/  LDG.E.U8 R121, desc[UR60][R12.64] ;  /* 0x0000003c0c797981 */ /* 0x000324000c1e1100 */
[----:B------:R-:W-:Y:S02]  /*1c320*/  IMAD.X R17, R3, 0x1, R26, P2 ;  /* 0x0000000103117824 */ /* 0x000fe400010e061a */
[----:B------:R-:W4:Y:S01]  /*1c330*/  LDL R18, [R1+0x9b0] ;  /* 0x0009b00001127983 */ /* 0x000f220000100800 */
[----:B0-----:R-:W-:-:S03]  /*1c340*/  IADD3 R14, P1, R0, R27, RZ ;  /* 0x0000001b000e7210 */ /* 0x001fc60007f3e0ff */
[----:B------:R0:W4:Y:S01]  /*1c350*/  LDG.E.U8 R33, desc[UR60][R16.64] ;  /* 0x0000003c10217981 */ /* 0x000122000c1e1100 */
[----:B-1----:R-:W-:-:S03]  /*1c360*/  IADD3 R12, P2, R0, R23, RZ ;  /* 0x00000017000c7210 */ /* 0x002fc60007f5e0ff */
[----:B------:R-:W4:Y:S04]  /*1c370*/  LDL R23, [R1+0x9a8] ;  /* 0x0009a80001177983 */ /* 0x000f280000100800 */
[----:B------:R-:W4:Y:S04]  /*1c380*/  LDL R19, [R1+0xed8] ;  /* 0x000ed80001137983 */ /* 0x000f280000100800 */
[----:B------:R-:W4:Y:S01]  /*1c390*/  LDL.64 R26, [R1+0x348] ;  /* 0x00034800011a7983 */ /* 0x000f220000100a00 */
[----:B--2---:R-:W-:Y:S01]  /*1c3a0*/  IMAD.X R15, R3, 0x1, R25, P1 ;  /* 0x00000001030f7824 */ /* 0x004fe200008e0619 */
[----:B0-----:R-:W-:-:S04]  /*1c3b0*/  IADD3 R16, P1, R0, R24, RZ ;  /* 0x0000001800107210 */ /* 0x001fc80007f3e0ff */
[----:B------:R0:W2:Y:S01]  /*1c3c0*/  LDG.E.U8 R249, desc[UR60][R14.64] ;  /* 0x0000003c0ef97981 */ /* 0x0000a2000c1e1100 */
[C---:B------:R-:W-:Y:S01]  /*1c3d0*/  IMAD.X R13, R3.reuse, 0x1, R22, P2 ;  /* 0x00000001030d7824 */ /* 0x040fe200010e0616 */
[----:B------:R-:W-:Y:S02]  /*1c3e0*/  WARPGROUP.DEPBAR.LE gsb0, 0x0 ;  /* 0x00008000000079c5 */ /* 0x000fe40000010000 */
[----:B------:R-:W2:Y:S04]  /*1c3f0*/  LDL R22, [R1+0x9b8] ;  /* 0x0009b80001167983 */ /* 0x000ea80000100800 */
[----:B------:R1:W2:Y:S04]  /*1c400*/  LDG.E.U8 R120, desc[UR60][R12.64] ;  /* 0x0000003c0c787981 */ /* 0x0002a8000c1e1100 */
[----:B------:R-:W2:Y:S01]  /*1c410*/  LDL.64 R24, [R1+0x340] ;  /* 0x0003400001187983 */ /* 0x000ea20000100a00 */
[----:B---3--:R-:W-:-:S03]  /*1c420*/  IMAD.X R17, R3, 0x1, R9, P1 ;  /* 0x0000000103117824 */ /* 0x008fc600008e0609 */
[----:B------:R-:W3:Y:S01]  /*1c430*/  LDL R9, [R1+0x9ac] ;  /* 0x0009ac0001097983 */ /* 0x000ee20000100800 */
[----:B0-----:R-:W-:-:S03]  /*1c440*/  IADD3 R14, P1, R0, R21, RZ ;  /* 0x00000015000e7210 */ /* 0x001fc60007f3e0ff */
[----:B------:R-:W2:Y:S01]  /*1c450*/  LDL R21, [R1+0x9b4] ;  /* 0x0009b40001157983 */ /* 0x000ea20000100800 */
[----:B-1----:R-:W-:-:S03]  /*1c460*/  IADD3 R12, P2, R0, R20, RZ ;  /* 0x00000014000c7210 */ /* 0x002fc60007f5e0ff */
[----:B------:R-:W2:Y:S01]  /*1c470*/  LDL R20, [R1+0x9c0] ;  /* 0x0009c00001147983 */ /* 0x000ea20000100800 */
[----:B------:R-:W-:-:S03]  /*1c480*/  IMAD.X R15, R3, 0x1, R10, P1 ;  /* 0x00000001030f7824 */ /* 0x000fc600008e060a */
[----:B------:R-:W2:Y:S04]  /*1c490*/  LDL R10, [R1+0x9bc] ;  /* 0x0009bc00010a7983 */ /* 0x000ea80000100800 */
[----:B------:R-:W2:Y:S04]  /*1c4a0*/  LDG.E.U8 R80, desc[UR60][R16.64] ;  /* 0x0000003c10507981 */ /* 0x000ea8000c1e1100 */
[----:B------:R-:W2:Y:S01]  /*1c4b0*/  LDG.E.U8 R32, desc[UR60][R14.64] ;  /* 0x0000003c0e207981 */ /* 0x000ea2000c1e1100 */
[----:B----4-:R-:W-:-:S03]  /*1c4c0*/  IMAD.X R13, R3, 0x1, R4, P2 ;  /* 0x00000001030d7824 */ /* 0x010fc600010e0604 */
[----:B------:R-:W4:Y:S04]  /*1c4d0*/  LDL R4, [R1+0x9c8] ;  /* 0x0009c80001047983 */ /* 0x000f280000100800 */
[----:B------:R-:W4:Y:S04]  /*1c4e0*/  LDL R16, [R1+0x9c4] ;  /* 0x0009c40001107983 */ /* 0x000f280000100800 */
[----:B------:R0:W4:Y:S04]  /*1c4f0*/  LDG.E.U8 R245, desc[UR60][R12.64] ;  /* 0x0000003c0cf57981 */ /* 0x000128000c1e1100 */
[----:B------:R-:W4:Y:S04]  /*1c500*/  LDL R15, [R1+0x9d0] ;  /* 0x0009d000010f7983 */ /* 0x000f280000100800 */
[----:B------:R-:W4:Y:S01]  /*1c510*/  LDL R14, [R1+0x9d4] ;  /* 0x0009d400010e7983 */ /* 0x000f220000100800 */
[----:B0-----:R-:W-:-:S03]  /*1c520*/  IADD3 R12, P1, R0, R28, RZ ;  /* 0x0000001c000c7210 */ /* 0x001fc60007f3e0ff */
[----:B------:R-:W4:Y:S02]  /*1c530*/  LDL R17, [R1+0x9dc] ;  /* 0x0009dc0001117983 */ /* 0x000f240000100800 */
[----:B------:R-:W-:Y:S02]  /*1c540*/  IMAD.X R13, R3, 0x1, R2, P1 ;  /* 0x00000001030d7824 */ /* 0x000fe400008e0602 */
[----:B------:R-:W4:Y:S04]  /*1c550*/  LDL R2, [R1+0xed4] ;  /* 0x000ed40001027983 */ /* 0x000f280000100800 */
[----:B------:R0:W4:Y:S02]  /*1c560*/  LDG.E.U8 R251, desc[UR60][R12.64] ;  /* 0x0000003c0cfb7981 */ /* 0x000124000c1e1100 */
[----:B0-----:R-:W-:-:S05]  /*1c570*/  IADD3 R12, P1, R0, R23, RZ ;  /* 0x00000017000c7210 */ /* 0x001fca0007f3e0ff */
[C---:B------:R-:W-:Y:S02]  /*1c580*/  IMAD.X R13, R3.reuse, 0x1, R11, P1 ;  /* 0x00000001030d7824 */ /* 0x040fe400008e060b */
[----:B------:R-:W4:Y:S04]  /*1c590*/  LDL R11, [R1+0x9cc] ;  /* 0x0009cc00010b7983 */ /* 0x000f280000100800 */
[----:B------:R0:W4:Y:S02]  /*1c5a0*/  LDG.E.U8 R79, desc[UR60][R12.64] ;  /* 0x0000003c0c4f7981 */ /* 0x000124000c1e1100 */
[----:B0-----:R-:W-:Y:S02]  /*1c5b0*/  IADD3 R12, P1, R0, R18, RZ ;  /* 0x00000012000c7210 */ /* 0x001fe40007f3e0ff */
[----:B------:R-:W4:Y:S03]  /*1c5c0*/  LDL R18, [R1+0x9d8] ;  /* 0x0009d80001127983 */ /* 0x000f260000100800 */
[----:B---3--:R-:W-:-:S02]  /*1c5d0*/  IMAD.X R13, R3, 0x1, R9, P1 ;  /* 0x00000001030d7824 */ /* 0x008fc400008e0609 */
[----:B------:R-:W3:Y:S04]  /*1c5e0*/  LDL R9, [R1+0x9e0] ;  /* 0x0009e00001097983 */ /* 0x000ee80000100800 */
[----:B------:R2:W3:Y:S02]  /*1c5f0*/  LDG.E.U8 R31, desc[UR60][R12.64] ;  /* 0x0000003c0c1f7981 */ /* 0x0004e4000c1e1100 */
[----:B--2---:R-:W-:Y:S01]  /*1c600*/  IADD3 R12, P1, R0, R22, RZ ;  /* 0x00000016000c7210 */ /* 0x004fe20007f3e0ff */
[----:B------:R-:W-:Y:S01]  /*1c610*/  WARPGROUP.ARRIVE ;  /* 0x00000000000079c5 */ /* 0x000fe20000000000 */
[----:B------:R-:W2:Y:S03]  /*1c620*/  LDL.64 R22, [R1+0x328] ;  /* 0x0003280001167983 */ /* 0x000ea60000100a00 */
[----:B------:R-:W-:-:S02]  /*1c630*/  IMAD.X R13, R3, 0x1, R21, P1 ;  /* 0x00000001030d7824 */ /* 0x000fc400008e0615 */
[----:B------:R-:W2:Y:S01]  /*1c640*/  LDL R21, [R1+0x9e8] ;  /* 0x0009e80001157983 */ /* 0x000ea20000100800 */
[----:B------:R-:W-:Y:S03]  /*1c650*/  QGMMA.64x64x32.F32.E4M3.E4M3 R152, gdesc[UR4], R152, gsb0 ;  /* 0x00e00000049879f3 */ /* 0x000fe60008000898 */
[----:B------:R0:W2:Y:S02]  /*1c660*/  LDG.E.U8 R241, desc[UR60][R12.64] ;  /* 0x0000003c0cf17981 */ /* 0x0000a4000c1e1100 */
[----:B0-----:R-:W-:Y:S02]  /*1c670*/  IADD3 R12, P1, R0, R20, RZ ;  /* 0x00000014000c7210 */ /* 0x001fe40007f3e0ff */
[----:B------:R-:W2:Y:S03]  /*1c680*/  LDL R20, [R1+0x9f8] ;  /* 0x0009f80001147983 */ /* 0x000ea60000100800 */
[----:B------:R-:W-:-:S02]  /*1c690*/  IMAD.X R13, R3, 0x1, R10, P1 ;  /* 0x00000001030d7824 */ /* 0x000fc400008e060a */
[----:B------:R-:W2:Y:S04]  /*1c6a0*/  LDL R10, [R1+0x9e4] ;  /* 0x0009e400010a7983 */ /* 0x000ea80000100800 */
[----:B------:R4:W2:Y:S02]  /*1c6b0*/  LDG.E.U8 R247, desc[UR60][R12.64] ;  /* 0x0000003c0cf77981 */ /* 0x0008a4000c1e1100 */
        /* <DEDUP_REMOVED lines=20> */
[----:B---3--:R-:W-:Y:S02]  /*1c800*/  IADD3 R12, P1, R0, R9, RZ ;  /* 0x00000009000c7210 */ /* 0x008fe40007f3e0ff */
[----:B------:R-:W3:Y:S03]  /*1c810*/  LDL R9, [R1+0xa08] ;  /* 0x000a080001097983 */ /* 0x000ee60000100800 */
[----:B------:R-:W-:-:S02]  /*1c820*/  IMAD.X R13, R3, 0x1, R17, P1 ;  /* 0x00000001030d7824 */ /* 0x000fc400008e0611 */
[----:B------:R-:W3:Y:S04]  /*1c830*/  LDL R17, [R1+0xa10] ;  /* 0x000a100001117983 */ /* 0x000ee80000100800 */
[----:B------:R2:W3:Y:S02]  /*1c840*/  LDG.E.U8 R77, desc[UR60][R12.64] ;  /* 0x0000003c0c4d7981 */ /* 0x0004e4000c1e1100 */
[----:B--2---:R-:W-:Y:S02]  /*1c850*/  IADD3 R12, P1, R0, R21, RZ ;  /* 0x00000015000c7210 */ /* 0x004fe40007f3e0ff */
        /* <DEDUP_REMOVED lines=29> */
[----:B0-----:R-:W-:Y:S02]  /*1ca30*/  IADD3 R12, P1, R0, R17, RZ ;  /* 0x00000011000c7210 */ /* 0x001fe40007f3e0ff */
[----:B------:R-:W3:Y:S01]  /*1ca40*/  LDL R17, [R1+0xee4] ;  /* 0x000ee40001117983 */ /* 0x000ee20000100800 */
[----:B------:R-:W-:Y:S02]  /*1ca50*/  R2UR UR4, R74 ;  /* 0x000000004a0472ca */ /* 0x000fe400000e0000 */
[----:B------:R-:W-:-:S02]  /*1ca60*/  R2UR UR5, R75 ;  /* 0x000000004b0572ca */ /* 0x000fc400000e0000 */
[----:B------:R-:W-:Y:S02]  /*1ca70*/  R2UR UR6, R72 ;  /* 0x00000000480672ca */ /* 0x000fe400000e0000 */
[----:B------:R-:W-:Y:S01]  /*1ca80*/  R2UR UR7, R73 ;  /* 0x00000000490772ca */ /* 0x000fe200000e0000 */
[----:B--2---:R-:W-:Y:S02]  /*1ca90*/  IMAD.X R13, R3, 0x1, R10, P1 ;  /* 0x00000001030d7824 */ /* 0x004fe400008e060a */
[----:B------:R-:W2:Y:S04]  /*1caa0*/  LDL R10, [R1+0xa40] ;  /* 0x000a4000010a7983 */ /* 0x000ea80000100800 */
[----:B------:R0:W2:Y:S02]  /*1cab0*/  LDG.E.U8 R237, desc[UR60][R12.64] ;  /* 0x0000003c0ced7981 */ /* 0x0000a4000c1e1100 */
[----:B0-----:R-:W-:Y:S01]  /*1cac0*/  IADD3 R12, P1, R0, R21, RZ ;  /* 0x00000015000c7210 */ /* 0x001fe20007f3e0ff */
[----:B------:R-:W-:-:S02]  /*1cad0*/  WARPGROUP.DEPBAR.LE gsb0, 0x0 ;  /* 0x00008000000079c5 */ /* 0x000fc40000010000 */
[----:B------:R-:W2:Y:S02]  /*1cae0*/  LDL R21, [R1+0xa48] ;  /* 0x000a480001157983 */ /* 0x000ea40000100800 */
[----:B----4-:R-:W-:Y:S02]  /*1caf0*/  IMAD.X R13, R3, 0x1, R4, P1 ;  /* 0x00000001030d7824 */ /* 0x010fe400008e0604 */
[----:B------:R-:W4:Y:S01]  /*1cb00*/  LDL R4, [R1+0xa3c] ;  /* 0x000a3c0001047983 */ /* 0x000f220000100800 */
[----:B------:R-:W-:-:S03]  /*1cb10*/  WARPGROUP.ARRIVE ;  /* 0x00000000000079c5 */ /* 0x000fc60000000000 */
[----:B------:R0:W4:Y:S03]  /*1cb20*/  LDG.E.U8 R75, desc[UR60][R12.64] ;  /* 0x0000003c0c4b7981 */ /* 0x000126000c1e1100 */
[----:B------:R-:W-:Y:S01]  /*1cb30*/  QGMMA.64x64x32.F32.E4M3.E4M3 R152, gdesc[UR4], R152, gsb0 ;  /* 0x00e00000049879f3 */ /* 0x000fe20008000898 */
[C---:B0-----:R-:W-:Y:S02]  /*1cb40*/  IADD3 R12, P1, R0.reuse, R16, RZ ;  /* 0x00000010000c7210 */ /* 0x041fe40007f3e0ff */
[----:B------:R-:W4:Y:S03]  /*1cb50*/  LDL R16, [R1+0xa44] ;  /* 0x000a440001107983 */ /* 0x000f260000100800 */
[----:B------:R-:W-:Y:S01]  /*1cb60*/  IMAD.X R13, R3, 0x1, R20, P1 ;  /* 0x00000001030d7824 */ /* 0x000fe200008e0614 */
[----:B------:R-:W-:Y:S01]  /*1cb70*/  R2UR UR5, R27 ;  /* 0x000000001b0572ca */ /* 0x000fe200000e0000 */
        /* <DEDUP_REMOVED lines=14> */
[----:B---3--:R-:W-:Y:S02]  /*1cc60*/  IMAD.X R13, R3, 0x1, R9, P1 ;  /* 0x00000001030d7824 */ /* 0x008fe400008e0609 */
[----:B------:R-:W3:Y:S04]  /*1cc70*/  LDL R9, [R1+0xa5c] ;  /* 0x000a5c0001097983 */ /* 0x000ee80000100800 */
[----:B------:R0:W3:Y:S01]  /*1cc80*/  LDG.E.U8 R74, desc[UR60][R12.64] ;  /* 0x0000003c0c4a7981 */ /* 0x0000e2000c1e1100 */
[----:B------:R-:W-:-:S02]  /*1cc90*/  R2UR UR4, R26 ;  /* 0x000000001a0472ca */ /* 0x000fc400000e0000 */
[C---:B0-----:R-:W-:Y:S02]  /*1cca0*/  IADD3 R12, P1, R0.reuse, R18, RZ ;  /* 0x00000012000c7210 */ /* 0x041fe40007f3e0ff */
[----:B------:R-:W3:Y:S03]  /*1ccb0*/  LDL R18, [R1+0xa64] ;  /* 0x000a640001127983 */ /* 0x000ee60000100800 */
[----:B------:R-:W-:Y:S02]  /*1ccc0*/  IMAD.X R13, R3, 0x1, R17, P1 ;  /* 0x00000001030d7824 */ /* 0x000fe400008e0611 */
[----:B------:R-:W3:Y:S04]  /*1ccd0*/  LDL R17, [R1+0xa70] ;  /* 0x000a700001117983 */ /* 0x000ee80000100800 */
[----:B------:R2:W3:Y:S02]  /*1cce0*/  LDG.E.U8 R26, desc[UR60][R12.64] ;  /* 0x0000003c0c1a7981 */ /* 0x0004e4000c1e1100 */
[----:B--2---:R-:W-:-:S02]  /*1ccf0*/  IADD3 R12, P1, R0, R10, RZ ;  /* 0x0000000a000c7210 */ /* 0x004fc40007f3e0ff */
[----:B------:R-:W2:Y:S03]  /*1cd00*/  LDL R10, [R1+0xa6c] ;  /* 0x000a6c00010a7983 */ /* 0x000ea60000100800 */
        /* <DEDUP_REMOVED lines=12> */
[----:B------:R0:W4:Y:S01]  /*1cdd0*/  LDG.E.U8 R73, desc[UR60][R12.64] ;  /* 0x0000003c0c497981 */ /* 0x000122000c1e1100 */
[----:B------:R-:W-:-:S02]  /*1cde0*/  R2UR UR7, R25 ;  /* 0x00000000190772ca */ /* 0x000fc400000e0000 */
[C---:B0-----:R-:W-:Y:S02]  /*1cdf0*/  IADD3 R12, P1, R0.reuse, R20, RZ ;  /* 0x00000014000c7210 */ /* 0x041fe40007f3e0ff */
        /* <DEDUP_REMOVED lines=8> */
[----:B------:R0:W3:Y:S02]  /*1ce80*/  LDG.E.U8 R221, desc[UR60][R12.64] ;  /* 0x0000003c0cdd7981 */ /* 0x0000e4000c1e1100 */
[----:B0-----:R-:W-:-:S02]  /*1ce90*/  IADD3 R12, P1, R0, R19, RZ ;  /* 0x00000013000c7210 */ /* 0x001fc40007f3e0ff */
[----:B------:R-:W3:Y:S03]  /*1cea0*/  LDL R19, [R1+0xa8c] ;  /* 0x000a8c0001137983 */ /* 0x000ee60000100800 */
[----:B------:R-:W-:Y:S02]  /*1ceb0*/  IMAD.X R13, R3, 0x1, R18, P1 ;  /* 0x00000001030d7824 */ /* 0x000fe400008e0612 */
[----:B------:R-:W3:Y:S04]  /*1cec0*/  LDL R18, [R1+0xa98] ;  /* 0x000a980001127983 */ /* 0x000ee80000100800 */
[----:B------:R0:W3:Y:S01]  /*1ced0*/  LDG.E.U8 R228, desc[UR60][R12.64] ;  /* 0x0000003c0ce47981 */ /* 0x0000e2000c1e1100 */
[----:B------:R-:W-:-:S02]  /*1cee0*/  R2UR UR6, R24 ;  /* 0x00000000180672ca */ /* 0x000fc400000e0000 */
[----:B0-----:R-:W-:Y:S02]  /*1cef0*/  IADD3 R12, P1, R0, R17, RZ ;  /* 0x00000011000c7210 */ /* 0x001fe40007f3e0ff */
[----:B------:R-:W3:Y:S03]  /*1cf00*/  LDL R17, [R1+0xa94] ;  /* 0x000a940001117983 */ /* 0x000ee60000100800 */
[----:B--2---:R-:W-:Y:S02]  /*1cf10*/  IMAD.X R13, R3, 0x1, R10, P1 ;  /* 0x00000001030d7824 */ /* 0x004fe400008e060a */
[----:B------:R-:W2:Y:S04]  /*1cf20*/  LDL R10, [R1+0xaa0] ;  /* 0x000aa000010a7983 */ /* 0x000ea80000100800 */
[----:B------:R4:W2:Y:S01]  /*1cf30*/  LDG.E.U8 R72, desc[UR60][R12.64] ;  /* 0x0000003c0c487981 */ /* 0x0008a2000c1e1100 */
[----:B------:R-:W-:-:S02]  /*1cf40*/  WARPGROUP.DEPBAR.LE gsb0, 0x0 ;  /* 0x00008000000079c5 */ /* 0x000fc40000010000 */
[----:B------:R-:W-:-:S06]  /*1cf50*/  WARPGROUP.ARRIVE ;  /* 0x00000000000079c5 */ /* 0x000fcc0000000000 */
[----:B------:R-:W-:Y:S01]  /*1cf60*/  QGMMA.64x64x32.F32.E4M3.E4M3 R152, gdesc[UR4], R152, gsb0 ;  /* 0x00e00000049879f3 */ /* 0x000fe20008000898 */
[----:B----4-:R-:W-:Y:S02]  /*1cf70*/  IADD3 R12, P1, R0, R4, RZ ;  /* 0x00000004000c7210 */ /* 0x010fe40007f3e0ff */
[----:B------:R-:W4:Y:S01]  /*1cf80*/  LDL R4, [R1+0xa9c] ;  /* 0x000a9c0001047983 */ /* 0x000f220000100800 */
[----:B------:R-:W-:-:S03]  /*1cf90*/  R2UR UR7, R23 ;  /* 0x00000000170772ca */ /* 0x000fc600000e0000 */
[----:B------:R-:W4:Y:S01]  /*1cfa0*/  LDL R23, [R1+0xaa8] ;  /* 0x000aa80001177983 */ /* 0x000f220000100800 */
[----:B------:R-:W-:Y:S01]  /*1cfb0*/  IMAD.X R13, R3, 0x1, R21, P1 ;  /* 0x00000001030d7824 */ /* 0x000fe200008e0615 */
[----:B------:R-:W-:Y:S02]  /*1cfc0*/  R2UR UR6, R22 ;  /* 0x00000000160672ca */ /* 0x000fe400000e0000 */
[----:B------:R-:W4:Y:S04]  /*1cfd0*/  LDL R21, [R1+0xac0] ;  /* 0x000ac00001157983 */ /* 0x000f280000100800 */
[----:B------:R0:W4:Y:S04]  /*1cfe0*/  LDG.E.U8 R24, desc[UR60][R12.64] ;  /* 0x0000003c0c187981 */ /* 0x000128000c1e1100 */
[----:B------:R-:W4:Y:S01]  /*1cff0*/  LDL R22, [R1+0xab8] ;  /* 0x000ab80001167983 */ /* 0x000f220000100800 */
[----:B0-----:R-:W-:-:S03]  /*1d000*/  IADD3 R12, P1, R0, R16, RZ ;  /* 0x00000010000c7210 */ /* 0x001fc60007f3e0ff */
[----:B------:R-:W4:Y:S02]  /*1d010*/  LDL R16, [R1+0xef8] ;  /* 0x000ef80001107983 */ /* 0x000f240000100800 */
[----:B------:R-:W-:Y:S02]  /*1d020*/  IMAD.X R13, R3, 0x1, R2, P1 ;  /* 0x00000001030d7824 */ /* 0x000fe400008e0602 */
[----:B------:R-:W4:Y:S04]  /*1d030*/  LDL R2, [R1+0xaa4] ;  /* 0x000aa40001027983 */ /* 0x000f280000100800 */
[----:B------:R0:W4:Y:S02]  /*1d040*/  LDG.E.U8 R217, desc[UR60][R12.64] ;  /* 0x0000003c0cd97981 */ /* 0x000124000c1e1100 */
[----:B0-----:R-:W-:-:S02]  /*1d050*/  IADD3 R12, P1, R0, R11, RZ ;  /* 0x0000000b000c7210 */ /* 0x001fc40007f3e0ff */
[----:B------:R-:W4:Y:S03]  /*1d060*/  LDL R11, [R1+0xef4] ;  /* 0x000ef400010b7983 */ /* 0x000f260000100800 */
[----:B------:R-:W-:-:S05]  /*1d070*/  IMAD.X R13, R3, 0x1, R20, P1 ;  /* 0x00000001030d7824 */ /* 0x000fca00008e0614 */
[----:B------:R0:W4:Y:S02]  /*1d080*/  LDG.E.U8 R225, desc[UR60][R12.64] ;  /* 0x0000003c0ce17981 */ /* 0x000124000c1e1100 */
[C---:B0-----:R-:W-:Y:S02]  /*1d090*/  IADD3 R12, P1, R0.reuse, R15, RZ ;  /* 0x0000000f000c7210 */ /* 0x041fe40007f3e0ff */
[----:B------:R-:W4:Y:S03]  /*1d0a0*/  LDL R15, [R1+0xab0] ;  /* 0x000ab000010f7983 */ /* 0x000f260000100800 */
[----:B------:R-:W-:Y:S02]  /*1d0b0*/  IMAD.X R13, R3, 0x1, R14, P1 ;  /* 0x00000001030d7824 */ /* 0x000fe400008e060e */
        /* <DEDUP_REMOVED lines=43> */
[----:B--2---:R-:W-:-:S05]  /*1d370*/  IMAD.X R13, R3, 0x1, R10, P1 ;  /* 0x00000001030d7824 */ /* 0x004fca00008e060a */
[----:B------:R0:W2:Y:S02]  /*1d380*/  LDG.E.U8 R10, desc[UR60][R12.64] ;  /* 0x0000003c0c0a7981 */ /* 0x0000a4000c1e1100 */
[C---:B0-----:R-:W-:Y:S02]  /*1d390*/  IADD3 R12, P1, R0.reuse, R17, RZ ;  /* 0x00000011000c7210 */ /* 0x041fe40007f3e0ff */
        /* <DEDUP_REMOVED lines=16> */
[----:B---3--:R-:W-:-:S05]  /*1d4a0*/  IMAD.X R13, R3, 0x1, R9, P1 ;  /* 0x00000001030d7824 */ /* 0x008fca00008e0609 */
[----:B------:R0:W3:Y:S02]  /*1d4b0*/  LDG.E.U8 R9, desc[UR60][R12.64] ;  /* 0x0000003c0c097981 */ /* 0x0000e4000c1e1100 */
[C---:B0-----:R-:W-:Y:S02]  /*1d4c0*/  IADD3 R12, P1, R0.reuse, R61, RZ ;  /* 0x0000003d000c7210 */ /* 0x041fe40007f3e0ff */
        /* <DEDUP_REMOVED lines=14> */
[----:B----4-:R-:W-:-:S02]  /*1d5b0*/  IADD3 R12, P1, R0, R4, RZ ;  /* 0x00000004000c7210 */ /* 0x010fc40007f3e0ff */
        /* <DEDUP_REMOVED lines=77> */
[----:B0-----:R-:W-:Y:S02]  /*1da90*/  IADD3 R12, P1, R0, R14, RZ ;  /* 0x0000000e000c7210 */ /* 0x001fe40007f3e0ff */
[----:B------:R-:W4:Y:S03]  /*1daa0*/  LDL R14, [R1+0xb68] ;  /* 0x000b6800010e7983 */ /* 0x000f260000100800 */
[----:B---3--:R-:W-:-:S05]  /*1dab0*/  IMAD.X R13, R3, 0x1, R22, P1 ;  /* 0x00000001030d7824 */ /* 0x008fca00008e0616 */
[----:B------:R0:W3:Y:S02]  /*1dac0*/  LDG.E.U8 R22, desc[UR60][R12.64] ;  /* 0x0000003c0c167981 */ /* 0x0000e4000c1e1100 */
[----:B0-----:R-:W-:Y:S02]  /*1dad0*/  IADD3 R12, P1, R0, R108, RZ ;  /* 0x0000006c000c7210 */ /* 0x001fe40007f3e0ff */
[----:B------:R-:W3:Y:S03]  /*1dae0*/  LDL R108, [R1+0xb64] ;  /* 0x000b6400016c7983 */ /* 0x000ee60000100800 */
[----:B------:R-:W-:-:S05]  /*1daf0*/  IMAD.X R13, R3, 0x1, R21, P1 ;  /* 0x00000001030d7824 */ /* 0x000fca00008e0615 */
        /* <DEDUP_REMOVED lines=9> */
[----:B--2---:R-:W-:-:S05]  /*1db90*/  IADD3 R12, P1, R0, R17, RZ ;  /* 0x00000011000c7210 */ /* 0x004fca0007f3e0ff */
[----:B----4-:R-:W-:-:S05]  /*1dba0*/  IMAD.X R13, R3, 0x1, R4, P1 ;  /* 0x00000001030d7824 */ /* 0x010fca00008e0604 */
[----:B------:R0:W2:Y:S01]  /*1dbb0*/  LDG.E.U8 R4, desc[UR60][R12.64] ;  /* 0x0000003c0c047981 */ /* 0x0000a2000c1e1100 */
[----:B------:R-:W-:-:S05]  /*1dbc0*/  IADD3 R16, P1, R0, R16, RZ ;  /* 0x0000001000107210 */ /* 0x000fca0007f3e0ff */
[----:B------:R-:W-:-:S05]  /*1dbd0*/  IMAD.X R17, R3, 0x1, R15, P1 ;  /* 0x0000000103117824 */ /* 0x000fca00008e060f */
[----:B------:R-:W4:Y:S04]  /*1dbe0*/  LDG.E.U8 R196, desc[UR60][R16.64] ;  /* 0x0000003c10c47981 */ /* 0x000f28000c1e1100 */
[----:B------:R-:W2:Y:S04]  /*1dbf0*/  LDL R17, [R1+0x744] ;  /* 0x0007440001117983 */ /* 0x000ea80000100800 */
[----:B------:R-:W4:Y:S01]  /*1dc00*/  LDL R16, [R1+0xf18] ;  /* 0x000f180001107983 */ /* 0x000f220000100800 */
[----:B------:R-:W-:-:S05]  /*1dc10*/  IADD3 R14, P1, R0, R14, RZ ;  /* 0x0000000e000e7210 */ /* 0x000fca0007f3e0ff */
[C---:B---3--:R-:W-:Y:S01]  /*1dc20*/  IMAD.X R15, R3.reuse, 0x1, R108, P1 ;  /* 0x00000001030f7824 */ /* 0x048fe200008e066c */
[----:B0-----:R-:W-:Y:S01]  /*1dc30*/  IADD3 R12, P1, R0, R203, RZ ;  /* 0x000000cb000c7210 */ /* 0x001fe20007f3e0ff */
[----:B------:R-:W3:Y:S04]  /*1dc40*/  LDL R108, [R1+0xc04] ;  /* 0x000c0400016c7983 */ /* 0x000ee80000100800 */
[----:B------:R-:W4:Y:S04]  /*1dc50*/  LDG.E.U8 R215, desc[UR60][R14.64] ;  /* 0x0000003c0ed77981 */ /* 0x000f28000c1e1100 */
[----:B------:R-:W4:Y:S04]  /*1dc60*/  LDL R203, [R1+0xb9c] ;  /* 0x000b9c0001cb7983 */ /* 0x000f280000100800 */
[----:B------:R-:W4:Y:S01]  /*1dc70*/  LDL R15, [R1+0xf14] ;  /* 0x000f1400010f7983 */ /* 0x000f220000100800 */
[----:B------:R-:W-:-:S03]  /*1dc80*/  IMAD.X R13, R3, 0x1, R61, P1 ;  /* 0x00000001030d7824 */ /* 0x000fc600008e063d */
[----:B------:R-:W4:Y:S04]  /*1dc90*/  LDL R14, [R1+0xba0] ;  /* 0x000ba000010e7983 */ /* 0x000f280000100800 */
[----:B------:R-:W2:Y:S04]  /*1dca0*/  LDL R61, [R1+0xc1c] ;  /* 0x000c1c00013d7983 */ /* 0x000ea80000100800 */
        /* <DEDUP_REMOVED lines=29> */
[----:B--2---:R-:W-:-:S02]  /*1de80*/  IADD3 R12, P1, R0, R61, RZ ;  /* 0x0000003d000c7210 */ /* 0x004fc40007f3e0ff */
[----:B------:R-:W2:Y:S03]  /*1de90*/  LDL R61, [R1+0xbd4] ;  /* 0x000bd400013d7983 */ /* 0x000ea60000100800 */
[----:B------:R-:W-:Y:S01]  /*1dea0*/  IMAD.X R13, R3, 0x1, R17, P1 ;  /* 0x00000001030d7824 */ /* 0x000fe200008e0611 */
[----:B----4-:R-:W-:Y:S01]  /*1deb0*/  IADD3 R16, P1, R0, R16, RZ ;  /* 0x0000001000107210 */ /* 0x010fe20007f3e0ff */
[----:B------:R-:W-:-:S03]  /*1dec0*/  WARPGROUP.DEPBAR.LE gsb0, 0x0 ;  /* 0x00008000000079c5 */ /* 0x000fc60000010000 */
[----:B------:R0:W4:Y:S01]  /*1ded0*/  LDG.E.U8 R188, desc[UR60][R12.64] ;  /* 0x0000003c0cbc7981 */ /* 0x000122000c1e1100 */
[----:B------:R-:W-:-:S05]  /*1dee0*/  IMAD.X R17, R3, 0x1, R15, P1 ;  /* 0x0000000103117824 */ /* 0x000fca00008e060f */
[----:B------:R-:W4:Y:S04]  /*1def0*/  LDG.E.U8 R219, desc[UR60][R16.64] ;  /* 0x0000003c10db7981 */ /* 0x000f28000c1e1100 */
[----:B------:R-:W4:Y:S01]  /*1df00*/  LDL R16, [R1+0xbe0] ;  /* 0x000be00001107983 */ /* 0x000f220000100800 */
[C---:B------:R-:W-:Y:S01]  /*1df10*/  IADD3 R14, P1, R0.reuse, R14, RZ ;  /* 0x0000000e000e7210 */ /* 0x040fe20007f3e0ff */
[----:B------:R-:W-:Y:S02]  /*1df20*/  WARPGROUP.ARRIVE ;  /* 0x00000000000079c5 */ /* 0x000fe40000000000 */
[----:B------:R-:W4:Y:S02]  /*1df30*/  LDL R17, [R1+0xc10] ;  /* 0x000c100001117983 */ /* 0x000f240000100800 */
[C---:B------:R-:W-:Y:S01]  /*1df40*/  IMAD.X R15, R3.reuse, 0x1, R203, P1 ;  /* 0x00000001030f7824 */ /* 0x040fe200008e06cb */
[----:B0-----:R-:W-:Y:S01]  /*1df50*/  IADD3 R12, P1, R0, R201, RZ ;  /* 0x000000c9000c7210 */ /* 0x001fe20007f3e0ff */
[----:B------:R-:W-:Y:S03]  /*1df60*/  QGMMA.64x64x32.F32.E4M3.E4M3 R152, gdesc[UR8], R152, gsb0 ;  /* 0x00e00000089879f3 */ /* 0x000fe60008000898 */
[----:B------:R-:W4:Y:S01]  /*1df70*/  LDG.E.U8 R203, desc[UR60][R14.64] ;  /* 0x0000003c0ecb7981 */ /* 0x000f22000c1e1100 */
[----:B------:R-:W-:-:S05]  /*1df80*/  IMAD.X R13, R3, 0x1, R200, P1 ;  /* 0x00000001030d7824 */ /* 0x000fca00008e06c8 */
[----:B------:R0:W4:Y:S04]  /*1df90*/  LDG.E.U8 R218, desc[UR60][R12.64] ;  /* 0x0000003c0cda7981 */ /* 0x000128000c1e1100 */
[----:B------:R-:W4:Y:S04]  /*1dfa0*/  LDL R15, [R1+0xc0c] ;  /* 0x000c0c00010f7983 */ /* 0x000f280000100800 */
[----:B------:R-:W4:Y:S01]  /*1dfb0*/  LDL R14, [R1+0xc14] ;  /* 0x000c1400010e7983 */ /* 0x000f220000100800 */
[----:B0-----:R-:W-:-:S03]  /*1dfc0*/  IADD3 R12, P1, R0, R198, RZ ;  /* 0x000000c6000c7210 */ /* 0x001fc60007f3e0ff */
[----:B------:R-:W4:Y:S02]  /*1dfd0*/  LDL R198, [R1+0xbf4] ;  /* 0x000bf40001c67983 */ /* 0x000f240000100800 */
[----:B------:R-:W-:-:S05]  /*1dfe0*/  IMAD.X R13, R3, 0x1, R149, P1 ;  /* 0x00000001030d7824 */ /* 0x000fca00008e0695 */
[----:B------:R0:W4:Y:S02]  /*1dff0*/  LDG.E.U8 R201, desc[UR60][R12.64] ;  /* 0x0000003c0cc97981 */ /* 0x000124000c1e1100 */
[----:B0-----:R-:W-:-:S05]  /*1e000*/  IADD3 R12, P1, R0, R148, RZ ;  /* 0x00000094000c7210 */ /* 0x001fca0007f3e0ff */
[----:B------:R-:W-:-:S05]  /*1e010*/  IMAD.X R13, R3, 0x1, R109, P1 ;  /* 0x00000001030d7824 */ /* 0x000fca00008e066d */
[----:B------:R3:W4:Y:S01]  /*1e020*/  LDG.E.U8 R214, desc[UR60][R12.64] ;  /* 0x0000003c0cd67981 */ /* 0x000722000c1e1100 */
[----:B------:R-:W-:Y:S02]  /*1e030*/  WARPGROUP.DEPBAR.LE gsb0, 0x0 ;  /* 0x00008000000079c5 */ /* 0x000fe40000010000 */
[----:B------:R-:W-:-:S06]  /*1e040*/  WARPGROUP.ARRIVE ;  /* 0x00000000000079c5 */ /* 0x000fcc0000000000 */
[----:B------:R-:W-:Y:S01]  /*1e050*/  QGMMA.64x64x32.F32.E4M3.E4M3 R152, gdesc[UR12], R152, gsb0 ;  /* 0x00e000000c9879f3 */ /* 0x000fe20008000898 */
[----:B---3--:R-:W-:-:S05]  /*1e060*/  IADD3 R12, P1, R0, R108, RZ ;  /* 0x0000006c000c7210 */ /* 0x008fca0007f3e0ff */
[----:B--2---:R-:W-:-:S05]  /*1e070*/  IMAD.X R13, R3, 0x1, R61, P1 ;  /* 0x00000001030d7824 */ /* 0x004fca00008e063d */
[----:B------:R4:W2:Y:S02]  /*1e080*/  LDG.E.U8 R200, desc[UR60][R12.64] ;  /* 0x0000003c0cc87981 */ /* 0x0008a4000c1e1100 */
[----:B----4-:R-:W-:Y:S02]  /*1e090*/  IADD3 R12, P1, R0, R16, RZ ;  /* 0x00000010000c7210 */ /* 0x010fe40007f3e0ff */
[----:B------:R-:W3:Y:S03]  /*1e0a0*/  LDL R16, [R1+0x73c] ;  /* 0x00073c0001107983 */ /* 0x000ee60000100800 */
[----:B------:R-:W-:Y:S01]  /*1e0b0*/  IMAD.X R13, R3, 0x1, R213, P1 ;  /* 0x00000001030d7824 */ /* 0x000fe200008e06d5 */
[----:B------:R-:W4:Y:S04]  /*1e0c0*/  LDL.LU R108, [R1+0x2b4] ;  /* 0x0002b400016c7983 */ /* 0x000f280000300800 */
[----:B------:R-:W2:Y:S04]  /*1e0d0*/  LDL.LU R148, [R1+0x29c] ;  /* 0x00029c0001947983 */ /* 0x000ea80000300800 */
[----:B------:R-:W2:Y:S04]  /*1e0e0*/  LDL.LU R149, [R1+0x288] ;  /* 0x0002880001957983 */ /* 0x000ea80000300800 */
[----:B------:R-:W2:Y:S04]  /*1e0f0*/  LDL.LU R61, [R1+0x278] ;  /* 0x00027800013d7983 */ /* 0x000ea80000300800 */
[----:B------:R-:W2:Y:S04]  /*1e100*/  LDL.LU R109, [R1+0x268] ;  /* 0x00026800016d7983 */ /* 0x000ea80000300800 */
[----:B------:R0:W2:Y:S04]  /*1e110*/  LDG.E.U8 R213, desc[UR60][R12.64] ;  /* 0x0000003c0cd57981 */ /* 0x0000a8000c1e1100 */
[----:B------:R-:W0:Y:S01]  /*1e120*/  LDL R13, [R1+0xbf8] ;  /* 0x000bf800010d7983 */ /* 0x000e220000100800 */
[----:B------:R-:W-:-:S02]  /*1e130*/  WARPGROUP.DEPBAR.LE gsb0, 0x0 ;  /* 0x00008000000079c5 */ /* 0x000fc40000010000 */
[----:B------:R-:W-:-:S06]  /*1e140*/  WARPGROUP.ARRIVE ;  /* 0x00000000000079c5 */ /* 0x000fcc0000000000 */
[----:B------:R-:W-:Y:S03]  /*1e150*/  QGMMA.64x64x32.F32.E4M3.E4M3 R152, gdesc[UR16], R152, gsb0 ;  /* 0x00e00000109879f3 */ /* 0x000fe60008000898 */
[----:B------:R-:W-:Y:S02]  /*1e160*/  WARPGROUP.DEPBAR.LE gsb0, 0x0 ;  /* 0x00008000000079c5 */ /* 0x000fe40000010000 */
[----:B------:R-:W-:-:S06]  /*1e170*/  WARPGROUP.ARRIVE ;  /* 0x00000000000079c5 */ /* 0x000fcc0000000000 */
[----:B------:R-:W-:Y:S03]  /*1e180*/  QGMMA.64x64x32.F32.E4M3.E4M3 R152, gdesc[UR20], R152, gsb0 ;  /* 0x00e00000149879f3 */ /* 0x000fe60008000898 */
[----:B------:R-:W-:Y:S02]  /*1e190*/  WARPGROUP.DEPBAR.LE gsb0, 0x0 ;  /* 0x00008000000079c5 */ /* 0x000fe40000010000 */
[----:B------:R-:W-:-:S06]  /*1e1a0*/  WARPGROUP.ARRIVE ;  /* 0x00000000000079c5 */ /* 0x000fcc0000000000 */
[----:B------:R-:W-:Y:S01]  /*1e1b0*/  QGMMA.64x64x32.F32.E4M3.E4M3 R152, gdesc[UR24], R152, gsb0 ;  /* 0x00e00000189879f3 */ /* 0x000fe20008000898 */
[----:B0-----:R-:W-:-:S05]  /*1e1c0*/  IADD3 R12, P1, R0, R13, RZ ;  /* 0x0000000d000c7210 */ /* 0x001fca0007f3e0ff */
[----:B------:R-:W-:-:S05]  /*1e1d0*/  IMAD.X R13, R3, 0x1, R198, P1 ;  /* 0x00000001030d7824 */ /* 0x000fca00008e06c6 */
[----:B------:R0:W2:Y:S04]  /*1e1e0*/  LDG.E.U8 R198, desc[UR60][R12.64] ;  /* 0x0000003c0cc67981 */ /* 0x0000a8000c1e1100 */
[----:B------:R-:W0:Y:S01]  /*1e1f0*/  LDL R13, [R1+0xf28] ;  /* 0x000f2800010d7983 */ /* 0x000e220000100800 */
[----:B------:R-:W-:Y:S02]  /*1e200*/  WARPGROUP.DEPBAR.LE gsb0, 0x0 ;  /* 0x00008000000079c5 */ /* 0x000fe40000010000 */
[----:B------:R-:W-:-:S06]  /*1e210*/  WARPGROUP.ARRIVE ;  /* 0x00000000000079c5 */ /* 0x000fcc0000000000 */
[----:B------:R-:W-:Y:S03]  /*1e220*/  QGMMA.64x64x32.F32.E4M3.E4M3 R152, gdesc[UR28], R152, gsb0 ;  /* 0x00e000001c9879f3 */ /* 0x000fe60008000898 */
        /* <DEDUP_REMOVED lines=11> */
[----:B------:R0:W2:Y:S02]  /*1e2e0*/  LDG.E.U8 R209, desc[UR60][R12.64] ;  /* 0x0000003c0cd17981 */ /* 0x0000a4000c1e1100 */
        /* <DEDUP_REMOVED lines=9> */
[----:B------:R-:W-:Y:S01]  /*1e380*/  QGMMA.64x64x32.F32.E4M3.E4M3 R152, gdesc[UR48], R152, gsb0 ;  /* 0x00e00000309879f3 */ /* 0x000fe20008000898 */
[----:B------:R-:W-:Y:S02]  /*1e390*/  IADD3 R14, P1, R0, R14, RZ ;  /* 0x0000000e000e7210 */ /* 0x000fe40007f3e0ff */
[----:B------:R-:W-:Y:S02]  /*1e3a0*/  WARPGROUP.DEPBAR.LE gsb0, 0x0 ;  /* 0x00008000000079c5 */ /* 0x000fe40000010000 */
[----:B------:R-:W-:-:S06]  /*1e3b0*/  WARPGROUP.ARRIVE ;  /* 0x00000000000079c5 */ /* 0x000fcc0000000000 */
[----:B------:R-:W-:Y:S01]  /*1e3c0*/  QGMMA.64x64x32.F32.E4M3.E4M3 R152, gdesc[UR52], R152, gsb0 ;  /* 0x00e00000349879f3 */ /* 0x000fe20008000898 */
[----:B------:R-:W-:-:S05]  /*1e3d0*/  IMAD.X R15, R3, 0x1, R207, P1 ;  /* 0x00000001030f7824 */ /* 0x000fca00008e06cf */
[----:B------:R-:W2:Y:S04]  /*1e3e0*/  LDG.E.U8 R207, desc[UR60][R14.64] ;  /* 0x0000003c0ecf7981 */ /* 0x000ea8000c1e1100 */
[----:B------:R1:W-:Y:S01]  /*1e3f0*/  STL [R1+0x1578], R0 ;  /* 0x0015780001007387 */ /* 0x0003e20000100800 */
[----:B------:R-:W-:Y:S02]  /*1e400*/  WARPGROUP.DEPBAR.LE gsb0, 0x0 ;  /* 0x00008000000079c5 */ /* 0x000fe40000010000 */
[----:B0-----:R-:W-:Y:S02]  /*1e410*/  IADD3 R12, P2, R0, R13, RZ ;  /* 0x0000000d000c7210 */ /* 0x001fe40007f5e0ff */
[----:B-1----:R-:W2:Y:S03]  /*1e420*/  LDL.LU R0, [R1+0x20c] ;  /* 0x00020c0001007983 */ /* 0x002ea60000300800 */
[----:B---3--:R-:W-:-:S02]  /*1e430*/  IMAD.X R13, R3, 0x1, R16, P2 ;  /* 0x00000001030d7824 */ /* 0x008fc400010e0610 */
[----:B------:R-:W3:Y:S04]  /*1e440*/  LDL.LU R3, [R1+0x210] ;  /* 0x0002100001037983 */ /* 0x000ee80000300800 */
[----:B------:R0:W3:Y:S01]  /*1e450*/  LDG.E.U8 R16, desc[UR60][R12.64] ;  /* 0x0000003c0c107981 */ /* 0x0000e2000c1e1100 */
[----:B------:R-:W-:Y:S06]  /*1e460*/  BAR.SYNC.DEFER_BLOCKING 0x0 ;  /* 0x0000000000007b1d */ /* 0x000fec0000010000 */
[----:B------:R-:W3:Y:S04]  /*1e470*/  LDL.LU R14, [R1+0x234] ;  /* 0x00023400010e7983 */ /* 0x000ee80000300800 */
[----:B------:R-:W3:Y:S04]  /*1e480*/  LDL.LU R15, [R1+0x224] ;  /* 0x00022400010f7983 */ /* 0x000ee80000300800 */
[----:B------:R-:W3:Y:S04]  /*1e490*/  LDL.LU R12, [R1+0x258] ;  /* 0x00025800010c7983 */ /* 0x000ee80000300800 */
[----:B------:R-:W3:Y:S04]  /*1e4a0*/  LDL.LU R13, [R1+0x244] ;  /* 0x00024400010d7983 */ /* 0x000ee80000300800 */
[----:B----4-:R1:W-:Y:S04]  /*1e4b0*/  STS.U8 [R184+0x8000], R108 ;  /* 0x0080006cb8007388 */ /* 0x0103e80000000000 */
[----:B--2---:R2:W-:Y:S04]  /*1e4c0*/  STS.U8 [R184+0x8200], R148 ;  /* 0x00820094b8007388 */ /* 0x0045e80000000000 */
[----:B------:R4:W-:Y:S04]  /*1e4d0*/  STS.U8 [R184+0x8400], R149 ;  /* 0x00840095b8007388 */ /* 0x0009e80000000000 */
[----:B-1----:R-:W3:Y:S04]  /*1e4e0*/  LDL.LU R108, [R1+0x1864] ;  /* 0x00186400016c7983 */ /* 0x002ee80000300800 */
[----:B--2---:R-:W2:Y:S04]  /*1e4f0*/  LDL.LU R148, [R1+0x1860] ;  /* 0x0018600001947983 */ /* 0x004ea80000300800 */
[----:B----4-:R-:W4:Y:S04]  /*1e500*/  LDL.LU R149, [R1+0x185c] ;  /* 0x00185c0001957983 */ /* 0x010f280000300800 */
[----:B------:R1:W-:Y:S04]  /*1e510*/  STS.U8 [R184+0x8600], R61 ;  /* 0x0086003db8007388 */ /* 0x0003e80000000000 */
[----:B------:R0:W-:Y:S04]  /*1e520*/  STS.U8 [R184+0x8800], R109 ;  /* 0x0088006db8007388 */ /* 0x0001e80000000000 */
[----:B------:R-:W-:Y:S04]  /*1e530*/  STS.U8 [R184+0x9800], R62 ;  /* 0x0098003eb8007388 */ /* 0x000fe80000000000 */
[----:B-1----:R-:W2:Y:S04]  /*1e540*/  LDL.LU R61, [R1+0x1858] ;  /* 0x00185800013d7983 */ /* 0x002ea80000300800 */
        /* <DEDUP_REMOVED lines=27> */
[----:B---3--:R-:W-:Y:S04]  /*1e700*/  STS.U8 [R184+0x9200], R3 ;  /* 0x00920003b8007388 */ /* 0x008fe80000000000 */
[----:B----4-:R0:W-:Y:S04]  /*1e710*/  STS.U8 [R184+0x9600], R149 ;  /* 0x00960095b8007388 */ /* 0x0101e80000000000 */
[----:B0-----:R-:W3:Y:S04]  /*1e720*/  LDL.LU R149, [R1+0x1850] ;  /* 0x0018500001957983 */ /* 0x001ee80000300800 */
[----:B------:R-:W4:Y:S04]  /*1e730*/  LDL.LU R62, [R1+0x184c] ;  /* 0x00184c00013e7983 */ /* 0x000f280000300800 */
[----:B------:R-:W4:Y:S04]  /*1e740*/  LDL.LU R110, [R1+0x1848] ;  /* 0x00184800016e7983 */ /* 0x000f280000300800 */
[----:B------:R-:W2:Y:S04]  /*1e750*/  LDL.LU R150, [R1+0x1844] ;  /* 0x0018440001967983 */ /* 0x000ea80000300800 */
[----:B------:R-:W4:Y:S04]  /*1e760*/  LDL.LU R63, [R1+0x1840] ;  /* 0x00184000013f7983 */ /* 0x000f280000300800 */
[----:B------:R-:W4:Y:S04]  /*1e770*/  LDL.LU R111, [R1+0x183c] ;  /* 0x00183c00016f7983 */ /* 0x000f280000300800 */
[----:B------:R-:W3:Y:S04]  /*1e780*/  LDL.LU R151, [R1+0x1838] ;  /* 0x0018380001977983 */ /* 0x000ee80000300800 */
        /* <DEDUP_REMOVED lines=20> */
[----:B------:R-:W4:Y:S04]  /*1e8d0*/  LDL.LU R70, [R1+0x17ec] ;  /* 0x0017ec0001467983 */ /* 0x000f280000300800 */
[----:B------:R-:W3:Y:S04]  /*1e8e0*/  LDL.LU R7, [R1+0x17e8] ;  /* 0x0017e80001077983 */ /* 0x000ee80000300800 */
        /* <DEDUP_REMOVED lines=30> */
[----:B------:R-:W-:Y:S01]  /*1ead0*/  STL [R1+0x157c], R184 ;  /* 0x00157cb801007387 */ /* 0x000fe20000100800 */
[----:B0-----:R-:W1:Y:S02]  /*1eae0*/  LDC R18, c[0x0][0x238] ;  /* 0x00008e00ff127b82 */ /* 0x001e640000000800 */
[-C--:B-1----:R-:W-:Y:S01]  /*1eaf0*/  FMUL R4, R152, R18.reuse ;  /* 0x0000001298047220 */ /* 0x082fe20000400000 */
[-C--:B------:R-:W-:Y:S01]  /*1eb00*/  FMUL R12, R157, R18.reuse ;  /* 0x000000129d0c7220 */ /* 0x080fe20000400000 */
[----:B---3--:R0:W-:Y:S04]  /*1eb10*/  STS.U8 [R7+0x8480], R118 ;  /* 0x0084807607007388 */ /* 0x0081e80000000000 */
[----:B--2---:R1:W-:Y:S04]  /*1eb20*/  STS.U8 [R7+0x8680], R71 ;  /* 0x0086804707007388 */ /* 0x0043e80000000000 */
[----:B------:R2:W-:Y:S04]  /*1eb30*/  STS.U8 [R7+0x8880], R119 ;  /* 0x0088807707007388 */ /* 0x0005e80000000000 */
[----:B0-----:R-:W3:Y:S04]  /*1eb40*/  LDL.LU R118, [R1+0x17e4] ;  /* 0x0017e40001767983 */ /* 0x001ee80000300800 */
[----:B-1----:R-:W3:Y:S04]  /*1eb50*/  LDL.LU R71, [R1+0x17e0] ;  /* 0x0017e00001477983 */ /* 0x002ee80000300800 */
[----:B--2---:R-:W2:Y:S04]  /*1eb60*/  LDL.LU R119, [R1+0x17dc] ;  /* 0x0017dc0001777983 */ /* 0x004ea80000300800 */
[----:B------:R0:W-:Y:S04]  /*1eb70*/  STS.U8 [R7+0x8a80], R8 ;  /* 0x008a800807007388 */ /* 0x0001e80000000000 */
[----:B------:R1:W-:Y:S04]  /*1eb80*/  STS.U8 [R7+0x8c80], R5 ;  /* 0x008c800507007388 */ /* 0x0003e80000000000 */
[----:B------:R4:W-:Y:S04]  /*1eb90*/  STS.U8 [R7+0x8e80], R6 ;  /* 0x008e800607007388 */ /* 0x0009e80000000000 */
[----:B0-----:R-:W3:Y:S04]  /*1eba0*/  LDL.LU R8, [R1+0x17d8] ;  /* 0x0017d80001087983 */ /* 0x001ee80000300800 */
[----:B-1----:R-:W3:Y:S04]  /*1ebb0*/  LDL.LU R5, [R1+0x17d4] ;  /* 0x0017d40001057983 */ /* 0x002ee80000300800 */
[----:B----4-:R-:W4:Y:S04]  /*1ebc0*/  LDL.LU R6, [R1+0x17d0] ;  /* 0x0017d00001067983 */ /* 0x010f280000300800 */
        /* <DEDUP_REMOVED lines=58> */
[----:B------:R0:W-:Y:S04]  /*1ef70*/  STL [R1+0x1580], R7 ;  /* 0x0015800701007387 */ /* 0x0001e80000100800 */
[----:B0-----:R-:W3:Y:S04]  /*1ef80*/  LDL.LU R7, [R1+0x30c] ;  /* 0x00030c0001077983 */ /* 0x001ee80000300800 */
[----:B------:R-:W3:Y:S01]  /*1ef90*/  LDL.LU R0, [R1+0x310] ;  /* 0x0003100001007983 */ /* 0x000ee20000300800 */
[----:B------:R-:W-:-:S05]  /*1efa0*/  FMUL R3, R153, R18 ;  /* 0x0000001299037220 */ /* 0x000fca0000400000 */
[----:B------:R-:W-:Y:S01]  /*1efb0*/  FMNMX R3, R4, R3, !PT ;  /* 0x0000000304037209 */ /* 0x000fe20007800000 */
[----:B------:R-:W-:-:S05]  /*1efc0*/  FMUL R4, R156, R18 ;  /* 0x000000129c047220 */ /* 0x000fca0000400000 */
[----:B------:R-:W-:Y:S01]  /*1efd0*/  FMNMX R3, R4, R3, !PT ;  /* 0x0000000304037209 */ /* 0x000fe20007800000 */
[----:B------:R-:W-:-:S03]  /*1efe0*/  FMUL R4, R160, R18 ;  /* 0x00000012a0047220 */ /* 0x000fc60000400000 */
        /* <DEDUP_REMOVED lines=19> */
[-C--:B------:R-:W-:Y:S01]  /*1f120*/  FMUL R14, R180, R18.reuse ;  /* 0x00000012b40e7220 */ /* 0x080fe20000400000 */
[-C--:B------:R-:W-:Y:S02]  /*1f130*/  FMUL R12, R154, R18.reuse ;  /* 0x000000129a0c7220 */ /* 0x080fe40000400000 */
[----:B------:R-:W-:Y:S01]  /*1f140*/  FMNMX R3, R4, R3, !PT ;  /* 0x0000000304037209 */ /* 0x000fe20007800000 */
[-C--:B------:R-:W-:Y:S01]  /*1f150*/  FMUL R4, R155, R18.reuse ;  /* 0x000000129b047220 */ /* 0x080fe20000400000 */
[-C--:B------:R-:W-:Y:S02]  /*1f160*/  FMUL R13, R181, R18.reuse ;  /* 0x00000012b50d7220 */ /* 0x080fe40000400000 */
[----:B------:R-:W-:Y:S01]  /*1f170*/  FMNMX R3, R14, R3, !PT ;  /* 0x000000030e037209 */ /* 0x000fe20007800000 */
[----:B------:R-:W-:Y:S01]  /*1f180*/  FMUL R14, R158, R18 ;  /* 0x000000129e0e7220 */ /* 0x000fe20000400000 */
[----:B------:R-:W-:Y:S01]  /*1f190*/  FMNMX R4, R12, R4, !PT ;  /* 0x000000040c047209 */ /* 0x000fe20007800000 */
[----:B------:R-:W-:Y:S01]  /*1f1a0*/  FMUL R12, R159, R18 ;  /* 0x000000129f0c7220 */ /* 0x000fe20000400000 */
[----:B------:R-:W-:-:S02]  /*1f1b0*/  FMNMX R3, R13, R3, !PT ;  /* 0x000000030d037209 */ /* 0x000fc40007800000 */
[----:B------:R-:W-:Y:S01]  /*1f1c0*/  FMNMX R4, R14, R4, !PT ;  /* 0x000000040e047209 */ /* 0x000fe20007800000 */
[----:B------:R-:W-:Y:S02]  /*1f1d0*/  FMUL R13, R162, R18 ;  /* 0x00000012a20d7220 */ /* 0x000fe40000400000 */
[----:B------:R-:W0:Y:S01]  /*1f1e0*/  SHFL.BFLY PT, R15, R3, 0x2, 0x1f ;  /* 0x0c401f00030f7f89 */ /* 0x000e2200000e0000 */
        /* <DEDUP_REMOVED lines=11> */
[----:B------:R-:W-:Y:S01]  /*1f2a0*/  FMUL R12, R174, R18 ;  /* 0x00000012ae0c7220 */ /* 0x000fe20000400000 */
[----:B0-----:R-:W-:Y:S02]  /*1f2b0*/  FMNMX R3, R3, R15, !PT ;  /* 0x0000000f03037209 */ /* 0x001fe40007800000 */
        /* <DEDUP_REMOVED lines=11> */
[----:B------:R-:W-:-:S04]  /*1f370*/  FMNMX R4, R13, R4, !PT ;  /* 0x000000040d047209 */ /* 0x000fc80007800000 */
[----:B------:R-:W-:Y:S02]  /*1f380*/  FMNMX R4, R12, R4, !PT ;  /* 0x000000040c047209 */ /* 0x000fe40007800000 */
[----:B0-----:R-:W-:-:S03]  /*1f390*/  FMNMX R13, R3, R15, !PT ;  /* 0x0000000f030d7209 */ /* 0x001fc60007800000 */
[----:B------:R-:W0:Y:S02]  /*1f3a0*/  SHFL.BFLY PT, R3, R4, 0x2, 0x1f ;  /* 0x0c401f0004037f89 */ /* 0x000e2400000e0000 */
[----:B0-----:R-:W-:-:S05]  /*1f3b0*/  FMNMX R3, R4, R3, !PT ;  /* 0x0000000304037209 */ /* 0x001fca0007800000 */
[----:B------:R-:W0:Y:S02]  /*1f3c0*/  SHFL.BFLY PT, R12, R3, 0x1, 0x1f ;  /* 0x0c201f00030c7f89 */ /* 0x000e2400000e0000 */
[----:B0-----:R-:W-:Y:S02]  /*1f3d0*/  FMNMX R12, R3, R12, !PT ;  /* 0x0000000c030c7209 */ /* 0x001fe40007800000 */
[----:B----4-:R0:W-:Y:S04]  /*1f3e0*/  STS.U8 [R6+0xfd00], R17 ;  /* 0x00fd001106007388 */ /* 0x0101e80000000000 */
[----:B------:R-:W-:Y:S04]  /*1f3f0*/  STL [R1+0x1584], R6 ;  /* 0x0015840601007387 */ /* 0x000fe80000100800 */
[----:B0-----:R-:W4:Y:S04]  /*1f400*/  LDL R17, [R1+0x208] ;  /* 0x0002080001117983 */ /* 0x001f280000100800 */
[----:B--2---:R-:W-:Y:S04]  /*1f410*/  STS.U8 [R6+0x8100], R119 ;  /* 0x0081007706007388 */ /* 0x004fe80000000000 */
        /* <DEDUP_REMOVED lines=15> */
[----:B------:R-:W-:Y:S01]  /*1f510*/  STS.U8 [R6+0xa100], R103 ;  /* 0x00a1006706007388 */ /* 0x000fe20000000000 */
[----:B------:R-:W-:-:S02]  /*1f520*/  FMNMX R12, R12, R0, !PT ;  /* 0x000000000c0c7209 */ /* 0x000fc40007800000 */
[----:B------:R-:W-:-:S03]  /*1f530*/  FMNMX R13, R13, R7, !PT ;  /* 0x000000070d0d7209 */ /* 0x000fc60007800000 */
[-CC-:B------:R-:W-:Y:S01]  /*1f540*/  FFMA R155, R155, R18.reuse, -R12.reuse ;  /* 0x000000129b9b7223 */ /* 0x180fe2000000080c */
[-CC-:B------:R-:W-:Y:S01]  /*1f550*/  FFMA R154, R154, R18.reuse, -R12.reuse ;  /* 0x000000129a9a7223 */ /* 0x180fe2000000080c */
[-CC-:B------:R-:W-:Y:S01]  /*1f560*/  FFMA R159, R159, R18.reuse, -R12.reuse ;  /* 0x000000129f9f7223 */ /* 0x180fe2000000080c */
[-CC-:B------:R-:W-:Y:S01]  /*1f570*/  FFMA R158, R158, R18.reuse, -R12.reuse ;  /* 0x000000129e9e7223 */ /* 0x180fe2000000080c */
[----:B------:R-:W-:Y:S01]  /*1f580*/  FMUL R155, R155, 1.4426950216293334961 ;  /* 0x3fb8aa3b9b9b7820 */ /* 0x000fe20000400000 */
[-CC-:B------:R-:W-:Y:S01]  /*1f590*/  FFMA R163, R163, R18.reuse, -R12.reuse ;  /* 0x00000012a3a37223 */ /* 0x180fe2000000080c */
[-CC-:B------:R-:W-:Y:S01]  /*1f5a0*/  FFMA R167, R167, R18.reuse, -R12.reuse ;  /* 0x00000012a7a77223 */ /* 0x180fe2000000080c */
[----:B------:R-:W-:Y:S01]  /*1f5b0*/  FMUL R154, R154, 1.4426950216293334961 ;  /* 0x3fb8aa3b9a9a7820 */ /* 0x000fe20000400000 */
[-CC-:B------:R-:W-:Y:S01]  /*1f5c0*/  FFMA R162, R162, R18.reuse, -R12.reuse ;  /* 0x00000012a2a27223 */ /* 0x180fe2000000080c */
[-C--:B------:R-:W-:Y:S01]  /*1f5d0*/  FFMA R166, R166, R18.reuse, -R12 ;  /* 0x00000012a6a67223 */ /* 0x080fe2000000080c */
[----:B------:R-:W-:Y:S01]  /*1f5e0*/  FMUL R159, R159, 1.4426950216293334961 ;  /* 0x3fb8aa3b9f9f7820 */ /* 0x000fe20000400000 */
[----:B------:R-:W-:Y:S01]  /*1f5f0*/  FMUL R158, R158, 1.4426950216293334961 ;  /* 0x3fb8aa3b9e9e7820 */ /* 0x000fe20000400000 */
[-CC-:B------:R-:W-:Y:S01]  /*1f600*/  FFMA R153, R153, R18.reuse, -R13.reuse ;  /* 0x0000001299997223 */ /* 0x180fe2000000080d */
[----:B------:R-:W0:Y:S01]  /*1f610*/  MUFU.EX2 R189, R155 ;  /* 0x0000009b00bd7308 */ /* 0x000e220000000800 */
[----:B------:R-:W-:Y:S01]  /*1f620*/  FMUL R163, R163, 1.4426950216293334961 ;  /* 0x3fb8aa3ba3a37820 */ /* 0x000fe20000400000 */
[----:B------:R-:W-:Y:S01]  /*1f630*/  FMUL R167, R167, 1.4426950216293334961 ;  /* 0x3fb8aa3ba7a77820 */ /* 0x000fe20000400000 */
[-CC-:B------:R-:W-:Y:S01]  /*1f640*/  FFMA R152, R152, R18.reuse, -R13.reuse ;  /* 0x0000001298987223 */ /* 0x180fe2000000080d */
[----:B------:R-:W-:Y:S01]  /*1f650*/  FMUL R162, R162, 1.4426950216293334961 ;  /* 0x3fb8aa3ba2a27820 */ /* 0x000fe20000400000 */
[----:B------:R-:W-:Y:S01]  /*1f660*/  FMUL R166, R166, 1.4426950216293334961 ;  /* 0x3fb8aa3ba6a67820 */ /* 0x000fe20000400000 */
[----:B------:R-:W-:-:S02]  /*1f670*/  FFMA R157, R157, R18, -R13 ;  /* 0x000000129d9d7223 */ /* 0x000fc4000000080d */
[----:B------:R-:W1:Y:S01]  /*1f680*/  MUFU.EX2 R190, R154 ;  /* 0x0000009a00be7308 */ /* 0x000e620000000800 */
[-CC-:B------:R-:W-:Y:S01]  /*1f690*/  FFMA R156, R156, R18.reuse, -R13.reuse ;  /* 0x000000129c9c7223 */ /* 0x180fe2000000080d */
[----:B------:R-:W-:Y:S01]  /*1f6a0*/  FMUL R153, R153, 1.4426950216293334961 ;  /* 0x3fb8aa3b99997820 */ /* 0x000fe20000400000 */
[-CC-:B------:R-:W-:Y:S01]  /*1f6b0*/  FFMA R161, R161, R18.reuse, -R13.reuse ;  /* 0x00000012a1a17223 */ /* 0x180fe2000000080d */
[----:B------:R-:W-:Y:S01]  /*1f6c0*/  FFMA R165, R165, R18, -R13 ;  /* 0x00000012a5a57223 */ /* 0x000fe2000000080d */
[----:B------:R-:W-:-:S03]  /*1f6d0*/  FMUL R152, R152, 1.4426950216293334961 ;  /* 0x3fb8aa3b98987820 */ /* 0x000fc60000400000 */
[----:B------:R-:W2:Y:S01]  /*1f6e0*/  MUFU.EX2 R187, R159 ;  /* 0x0000009f00bb7308 */ /* 0x000ea20000000800 */
[-CC-:B------:R-:W-:Y:S01]  /*1f6f0*/  FFMA R160, R160, R18.reuse, -R13.reuse ;  /* 0x00000012a0a07223 */ /* 0x180fe2000000080d */
[----:B------:R-:W-:Y:S01]  /*1f700*/  FMUL R157, R157, 1.4426950216293334961 ;  /* 0x3fb8aa3b9d9d7820 */ /* 0x000fe20000400000 */
[----:B------:R-:W-:Y:S01]  /*1f710*/  FMUL R156, R156, 1.4426950216293334961 ;  /* 0x3fb8aa3b9c9c7820 */ /* 0x000fe20000400000 */
[----:B------:R-:W-:-:S04]  /*1f720*/  FFMA R164, R164, R18, -R13 ;  /* 0x00000012a4a47223 */ /* 0x000fc8000000080d */
[----:B------:R-:W3:Y:S01]  /*1f730*/  MUFU.EX2 R188, R158 ;  /* 0x0000009e00bc7308 */ /* 0x000ee20000000800 */
[----:B------:R-:W-:Y:S01]  /*1f740*/  FMUL R161, R161, 1.4426950216293334961 ;  /* 0x3fb8aa3ba1a17820 */ /* 0x000fe20000400000 */
[----:B------:R-:W-:Y:S01]  /*1f750*/  FMUL R165, R165, 1.4426950216293334961 ;  /* 0x3fb8aa3ba5a57820 */ /* 0x000fe20000400000 */
[----:B------:R-:W-:-:S05]  /*1f760*/  FMUL R160, R160, 1.4426950216293334961 ;  /* 0x3fb8aa3ba0a07820 */ /* 0x000fca0000400000 */
[----:B------:R-:W3:Y:S01]  /*1f770*/  MUFU.EX2 R185, R163 ;  /* 0x000000a300b97308 */ /* 0x000ee20000000800 */
[----:B------:R-:W-:-:S07]  /*1f780*/  FMUL R164, R164, 1.4426950216293334961 ;  /* 0x3fb8aa3ba4a47820 */ /* 0x000fce0000400000 */
[----:B------:R-:W3:Y:S08]  /*1f790*/  MUFU.EX2 R186, R162 ;  /* 0x000000a200ba7308 */ /* 0x000ef00000000800 */
[----:B------:R-:W3:Y:S08]  /*1f7a0*/  MUFU.EX2 R167, R167 ;  /* 0x000000a700a77308 */ /* 0x000ef00000000800 */
[----:B------:R-:W3:Y:S08]  /*1f7b0*/  MUFU.EX2 R166, R166 ;  /* 0x000000a600a67308 */ /* 0x000ef00000000800 */
[----:B------:R-:W3:Y:S08]  /*1f7c0*/  MUFU.EX2 R196, R153 ;  /* 0x0000009900c47308 */ /* 0x000ef00000000800 */
[----:B------:R0:W3:Y:S08]  /*1f7d0*/  MUFU.EX2 R197, R152 ;  /* 0x0000009800c57308 */ /* 0x0000f00000000800 */
[----:B------:R-:W3:Y:S01]  /*1f7e0*/  MUFU.EX2 R194, R157 ;  /* 0x0000009d00c27308 */ /* 0x000ee20000000800 */
[----:B0-----:R-:W4:Y:S07]  /*1f7f0*/  LDL R152, [R1+0x1348] ;  /* 0x0013480001987983 */ /* 0x001f2e0000100800 */
[----:B------:R-:W0:Y:S01]  /*1f800*/  MUFU.EX2 R195, R156 ;  /* 0x0000009c00c37308 */ /* 0x000e220000000800 */
[----:B------:R-:W-:Y:S07]  /*1f810*/  STL [R1+0x158c], R189 ;  /* 0x00158cbd01007387 */ /* 0x000fee0000100800 */
[----:B------:R-:W0:Y:S01]  /*1f820*/  MUFU.EX2 R192, R161 ;  /* 0x000000a100c07308 */ /* 0x000e220000000800 */
[----:B-1----:R-:W-:Y:S07]  /*1f830*/  STL [R1+0x1588], R190 ;  /* 0x001588be01007387 */ /* 0x002fee0000100800 */
[----:B------:R-:W1:Y:S01]  /*1f840*/  MUFU.EX2 R193, R160 ;  /* 0x000000a000c17308 */ /* 0x000e620000000800 */
[----:B--2---:R-:W-:Y:S07]  /*1f850*/  STL [R1+0x1594], R187 ;  /* 0x001594bb01007387 */ /* 0x004fee0000100800 */
[----:B------:R-:W2:Y:S01]  /*1f860*/  MUFU.EX2 R165, R165 ;  /* 0x000000a500a57308 */ /* 0x000ea20000000800 */
[----:B---3--:R-:W-:Y:S07]  /*1f870*/  STL [R1+0x1590], R188 ;  /* 0x001590bc01007387 */ /* 0x008fee0000100800 */
[----:B------:R-:W3:Y:S01]  /*1f880*/  MUFU.EX2 R191, R164 ;  /* 0x000000a400bf7308 */ /* 0x000ee20000000800 */
[----:B------:R-:W-:Y:S04]  /*1f890*/  STL [R1+0x159c], R185 ;  /* 0x00159cb901007387 */ /* 0x000fe80000100800 */
[----:B------:R-:W-:Y:S04]  /*1f8a0*/  STL [R1+0x1598], R186 ;  /* 0x001598ba01007387 */ /* 0x000fe80000100800 */
[----:B------:R-:W-:Y:S04]  /*1f8b0*/  STL [R1+0x15a4], R167 ;  /* 0x0015a4a701007387 */ /* 0x000fe80000100800 */
[----:B------:R-:W-:Y:S04]  /*1f8c0*/  STL [R1+0x15a0], R166 ;  /* 0x0015a0a601007387 */ /* 0x000fe80000100800 */
[----:B------:R-:W-:Y:S04]  /*1f8d0*/  STL [R1+0x15ac], R196 ;  /* 0x0015acc401007387 */ /* 0x000fe80000100800 */
[----:B------:R-:W-:Y:S04]  /*1f8e0*/  STL [R1+0x15a8], R197 ;  /* 0x0015a8c501007387 */ /* 0x000fe80000100800 */
[----:B------:R-:W-:Y:S04]  /*1f8f0*/  STL [R1+0x15b4], R194 ;  /* 0x0015b4c201007387 */ /* 0x000fe80000100800 */
[----:B0-----:R-:W-:Y:S04]  /*1f900*/  STL [R1+0x15b0], R195 ;  /* 0x0015b0c301007387 */ /* 0x001fe80000100800 */
        /* <DEDUP_REMOVED lines=54> */
[----:B-1----:R-:W-:Y:S04]  /*1fc70*/  STL [R1+0x15b8], R193 ;  /* 0x0015b8c101007387 */ /* 0x002fe80000100800 */
[----:B------:R-:W-:Y:S04]  /*1fc80*/  STS.U8 [R5+0x8f80], R64 ;  /* 0x008f804005007388 */ /* 0x000fe80000000000 */
[----:B--2---:R-:W-:Y:S04]  /*1fc90*/  STL [R1+0x15c4], R165 ;  /* 0x0015c4a501007387 */ /* 0x004fe80000100800 */
[----:B---3--:R-:W-:Y:S04]  /*1fca0*/  STL [R1+0x15c0], R191 ;  /* 0x0015c0bf01007387 */ /* 0x008fe80000100800 */
[----:B------:R-:W-:Y:S04]  /*1fcb0*/  STS.U8 [R5+0xdd80], R25 ;  /* 0x00dd801905007388 */ /* 0x000fe80000000000 */
[----:B------:R0:W-:Y:S04]  /*1fcc0*/  STS.U8 [R5+0xdf80], R24 ;  /* 0x00df801805007388 */ /* 0x0001e80000000000 */
[----:B------:R-:W-:Y:S04]  /*1fcd0*/  STS.U8 [R5+0xd980], R27 ;  /* 0x00d9801b05007388 */ /* 0x000fe80000000000 */
[----:B------:R1:W-:Y:S04]  /*1fce0*/  STS.U8 [R5+0xdb80], R26 ;  /* 0x00db801a05007388 */ /* 0x0003e80000000000 */
[----:B0-----:R-:W2:Y:S04]  /*1fcf0*/  LDL.LU.64 R24, [R1] ;  /* 0x0000000001187983 */ /* 0x001ea80000300a00 */
[----:B------:R-:W-:Y:S04]  /*1fd00*/  STS.U8 [R5+0xd580], R29 ;  /* 0x00d5801d05007388 */ /* 0x000fe80000000000 */
[----:B------:R0:W-:Y:S04]  /*1fd10*/  STS.U8 [R5+0xd780], R28 ;  /* 0x00d7801c05007388 */ /* 0x0001e80000000000 */
[----:B-1----:R-:W3:Y:S04]  /*1fd20*/  LDL.LU.64 R26, [R1+0x8] ;  /* 0x00000800011a7983 */ /* 0x002ee80000300a00 */
[----:B------:R-:W-:Y:S04]  /*1fd30*/  STS.U8 [R5+0xd180], R31 ;  /* 0x00d1801f05007388 */ /* 0x000fe80000000000 */
[----:B------:R1:W-:Y:S04]  /*1fd40*/  STS.U8 [R5+0xd380], R30 ;  /* 0x00d3801e05007388 */ /* 0x0003e80000000000 */
[----:B0-----:R-:W3:Y:S04]  /*1fd50*/  LDL.LU.64 R28, [R1+0x10] ;  /* 0x00001000011c7983 */ /* 0x001ee80000300a00 */
        /* <DEDUP_REMOVED lines=48> */
[----:B-1----:R-:W3:Y:S04]  /*20060*/  LDL.LU.64 R62, [R1+0x98] ;  /* 0x00009800013e7983 */ /* 0x002ee80000300a00 */
[----:B------:R-:W3:Y:S04]  /*20070*/  LDL.LU.64 R64, [R1+0xa0] ;  /* 0x0000a00001407983 */ /* 0x000ee80000300a00 */
        /* <DEDUP_REMOVED lines=42> */
[----:B------:R-:W3:Y:S01]  /*20320*/  LDL.LU.64 R150, [R1+0x1f8] ;  /* 0x0001f80001967983 */ /* 0x000ee20000300a00 */
[----:B------:R-:W-:-:S02]  /*20330*/  F2FP.SATFINITE.E4M3.F32.PACK_AB_MERGE_C R15, R189, R190, RZ ;  /* 0x000000bebd0f723e */ /* 0x000fc400048070ff */
[----:B------:R-:W-:Y:S02]  /*20340*/  F2FP.SATFINITE.E4M3.F32.PACK_AB_MERGE_C R14, R187, R188, RZ ;  /* 0x000000bcbb0e723e */ /* 0x000fe400048070ff */
[----:B------:R-:W-:Y:S02]  /*20350*/  F2FP.SATFINITE.E4M3.F32.PACK_AB_MERGE_C R15, R196, R197, R15 ;  /* 0x000000c5c40f723e */ /* 0x000fe4000480700f */
[----:B------:R-:W-:Y:S01]  /*20360*/  F2FP.SATFINITE.E4M3.F32.PACK_AB_MERGE_C R14, R194, R195, R14 ;  /* 0x000000c3c20e723e */ /* 0x000fe2000480700e */
[----:B------:R-:W0:Y:S03]  /*20370*/  S2R R154, SR_TID.X ;  /* 0x00000000009a7919 */ /* 0x000e260000002100 */
[----:B------:R-:W-:Y:S02]  /*20380*/  SEL R16, R15, R14, !P0 ;  /* 0x0000000e0f107207 */ /* 0x000fe40004000000 */
[----:B------:R-:W-:Y:S01]  /*20390*/  SEL R157, R14, R15, !P0 ;  /* 0x0000000f0e9d7207 */ /* 0x000fe20004000000 */
[----:B------:R-:W-:-:S02]  /*203a0*/  FADD R15, -R12, R0 ;  /* 0x000000000c0f7221 */ /* 0x000fc40000000100 */
[----:B------:R-:W1:Y:S01]  /*203b0*/  S2R R0, SR_TID.X ;  /* 0x0000000000007919 */ /* 0x000e620000002100 */
[----:B------:R-:W-:Y:S02]  /*203c0*/  F2FP.SATFINITE.E4M3.F32.PACK_AB_MERGE_C R3, R167, R166, RZ ;  /* 0x000000a6a703723e */ /* 0x000fe400048070ff */
[----:B------:R-:W-:Y:S02]  /*203d0*/  F2FP.SATFINITE.E4M3.F32.PACK_AB_MERGE_C R4, R185, R186, RZ ;  /* 0x000000bab904723e */ /* 0x000fe400048070ff */
[----:B------:R-:W-:Y:S02]  /*203e0*/  F2FP.SATFINITE.E4M3.F32.PACK_AB_MERGE_C R3, R165, R191, R3 ;  /* 0x000000bfa503723e */ /* 0x000fe40004807003 */
[----:B------:R-:W-:Y:S01]  /*203f0*/  F2FP.SATFINITE.E4M3.F32.PACK_AB_MERGE_C R4, R192, R193, R4 ;  /* 0x000000c1c004723e */ /* 0x000fe20004807004 */
[----:B----4-:R-:W-:Y:S03]  /*20400*/  SHFL.IDX PT, R157, R157, R152, 0x1f ;  /* 0x00001f989d9d7589 */ /* 0x010fe600000e0000 */
[----:B------:R-:W-:-:S02]  /*20410*/  SEL R14, R4, R3, !P0 ;  /* 0x00000003040e7207 */ /* 0x000fc40004000000 */
[----:B------:R-:W-:Y:S02]  /*20420*/  SEL R159, R3, R4, !P0 ;  /* 0x00000004039f7207 */ /* 0x000fe40004000000 */
[----:B------:R-:W4:Y:S04]  /*20430*/  SHFL.IDX PT, R3, R16, R17, 0x1f ;  /* 0x00001f1110037589 */ /* 0x000f2800000e0000 */
        /* <DEDUP_REMOVED lines=16> */
[----:B------:R2:W-:Y:S06]  /*20540*/  MEMBAR.ALL.CTA ;  /* 0x0000000000007992 */ /* 0x0005ec0000008000 */
[----:B--2---:R-:W2:Y:S01]  /*20550*/  FENCE.VIEW.ASYNC.S ;  /* 0x00000000000073c6 */ /* 0x004ea20000000000 */
[----:B0-----:R-:W-:Y:S01]  /*20560*/  LOP3.LUT P2, RZ, R154, 0x2, RZ, 0xc0, !PT ;  /* 0x000000029aff7812 */ /* 0x001fe2000784c0ff */
[----:B------:R-:W-:Y:S01]  /*20570*/  IMAD.MOV.U32 R154, RZ, RZ, 0x5410 ;  /* 0x00005410ff9a7424 */ /* 0x000fe200078e00ff */
[----:B-1----:R-:W-:Y:S01]  /*20580*/  LOP3.LUT P1, RZ, R0, 0x2, RZ, 0xc0, !PT ;  /* 0x0000000200ff7812 */ /* 0x002fe2000782c0ff */
[----:B------:R-:W-:-:S02]  /*20590*/  IMAD.MOV.U32 R0, RZ, RZ, 0x7632 ;  /* 0x00007632ff007424 */ /* 0x000fc400078e00ff */
[----:B------:R-:W-:Y:S01]  /*205a0*/  FADD R4, -R13, R7 ;  /* 0x000000070d047221 */ /* 0x000fe20000000100 */
[----:B------:R-:W-:Y:S02]  /*205b0*/  SEL R154, R154, 0x1054, !P2 ;  /* 0x000010549a9a7807 */ /* 0x000fe40005000000 */
[----:B------:R-:W-:Y:S02]  /*205c0*/  SEL R0, R0, 0x3276, !P1 ;  /* 0x0000327600007807 */ /* 0x000fe40004800000 */
[C-C-:B----4-:R-:W-:Y:S01]  /*205d0*/  PRMT R156, R3.reuse, R154, R157.reuse ;  /* 0x0000009a039c7216 */ /* 0x150fe2000000009d */
[----:B--2---:R-:W-:Y:S01]  /*205e0*/  SHFL.IDX PT, R14, R14, R17, 0x1f ;  /* 0x00001f110e0e7589 */ /* 0x004fe200000e0000 */
[----:B------:R-:W-:Y:S01]  /*205f0*/  PRMT R157, R3, R0, R157 ;  /* 0x00000000039d7216 */ /* 0x000fe2000000009d */
[----:B------:R-:W-:Y:S01]  /*20600*/  FMUL R4, R4, 1.4426950216293334961 ;  /* 0x3fb8aa3b04047820 */ /* 0x000fe20000400000 */
[----:B------:R-:W-:Y:S01]  /*20610*/  FMUL R3, R15, 1.4426950216293334961 ;  /* 0x3fb8aa3b0f037820 */ /* 0x000fe20000400000 */
[----:B------:R-:W0:Y:S04]  /*20620*/  SHFL.IDX PT, R159, R159, R152, 0x1f ;  /* 0x00001f989f9f7589 */ /* 0x000e2800000e0000 */
[----:B------:R-:W1:Y:S08]  /*20630*/  MUFU.EX2 R4, R4 ;  /* 0x0000000400047308 */ /* 0x000e700000000800 */
[----:B------:R-:W2:Y:S01]  /*20640*/  MUFU.EX2 R3, R3 ;  /* 0x0000000300037308 */ /* 0x000ea20000000800 */
[-C--:B-1----:R-:W-:Y:S01]  /*20650*/  FMUL R24, R24, R4.reuse ;  /* 0x0000000418187220 */ /* 0x082fe20000400000 */
[-C--:B------:R-:W-:Y:S01]  /*20660*/  FMUL R25, R25, R4.reuse ;  /* 0x0000000419197220 */ /* 0x080fe20000400000 */
[-C--:B---3--:R-:W-:Y:S01]  /*20670*/  FMUL R28, R28, R4.reuse ;  /* 0x000000041c1c7220 */ /* 0x088fe20000400000 */
[-C--:B------:R-:W-:Y:S01]  /*20680*/  FMUL R29, R29, R4.reuse ;  /* 0x000000041d1d7220 */ /* 0x080fe20000400000 */
        /* <DEDUP_REMOVED lines=26> */
[-C--:B--2---:R-:W-:Y:S01]  /*20830*/  FMUL R26, R26, R3.reuse ;  /* 0x000000031a1a7220 */ /* 0x084fe20000400000 */
        /* <DEDUP_REMOVED lines=58> */
[----:B------:R-:W-:Y:S01]  /*20be0*/  FMUL R113, R113, R4 ;  /* 0x0000000471717220 */ /* 0x000fe20000400000 */
[--C-:B0-----:R-:W-:Y:S01]  /*20bf0*/  PRMT R158, R14, R154, R159.reuse ;  /* 0x0000009a0e9e7216 */ /* 0x101fe2000000009f */
[-C--:B------:R-:W-:Y:S01]  /*20c00*/  FMUL R114, R114, R3.reuse ;  /* 0x0000000372727220 */ /* 0x080fe20000400000 */
[-C--:B------:R-:W-:Y:S01]  /*20c10*/  FMUL R115, R115, R3.reuse ;  /* 0x0000000373737220 */ /* 0x080fe20000400000 */
[----:B------:R-:W-:Y:S01]  /*20c20*/  PRMT R159, R14, R0, R159 ;  /* 0x000000000e9f7216 */ /* 0x000fe2000000009f */
        /* <DEDUP_REMOVED lines=34> */
[-C--:B------:R-:W-:Y:S01]  /*20e50*/  FMUL R150, R150, R3.reuse ;  /* 0x0000000396967220 */ /* 0x080fe20000400000 */
[----:B------:R-:W-:Y:S01]  /*20e60*/  FMUL R151, R151, R3 ;  /* 0x0000000397977220 */ /* 0x000fe20000400000 */
[----:B------:R-:W-:Y:S06]  /*20e70*/  BAR.SYNC.DEFER_BLOCKING 0x0 ;  /* 0x0000000000007b1d */ /* 0x000fec0000010000 */
[----:B------:R-:W-:Y:S01]  /*20e80*/  UMOV UR59, 0x80000020 ;  /* 0x80000020003b7882 */ /* 0x000fe20000000000 */
[----:B------:R-:W-:-:S06]  /*20e90*/  WARPGROUP.ARRIVE ;  /* 0x00000000000079c5 */ /* 0x000fcc0000000000 */
[----:B------:R-:W-:Y:S01]  /*20ea0*/  QGMMA.64x256x32.F32.E4M3.E4M3 R24, R156, gdesc[UR56], R24, gsb0 ;  /* 0x03e000389c187df3 */ /* 0x000fe20008000818 */
[----:B------:R0:W-:Y:S01]  /*20eb0*/  STL [R1+0x15c8], R5 ;  /* 0x0015c80501007387 */ /* 0x0001e20000100800 */
[-CC-:B------:R-:W-:Y:S01]  /*20ec0*/  FFMA R170, R170, R18.reuse, -R12.reuse ;  /* 0x00000012aaaa7223 */ /* 0x180fe2000000080c */
[-CC-:B------:R-:W-:Y:S01]  /*20ed0*/  FFMA R171, R171, R18.reuse, -R12.reuse ;  /* 0x00000012abab7223 */ /* 0x180fe2000000080c */
[-CC-:B------:R-:W-:Y:S01]  /*20ee0*/  FFMA R174, R174, R18.reuse, -R12.reuse ;  /* 0x00000012aeae7223 */ /* 0x180fe2000000080c */
[-CC-:B------:R-:W-:Y:S01]  /*20ef0*/  FFMA R175, R175, R18.reuse, -R12.reuse ;  /* 0x00000012afaf7223 */ /* 0x180fe2000000080c */
[-CC-:B------:R-:W-:Y:S01]  /*20f00*/  FFMA R178, R178, R18.reuse, -R12.reuse ;  /* 0x00000012b2b27223 */ /* 0x180fe2000000080c */
[-CC-:B------:R-:W-:Y:S01]  /*20f10*/  FFMA R179, R179, R18.reuse, -R12.reuse ;  /* 0x00000012b3b37223 */ /* 0x180fe2000000080c */
[-CC-:B------:R-:W-:Y:S01]  /*20f20*/  FFMA R182, R182, R18.reuse, -R12.reuse ;  /* 0x00000012b6b67223 */ /* 0x180fe2000000080c */
[----:B------:R-:W-:Y:S01]  /*20f30*/  FFMA R183, R183, R18, -R12 ;  /* 0x00000012b7b77223 */ /* 0x000fe2000000080c */
[----:B------:R-:W-:-:S02]  /*20f40*/  WARPGROUP.DEPBAR.LE gsb0, 0x0 ;  /* 0x00008000000079c5 */ /* 0x000fc40000010000 */
[----:B------:R-:W-:Y:S04]  /*20f50*/  STL.64 [R1], R24 ;  /* 0x0000001801007387 */ /* 0x000fe80000100a00 */
        /* <DEDUP_REMOVED lines=18> */
[----:B------:R-:W-:-:S03]  /*21080*/  IMAD.MOV.U32 R199, RZ, RZ, R150 ;  /* 0x000000ffffc77224 */ /* 0x000fc600078e0096 */
[----:B------:R-:W-:Y:S01]  /*21090*/  STL.64 [R1+0x98], R62 ;  /* 0x0000983e01007387 */ /* 0x000fe20000100a00 */
[----:B------:R-:W-:-:S03]  /*210a0*/  IMAD.MOV.U32 R198, RZ, RZ, R151 ;  /* 0x000000ffffc67224 */ /* 0x000fc600078e0097 */
[----:B------:R-:W-:Y:S01]  /*210b0*/  STL.64 [R1+0xa0], R64 ;  /* 0x0000a04001007387 */ /* 0x000fe20000100a00 */
[----:B------:R-:W-:-:S03]  /*210c0*/  IMAD.MOV.U32 R201, RZ, RZ, R148 ;  /* 0x000000ffffc97224 */ /* 0x000fc600078e0094 */
[----:B------:R-:W-:Y:S01]  /*210d0*/  STL.64 [R1+0xa8], R66 ;  /* 0x0000a84201007387 */ /* 0x000fe20000100a00 */
[----:B------:R-:W-:-:S03]  /*210e0*/  IMAD.MOV.U32 R200, RZ, RZ, R149 ;  /* 0x000000ffffc87224 */ /* 0x000fc600078e0095 */
[----:B------:R1:W-:Y:S01]  /*210f0*/  STL.64 [R1+0xb0], R68 ;  /* 0x0000b04401007387 */ /* 0x0003e20000100a00 */
[----:B------:R-:W-:Y:S02]  /*21100*/  IMAD.MOV.U32 R203, RZ, RZ, R146 ;  /* 0x000000ffffcb7224 */ /* 0x000fe400078e0092 */
[----:B------:R-:W-:Y:S01]  /*21110*/  IMAD.MOV.U32 R202, RZ, RZ, R147 ;  /* 0x000000ffffca7224 */ /* 0x000fe200078e0093 */
[----:B------:R-:W2:Y:S01]  /*21120*/  LDL.LU.64 R150, [R1+0x17c8] ;  /* 0x0017c80001967983 */ /* 0x000ea20000300a00 */
[----:B------:R-:W-:Y:S02]  /*21130*/  IMAD.MOV.U32 R205, RZ, RZ, R144 ;  /* 0x000000ffffcd7224 */ /* 0x000fe400078e0090 */
[----:B------:R-:W-:Y:S01]  /*21140*/  IMAD.MOV.U32 R204, RZ, RZ, R145 ;  /* 0x000000ffffcc7224 */ /* 0x000fe200078e0091 */
[----:B------:R-:W3:Y:S01]  /*21150*/  LDL.LU.64 R148, [R1+0x17c0] ;  /* 0x0017c00001947983 */ /* 0x000ee20000300a00 */
[----:B------:R-:W-:Y:S02]  /*21160*/  IMAD.MOV.U32 R207, RZ, RZ, R142 ;  /* 0x000000ffffcf7224 */ /* 0x000fe400078e008e */
[----:B------:R-:W-:Y:S01]  /*21170*/  IMAD.MOV.U32 R206, RZ, RZ, R143 ;  /* 0x000000ffffce7224 */ /* 0x000fe200078e008f */
[----:B------:R-:W4:Y:S01]  /*21180*/  LDL.LU.64 R146, [R1+0x17b8] ;  /* 0x0017b80001927983 */ /* 0x000f220000300a00 */
[----:B------:R-:W-:-:S02]  /*21190*/  IMAD.MOV.U32 R209, RZ, RZ, R140 ;  /* 0x000000ffffd17224 */ /* 0x000fc400078e008c */
[----:B------:R-:W-:Y:S01]  /*211a0*/  IMAD.MOV.U32 R208, RZ, RZ, R141 ;  /* 0x000000ffffd07224 */ /* 0x000fe200078e008d */
[----:B------:R-:W2:Y:S01]  /*211b0*/  LDL.LU.64 R144, [R1+0x17b0] ;  /* 0x0017b00001907983 */ /* 0x000ea20000300a00 */
[----:B------:R-:W-:Y:S02]  /*211c0*/  IMAD.MOV.U32 R211, RZ, RZ, R138 ;  /* 0x000000ffffd37224 */ /* 0x000fe400078e008a */
[----:B------:R-:W-:Y:S01]  /*211d0*/  IMAD.MOV.U32 R210, RZ, RZ, R139 ;  /* 0x000000ffffd27224 */ /* 0x000fe200078e008b */
[----:B------:R-:W4:Y:S01]  /*211e0*/  LDL.LU.64 R142, [R1+0x17a8] ;  /* 0x0017a800018e7983 */ /* 0x000f220000300a00 */
[----:B------:R-:W-:Y:S02]  /*211f0*/  IMAD.MOV.U32 R213, RZ, RZ, R136 ;  /* 0x000000ffffd57224 */ /* 0x000fe400078e0088 */
[----:B------:R-:W-:Y:S01]  /*21200*/  IMAD.MOV.U32 R212, RZ, RZ, R137 ;  /* 0x000000ffffd47224 */ /* 0x000fe200078e0089 */
[----:B------:R-:W4:Y:S01]  /*21210*/  LDL.LU.64 R140, [R1+0x17a0] ;  /* 0x0017a000018c7983 */ /* 0x000f220000300a00 */
[----:B------:R-:W-:-:S02]  /*21220*/  IMAD.MOV.U32 R215, RZ, RZ, R134 ;  /* 0x000000ffffd77224 */ /* 0x000fc400078e0086 */
[----:B------:R-:W-:Y:S01]  /*21230*/  IMAD.MOV.U32 R214, RZ, RZ, R135 ;  /* 0x000000ffffd67224 */ /* 0x000fe200078e0087 */
[----:B------:R-:W4:Y:S01]  /*21240*/  LDL.LU.64 R138, [R1+0x1798] ;  /* 0x00179800018a7983 */ /* 0x000f220000300a00 */
        /* <DEDUP_REMOVED lines=93> */
[----:B0-----:R-:W-:Y:S02]  /*21820*/  IMAD.MOV.U32 R5, RZ, RZ, R70 ;  /* 0x000000ffff057224 */ /* 0x001fe400078e0046 */
[----:B------:R-:W-:Y:S01]  /*21830*/  IMAD.MOV.U32 R165, RZ, RZ, R71 ;  /* 0x000000ffffa57224 */ /* 0x000fe200078e0047 */
[----:B------:R-:W4:Y:S04]  /*21840*/  LDL.LU.64 R74, [R1+0x1698] ;  /* 0x00169800014a7983 */ /* 0x000f280000300a00 */
[----:B------:R-:W4:Y:S04]  /*21850*/  LDL.LU.64 R72, [R1+0x1690] ;  /* 0x0016900001487983 */ /* 0x000f280000300a00 */
[----:B------:R-:W4:Y:S04]  /*21860*/  LDL.LU.64 R70, [R1+0x1688] ;  /* 0x0016880001467983 */ /* 0x000f280000300a00 */
[----:B-1----:R-:W4:Y:S04]  /*21870*/  LDL.LU.64 R68, [R1+0x1680] ;  /* 0x0016800001447983 */ /* 0x002f280000300a00 */
[----:B------:R-:W4:Y:S04]  /*21880*/  LDL.LU.64 R66, [R1+0x1678] ;  /* 0x0016780001427983 */ /* 0x000f280000300a00 */
        /* <DEDUP_REMOVED lines=20> */
[----:B------:R-:W4:Y:S01]  /*219d0*/  LDL.LU.64 R24, [R1+0x15d0] ;  /* 0x0015d00001187983 */ /* 0x000f220000300a00 */
[-CC-:B------:R-:W-:Y:S01]  /*219e0*/  FFMA R168, R168, R18.reuse, -R13.reuse ;  /* 0x00000012a8a87223 */ /* 0x180fe2000000080d */
[-CC-:B------:R-:W-:Y:S01]  /*219f0*/  FFMA R169, R169, R18.reuse, -R13.reuse ;  /* 0x00000012a9a97223 */ /* 0x180fe2000000080d */
[-CC-:B------:R-:W-:Y:S01]  /*21a00*/  FFMA R172, R172, R18.reuse, -R13.reuse ;  /* 0x00000012acac7223 */ /* 0x180fe2000000080d */
[-CC-:B------:R-:W-:Y:S01]  /*21a10*/  FFMA R173, R173, R18.reuse, -R13.reuse ;  /* 0x00000012adad7223 */ /* 0x180fe2000000080d */
[----:B------:R-:W-:Y:S01]  /*21a20*/  FMUL R164, R170, 1.4426950216293334961 ;  /* 0x3fb8aa3baaa47820 */ /* 0x000fe20000400000 */
[----:B------:R-:W-:Y:S01]  /*21a30*/  FMUL R163, R171, 1.4426950216293334961 ;  /* 0x3fb8aa3baba37820 */ /* 0x000fe20000400000 */
[----:B------:R-:W-:Y:S01]  /*21a40*/  FMUL R162, R174, 1.4426950216293334961 ;  /* 0x3fb8aa3baea27820 */ /* 0x000fe20000400000 */
[----:B------:R-:W-:Y:S01]  /*21a50*/  FMUL R161, R175, 1.4426950216293334961 ;  /* 0x3fb8aa3bafa17820 */ /* 0x000fe20000400000 */
[-CC-:B------:R-:W-:Y:S01]  /*21a60*/  FFMA R176, R176, R18.reuse, -R13.reuse ;  /* 0x00000012b0b07223 */ /* 0x180fe2000000080d */
[-CC-:B------:R-:W-:Y:S01]  /*21a70*/  FFMA R177, R177, R18.reuse, -R13.reuse ;  /* 0x00000012b1b17223 */ /* 0x180fe2000000080d */
[-CC-:B------:R-:W-:Y:S01]  /*21a80*/  FFMA R180, R180, R18.reuse, -R13.reuse ;  /* 0x00000012b4b47223 */ /* 0x180fe2000000080d */
[----:B------:R-:W-:Y:S01]  /*21a90*/  FMUL R160, R178, 1.4426950216293334961 ;  /* 0x3fb8aa3bb2a07820 */ /* 0x000fe20000400000 */
[----:B------:R-:W-:Y:S01]  /*21aa0*/  FMUL R23, R179, 1.4426950216293334961 ;  /* 0x3fb8aa3bb3177820 */ /* 0x000fe20000400000 */
[----:B------:R-:W-:Y:S01]  /*21ab0*/  FMUL R22, R182, 1.4426950216293334961 ;  /* 0x3fb8aa3bb6167820 */ /* 0x000fe20000400000 */
[----:B------:R-:W-:Y:S01]  /*21ac0*/  FMUL R21, R183, 1.4426950216293334961 ;  /* 0x3fb8aa3bb7157820 */ /* 0x000fe20000400000 */
[----:B------:R-:W-:Y:S01]  /*21ad0*/  FFMA R181, R181, R18, -R13 ;  /* 0x00000012b5b57223 */ /* 0x000fe2000000080d */
[----:B------:R-:W-:Y:S01]  /*21ae0*/  FMUL R168, R168, 1.4426950216293334961 ;  /* 0x3fb8aa3ba8a87820 */ /* 0x000fe20000400000 */
[----:B------:R-:W-:Y:S01]  /*21af0*/  FMUL R169, R169, 1.4426950216293334961 ;  /* 0x3fb8aa3ba9a97820 */ /* 0x000fe20000400000 */
[----:B------:R-:W-:Y:S01]  /*21b00*/  FMUL R172, R172, 1.4426950216293334961 ;  /* 0x3fb8aa3bacac7820 */ /* 0x000fe20000400000 */
[----:B------:R-:W-:Y:S01]  /*21b10*/  FMUL R173, R173, 1.4426950216293334961 ;  /* 0x3fb8aa3badad7820 */ /* 0x000fe20000400000 */
[----:B------:R-:W-:Y:S01]  /*21b20*/  FMUL R176, R176, 1.4426950216293334961 ;  /* 0x3fb8aa3bb0b07820 */ /* 0x000fe20000400000 */
[----:B------:R-:W-:Y:S01]  /*21b30*/  FMUL R177, R177, 1.4426950216293334961 ;  /* 0x3fb8aa3bb1b17820 */ /* 0x000fe20000400000 */
[----:B------:R-:W-:Y:S01]  /*21b40*/  FMUL R180, R180, 1.4426950216293334961 ;  /* 0x3fb8aa3bb4b47820 */ /* 0x000fe20000400000 */
[----:B------:R-:W-:Y:S01]  /*21b50*/  FMUL R19, R181, 1.4426950216293334961 ;  /* 0x3fb8aa3bb5137820 */ /* 0x000fe20000400000 */
[----:B------:R-:W-:Y:S08]  /*21b60*/  MUFU.EX2 R164, R164 ;  /* 0x000000a400a47308 */ /* 0x000ff00000000800 */
[----:B------:R-:W0:Y:S08]  /*21b70*/  MUFU.EX2 R163, R163 ;  /* 0x000000a300a37308 */ /* 0x000e300000000800 */
[----:B------:R-:W-:Y:S08]  /*21b80*/  MUFU.EX2 R162, R162 ;  /* 0x000000a200a27308 */ /* 0x000ff00000000800 */
[----:B------:R-:W1:Y:S08]  /*21b90*/  MUFU.EX2 R161, R161 ;  /* 0x000000a100a17308 */ /* 0x000e700000000800 */
[----:B------:R-:W-:Y:S08]  /*21ba0*/  MUFU.EX2 R160, R160 ;  /* 0x000000a000a07308 */ /* 0x000ff00000000800 */
[----:B------:R-:W3:Y:S08]  /*21bb0*/  MUFU.EX2 R23, R23 ;  /* 0x0000001700177308 */ /* 0x000ef00000000800 */
[----:B------:R-:W-:Y:S08]  /*21bc0*/  MUFU.EX2 R22, R22 ;  /* 0x0000001600167308 */ /* 0x000ff00000000800 */
[----:B------:R-:W2:Y:S08]  /*21bd0*/  MUFU.EX2 R21, R21 ;  /* 0x0000001500157308 */ /* 0x000eb00000000800 */
[----:B------:R-:W-:Y:S08]  /*21be0*/  MUFU.EX2 R168, R168 ;  /* 0x000000a800a87308 */ /* 0x000ff00000000800 */
[----:B------:R-:W2:Y:S08]  /*21bf0*/  MUFU.EX2 R169, R169 ;  /* 0x000000a900a97308 */ /* 0x000eb00000000800 */
[----:B------:R-:W-:Y:S08]  /*21c00*/  MUFU.EX2 R172, R172 ;  /* 0x000000ac00ac7308 */ /* 0x000ff00000000800 */
[----:B------:R-:W2:Y:S08]  /*21c10*/  MUFU.EX2 R173, R173 ;  /* 0x000000ad00ad7308 */ /* 0x000eb00000000800 */
[----:B------:R-:W-:Y:S08]  /*21c20*/  MUFU.EX2 R176, R176 ;  /* 0x000000b000b07308 */ /* 0x000ff00000000800 */
[----:B------:R-:W2:Y:S08]  /*21c30*/  MUFU.EX2 R177, R177 ;  /* 0x000000b100b17308 */ /* 0x000eb00000000800 */
[----:B------:R-:W-:Y:S08]  /*21c40*/  MUFU.EX2 R180, R180 ;  /* 0x000000b400b47308 */ /* 0x000ff00000000800 */
[----:B------:R-:W2:Y:S01]  /*21c50*/  MUFU.EX2 R19, R19 ;  /* 0x0000001300137308 */ /* 0x000ea20000000800 */
[----:B------:R-:W4:Y:S01]  /*21c60*/  S2R R170, SR_TID.X ;  /* 0x0000000000aa7919 */ /* 0x000f220000002100 */
[----:B------:R-:W-:Y:S01]  /*21c70*/  IMAD.MOV.U32 R171, RZ, RZ, R17 ;  /* 0x000000ffffab7224 */ /* 0x000fe200078e0011 */
[----:B0-----:R-:W-:-:S02]  /*21c80*/  F2FP.SATFINITE.E4M3.F32.PACK_AB_MERGE_C R17, R163, R164, RZ ;  /* 0x000000a4a311723e */ /* 0x001fc400048070ff */
[----:B-1----:R-:W-:Y:S02]  /*21c90*/  F2FP.SATFINITE.E4M3.F32.PACK_AB_MERGE_C R16, R161, R162, RZ ;  /* 0x000000a2a110723e */ /* 0x002fe400048070ff */
[----:B---3--:R-:W-:Y:S02]  /*21ca0*/  F2FP.SATFINITE.E4M3.F32.PACK_AB_MERGE_C R15, R23, R160, RZ ;  /* 0x000000a0170f723e */ /* 0x008fe400048070ff */
[----:B--2---:R-:W-:Y:S02]  /*21cb0*/  F2FP.SATFINITE.E4M3.F32.PACK_AB_MERGE_C R14, R21, R22, RZ ;  /* 0x00000016150e723e */ /* 0x004fe400048070ff */
[----:B------:R-:W-:Y:S02]  /*21cc0*/  F2FP.SATFINITE.E4M3.F32.PACK_AB_MERGE_C R17, R169, R168, R17 ;  /* 0x000000a8a911723e */ /* 0x000fe40004807011 */
[----:B------:R-:W-:Y:S02]  /*21cd0*/  F2FP.SATFINITE.E4M3.F32.PACK_AB_MERGE_C R16, R173, R172, R16 ;  /* 0x000000acad10723e */ /* 0x000fe40004807010 */
[----:B------:R-:W-:-:S02]  /*21ce0*/  F2FP.SATFINITE.E4M3.F32.PACK_AB_MERGE_C R15, R177, R176, R15 ;  /* 0x000000b0b10f723e */ /* 0x000fc4000480700f */
[----:B------:R-:W-:Y:S02]  /*21cf0*/  F2FP.SATFINITE.E4M3.F32.PACK_AB_MERGE_C R14, R19, R180, R14 ;  /* 0x000000b4130e723e */ /* 0x000fe4000480700e */
[----:B------:R-:W-:Y:S02]  /*21d00*/  SEL R153, R16, R17, !P0 ;  /* 0x0000001110997207 */ /* 0x000fe40004000000 */
[----:B------:R-:W-:Y:S02]  /*21d10*/  SEL R18, R17, R16, !P0 ;  /* 0x0000001011127207 */ /* 0x000fe40004000000 */
[----:B------:R-:W-:Y:S02]  /*21d20*/  SEL R155, R14, R15, !P0 ;  /* 0x0000000f0e9b7207 */ /* 0x000fe40004000000 */
[----:B------:R-:W-:Y:S01]  /*21d30*/  SEL R16, R15, R14, !P0 ;  /* 0x0000000e0f107207 */ /* 0x000fe20004000000 */
[----:B------:R-:W-:Y:S04]  /*21d40*/  SHFL.IDX PT, R153, R153, R152, 0x1f ;  /* 0x00001f9899997589 */ /* 0x000fe800000e0000 */
[----:B------:R-:W0:Y:S04]  /*21d50*/  SHFL.IDX PT, R14, R18, R171, 0x1f ;  /* 0x00001fab120e7589 */ /* 0x000e2800000e0000 */
[----:B------:R1:W-:Y:S04]  /*21d60*/  SHFL.IDX PT, R15, R16, R171, 0x1f ;  /* 0x00001fab100f7589 */ /* 0x0003e800000e0000 */
[----:B------:R0:W2:Y:S01]  /*21d70*/  SHFL.IDX PT, R155, R155, R152, 0x1f ;  /* 0x00001f989b9b7589 */ /* 0x0000a200000e0000 */
[----:B----4-:R-:W-:Y:S01]  /*21d80*/  LOP3.LUT P1, RZ, R170, 0x2, RZ, 0xc0, !PT ;  /* 0x00000002aaff7812 */ /* 0x010fe2000782c0ff */
[----:B------:R-:W-:-:S02]  /*21d90*/  IMAD.MOV.U32 R170, RZ, RZ, 0x7632 ;  /* 0x00007632ffaa7424 */ /* 0x000fc400078e00ff */
[-C--:B------:R-:W-:Y:S01]  /*21da0*/  FMUL R148, R148, R4.reuse ;  /* 0x0000000494947220 */ /* 0x080fe20000400000 */
[-C--:B------:R-:W-:Y:S01]  /*21db0*/  FMUL R149, R149, R4.reuse ;  /* 0x0000000495957220 */ /* 0x080fe20000400000 */
[-C--:B------:R-:W-:Y:S01]  /*21dc0*/  FMUL R144, R144, R4.reuse ;  /* 0x0000000490907220 */ /* 0x080fe20000400000 */
[-C--:B------:R-:W-:Y:S01]  /*21dd0*/  FMUL R145, R145, R4.reuse ;  /* 0x0000000491917220 */ /* 0x080fe20000400000 */
[----:B------:R-:W-:Y:S01]  /*21de0*/  SEL R170, R170, 0x3276, !P1 ;  /* 0x00003276aaaa7807 */ /* 0x000fe20004800000 */
[----:B-1----:R-:W3:Y:S01]  /*21df0*/  LDL.64 R16, [R1+0x330] ;  /* 0x0003300001107983 */ /* 0x002ee20000100a00 */
[-C--:B------:R-:W-:Y:S01]  /*21e00*/  FMUL R140, R140, R4.reuse ;  /* 0x000000048c8c7220 */ /* 0x080fe20000400000 */
[-C--:B------:R-:W-:Y:S01]  /*21e10*/  FMUL R141, R141, R4.reuse ;  /* 0x000000048d8d7220 */ /* 0x080fe20000400000 */
[-C--:B------:R-:W-:Y:S01]  /*21e20*/  FMUL R136, R136, R4.reuse ;  /* 0x0000000488887220 */ /* 0x080fe20000400000 */
[-C--:B------:R-:W-:Y:S01]  /*21e30*/  FMUL R137, R137, R4.reuse ;  /* 0x0000000489897220 */ /* 0x080fe20000400000 */
[-C--:B------:R-:W-:Y:S01]  /*21e40*/  FMUL R132, R132, R4.reuse ;  /* 0x0000000484847220 */ /* 0x080fe20000400000 */
[-C--:B------:R-:W-:Y:S01]  /*21e50*/  FMUL R133, R133, R4.reuse ;  /* 0x0000000485857220 */ /* 0x080fe20000400000 */
[----:B------:R-:W-:Y:S01]  /*21e60*/  FMUL R128, R128, R4 ;  /* 0x0000000480807220 */ /* 0x000fe20000400000 */
[C-C-:B0-----:R-:W-:Y:S01]  /*21e70*/  PRMT R152, R14.reuse, R154, R153.reuse ;  /* 0x0000009a0e987216 */ /* 0x141fe20000000099 */
[----:B------:R-:W-:Y:S01]  /*21e80*/  FMUL R129, R129, R4 ;  /* 0x0000000481817220 */ /* 0x000fe20000400000 */
[----:B------:R-:W-:Y:S01]  /*21e90*/  PRMT R153, R14, R170, R153 ;  /* 0x000000aa0e997216 */ /* 0x000fe20000000099 */
[-C--:B------:R-:W-:Y:S01]  /*21ea0*/  FMUL R124, R124, R4.reuse ;  /* 0x000000047c7c7220 */ /* 0x080fe20000400000 */
[-C--:B------:R-:W-:Y:S01]  /*21eb0*/  FMUL R125, R125, R4.reuse ;  /* 0x000000047d7d7220 */ /* 0x080fe20000400000 */
[-C--:B------:R-:W-:Y:S01]  /*21ec0*/  FMUL R120, R120, R4.reuse ;  /* 0x0000000478787220 */ /* 0x080fe20000400000 */
[-C--:B------:R-:W-:Y:S01]  /*21ed0*/  FMUL R121, R121, R4.reuse ;  /* 0x0000000479797220 */ /* 0x080fe20000400000 */
[----:B------:R-:W-:Y:S01]  /*21ee0*/  FMUL R116, R116, R4 ;  /* 0x0000000474747220 */ /* 0x000fe20000400000 */
[--C-:B--2---:R-:W-:Y:S01]  /*21ef0*/  PRMT R154, R15, R154, R155.reuse ;  /* 0x0000009a0f9a7216 */ /* 0x104fe2000000009b */
[----:B------:R-:W-:Y:S01]  /*21f00*/  FMUL R117, R117, R4 ;  /* 0x0000000475757220 */ /* 0x000fe20000400000 */
[----:B------:R-:W-:Y:S01]  /*21f10*/  PRMT R155, R15, R170, R155 ;  /* 0x000000aa0f9b7216 */ /* 0x000fe2000000009b */
[-C--:B------:R-:W-:Y:S01]  /*21f20*/  FMUL R112, R112, R4.reuse ;  /* 0x0000000470707220 */ /* 0x080fe20000400000 */
[----:B------:R-:W2:Y:S01]  /*21f30*/  LDL.64 R170, [R1+0x338] ;  /* 0x0003380001aa7983 */ /* 0x000ea20000100a00 */
[-C--:B------:R-:W-:Y:S01]  /*21f40*/  FMUL R113, R113, R4.reuse ;  /* 0x0000000471717220 */ /* 0x080fe20000400000 */
[-C--:B------:R-:W-:Y:S01]  /*21f50*/  FMUL R108, R108, R4.reuse ;  /* 0x000000046c6c7220 */ /* 0x080fe20000400000 */
[-C--:B------:R-:W-:Y:S01]  /*21f60*/  FMUL R109, R109, R4.reuse ;  /* 0x000000046d6d7220 */ /* 0x080fe20000400000 */
[----:B------:R-:W-:Y:S01]  /*21f70*/  STL.64 [R1+0x1558], R150 ;  /* 0x0015589601007387 */ /* 0x000fe20000100a00 */
        /* <DEDUP_REMOVED lines=101> */
[----:B------:R-:W-:Y:S01]  /*225d0*/  FMUL R27, R27, R3 ;  /* 0x000000031b1b7220 */ /* 0x000fe20000400000 */
[-C--:B------:R-:W-:Y:S01]  /*225e0*/  FMUL R24, R24, R4.reuse ;  /* 0x0000000418187220 */ /* 0x080fe20000400000 */
[----:B------:R-:W-:Y:S01]  /*225f0*/  STL.64 [R1+0x1488], R98 ;  /* 0x0014886201007387 */ /* 0x000fe20000100a00 */
[----:B------:R-:W-:Y:S01]  /*22600*/  FMUL R25, R25, R4 ;  /* 0x0000000419197220 */ /* 0x000fe20000400000 */
[----:B------:R-:W0:Y:S02]  /*22610*/  LDC R18, c[0x0][0x254] ;  /* 0x00009500ff127b82 */ /* 0x000e240000000800 */
        /* <DEDUP_REMOVED lines=36> */
[----:B------:R1:W-:Y:S04]  /*22860*/  STL.64 [R1+0x1360], R24 ;  /* 0x0013601801007387 */ /* 0x0003e80000100a00 */
[----:B-1----:R-:W4:Y:S04]  /*22870*/  LDL.LU R24, [R1] ;  /* 0x0000000001187983 */ /* 0x002f280000300800 */
[----:B------:R-:W4:Y:S04]  /*22880*/  LDL.LU R25, [R1+0x4] ;  /* 0x0000040001197983 */ /* 0x000f280000300800 */
        /* <DEDUP_REMOVED lines=43> */
[----:B------:R-:W4:Y:S01]  /*22b40*/  LDL.LU R69, [R1+0xb4] ;  /* 0x0000b40001457983 */ /* 0x000f220000300800 */
[----:B------:R-:W-:-:S02]  /*22b50*/  IMAD.MOV.U32 R70, RZ, RZ, R5 ;  /* 0x000000ffff467224 */ /* 0x000fc400078e0005 */
[----:B------:R-:W-:Y:S01]  /*22b60*/  IMAD.MOV.U32 R71, RZ, RZ, R165 ;  /* 0x000000ffff477224 */ /* 0x000fe200078e00a5 */
[----:B------:R1:W5:Y:S01]  /*22b70*/  LDL.LU R5, [R1+0x15c8] ;  /* 0x0015c80001057983 */ /* 0x0003620000300800 */
[----:B------:R-:W-:Y:S02]  /*22b80*/  IMAD.MOV.U32 R72, RZ, RZ, R191 ;  /* 0x000000ffff487224 */ /* 0x000fe400078e00bf */
[----:B------:R-:W-:Y:S01]  /*22b90*/  IMAD.MOV.U32 R73, RZ, RZ, R192 ;  /* 0x000000ffff497224 */ /* 0x000fe200078e00c0 */
[----:B------:R-:W3:Y:S01]  /*22ba0*/  LDL.LU R165, [R1+0x15c4] ;  /* 0x0015c40001a57983 */ /* 0x000ee20000300800 */
[----:B------:R-:W-:Y:S02]  /*22bb0*/  IMAD.MOV.U32 R74, RZ, RZ, R193 ;  /* 0x000000ffff4a7224 */ /* 0x000fe400078e00c1 */
[----:B------:R-:W-:Y:S01]  /*22bc0*/  IMAD.MOV.U32 R75, RZ, RZ, R194 ;  /* 0x000000ffff4b7224 */ /* 0x000fe200078e00c2 */
[----:B------:R-:W3:Y:S01]  /*22bd0*/  LDL.LU R191, [R1+0x15c0] ;  /* 0x0015c00001bf7983 */ /* 0x000ee20000300800 */
[----:B------:R-:W-:-:S02]  /*22be0*/  IMAD.MOV.U32 R76, RZ, RZ, R195 ;  /* 0x000000ffff4c7224 */ /* 0x000fc400078e00c3 */
[----:B------:R-:W-:Y:S01]  /*22bf0*/  IMAD.MOV.U32 R77, RZ, RZ, R196 ;  /* 0x000000ffff4d7224 */ /* 0x000fe200078e00c4 */
[----:B------:R-:W3:Y:S01]  /*22c00*/  LDL.LU R192, [R1+0x15bc] ;  /* 0x0015bc0001c07983 */ /* 0x000ee20000300800 */
        /* <DEDUP_REMOVED lines=41> */
[----:B------:R1:W5:Y:S01]  /*22ea0*/  LDL.LU R6, [R1+0x1584] ;  /* 0x0015840001067983 */ /* 0x0003620000300800 */
[----:B------:R-:W-:-:S02]  /*22eb0*/  IMAD.MOV.U32 R106, RZ, RZ, R243 ;  /* 0x000000ffff6a7224 */ /* 0x000fc400078e00f3 */
[----:B------:R-:W-:Y:S01]  /*22ec0*/  IMAD.MOV.U32 R107, RZ, RZ, R242 ;  /* 0x000000ffff6b7224 */ /* 0x000fe200078e00f2 */
[----:B------:R1:W5:Y:S01]  /*22ed0*/  LDL.LU R7, [R1+0x1580] ;  /* 0x0015800001077983 */ /* 0x0003620000300800 */
[----:B------:R-:W-:Y:S02]  /*22ee0*/  IMAD.MOV.U32 R108, RZ, RZ, R241 ;  /* 0x000000ffff6c7224 */ /* 0x000fe400078e00f1 */
[----:B------:R-:W-:Y:S01]  /*22ef0*/  IMAD.MOV.U32 R109, RZ, RZ, R240 ;  /* 0x000000ffff6d7224 */ /* 0x000fe200078e00f0 */
[----:B------:R1:W5:Y:S01]  /*22f00*/  LDL.LU R184, [R1+0x157c] ;  /* 0x00157c0001b87983 */ /* 0x0003620000300800 */
        /* <DEDUP_REMOVED lines=17> */
[----:B------:R1:W5:Y:S01]  /*23020*/  LDL.LU R8, [R1+0x1564] ;  /* 0x0015640001087983 */ /* 0x0003620000300800 */
[----:B------:R-:W-:Y:S02]  /*23030*/  IMAD.MOV.U32 R122, RZ, RZ, R227 ;  /* 0x000000ffff7a7224 */ /* 0x000fe400078e00e3 */
[----:B------:R-:W-:Y:S01]  /*23040*/  IMAD.MOV.U32 R123, RZ, RZ, R226 ;  /* 0x000000ffff7b7224 */ /* 0x000fe200078e00e2 */
[----:B------:R1:W5:Y:S01]  /*23050*/  LDL.LU R9, [R1+0x1560] ;  /* 0x0015600001097983 */ /* 0x0003620000300800 */
[----:B------:R-:W-:-:S02]  /*23060*/  IMAD.MOV.U32 R124, RZ, RZ, R225 ;  /* 0x000000ffff7c7224 */ /* 0x000fc400078e00e1 */
[----:B------:R-:W-:Y:S02]  /*23070*/  IMAD.MOV.U32 R125, RZ, RZ, R224 ;  /* 0x000000ffff7d7224 */ /* 0x000fe400078e00e0 */
[----:B------:R-:W-:Y:S02]  /*23080*/  IMAD.MOV.U32 R126, RZ, RZ, R223 ;  /* 0x000000ffff7e7224 */ /* 0x000fe400078e00df */
[----:B------:R-:W-:Y:S02]  /*23090*/  IMAD.MOV.U32 R127, RZ, RZ, R222 ;  /* 0x000000ffff7f7224 */ /* 0x000fe400078e00de */
[----:B------:R-:W-:Y:S02]  /*230a0*/  IMAD.MOV.U32 R128, RZ, RZ, R221 ;  /* 0x000000ffff807224 */ /* 0x000fe400078e00dd */
[----:B------:R-:W-:Y:S02]  /*230b0*/  IMAD.MOV.U32 R129, RZ, RZ, R220 ;  /* 0x000000ffff817224 */ /* 0x000fe400078e00dc */
        /* <DEDUP_REMOVED lines=21> */
[----:B------:R-:W-:-:S06]  /*23210*/  IMAD.MOV.U32 R151, RZ, RZ, R198 ;  /* 0x000000ffff977224 */ /* 0x000fcc00078e00c6 */
[----:B----4-:R-:W-:-:S06]  /*23220*/  WARPGROUP.ARRIVE ;  /* 0x00000000000079c5 */ /* 0x010fcc0000000000 */
[----:B------:R-:W-:Y:S03]  /*23230*/  QGMMA.64x256x32.F32.E4M3.E4M3 R24, R152, gdesc[UR4], R24, gsb0 ;  /* 0x03e0000498187df3 */ /* 0x000fe60008000818 */
[----:B------:R-:W-:Y:S02]  /*23240*/  WARPGROUP.DEPBAR.LE gsb0, 0x0 ;  /* 0x00008000000079c5 */ /* 0x000fe40000010000 */
        /* <DEDUP_REMOVED lines=64> */
[----:B----4-:R-:W4:Y:S04]  /*23650*/  LDL.LU.64 R150, [R1+0x1558] ;  /* 0x0015580001967983 */ /* 0x010f280000300a00 */
        /* <DEDUP_REMOVED lines=63> */
[----:B--2---:R-:W-:-:S02]  /*23a50*/  R2UR UR6, R170 ;  /* 0x00000000aa0672ca */ /* 0x004fc400000e0000 */
[----:B------:R-:W-:Y:S01]  /*23a60*/  R2UR UR7, R171 ;  /* 0x00000000ab0772ca */ /* 0x000fe200000e0000 */
[-C--:B----4-:R-:W-:Y:S01]  /*23a70*/  FMUL R150, R150, R3.reuse ;  /* 0x0000000396967220 */ /* 0x090fe20000400000 */
        /* <DEDUP_REMOVED lines=25> */
[----:B------:R-:W-:-:S06]  /*23c10*/  FMUL R99, R99, R3 ;  /* 0x0000000363637220 */ /* 0x000fcc0000400000 */
[----:B------:R-:W-:-:S06]  /*23c20*/  WARPGROUP.ARRIVE ;  /* 0x00000000000079c5 */ /* 0x000fcc0000000000 */
[----:B------:R-:W-:Y:S01]  /*23c30*/  QGMMA.64x256x32.F32.E4M3.E4M3 R24, R156, gdesc[UR4], R24, gsb0 ;  /* 0x03e000049c187df3 */ /* 0x000fe20008000818 */
[----:B------:R-:W-:Y:S02]  /*23c40*/  R2UR UR7, R10 ;  /* 0x000000000a0772ca */ /* 0x000fe400000e0000 */
[----:B------:R1:W5:Y:S01]  /*23c50*/  LDL.LU R10, [R1+0x135c] ;  /* 0x00135c00010a7983 */ /* 0x0003620000300800 */
[----:B------:R-:W-:Y:S02]  /*23c60*/  R2UR UR6, R11 ;  /* 0x000000000b0672ca */ /* 0x000fe400000e0000 */
[----:B------:R-:W-:Y:S01]  /*23c70*/  R2UR UR5, R2 ;  /* 0x00000000020572ca */ /* 0x000fe200000e0000 */
[----:B------:R1:W5:Y:S01]  /*23c80*/  LDL.LU R11, [R1+0x1358] ;  /* 0x00135800010b7983 */ /* 0x0003620000300800 */
[----:B------:R-:W-:-:S03]  /*23c90*/  R2UR UR4, R20 ;  /* 0x00000000140472ca */ /* 0x000fc600000e0000 */
[----:B------:R-:W0:Y:S04]  /*23ca0*/  LDL.LU R2, [R1+0x1354] ;  /* 0x0013540001027983 */ /* 0x000e280000300800 */
[----:B------:R1:W5:Y:S04]  /*23cb0*/  LDL.LU R20, [R1+0x1350] ;  /* 0x0013500001147983 */ /* 0x0003680000300800 */
[----:B------:R-:W2:Y:S01]  /*23cc0*/  LDL.LU R170, [R1+0x318] ;  /* 0x0003180001aa7983 */ /* 0x000ea20000300800 */
[----:B------:R-:W-:Y:S02]  /*23cd0*/  R2UR UR58, R16 ;  /* 0x00000000103a72ca */ /* 0x000fe400000e0000 */
[----:B------:R-:W-:Y:S01]  /*23ce0*/  R2UR UR59, R17 ;  /* 0x00000000113b72ca */ /* 0x000fe200000e0000 */
[----:B------:R-:W-:Y:S01]  /*23cf0*/  FADD R14, R197, R196 ;  /* 0x000000c4c50e7221 */ /* 0x000fe20000000000 */
[----:B------:R-:W-:-:S03]  /*23d00*/  FADD R16, R190, R189 ;  /* 0x000000bdbe107221 */ /* 0x000fc60000000000 */
        /* <DEDUP_REMOVED lines=13> */
[----:B------:R-:W-:Y:S01]  /*23de0*/  FADD R14, R164, R14 ;  /* 0x0000000ea40e7221 */ /* 0x000fe20000000000 */
[----:B------:R-:W-:Y:S02]  /*23df0*/  WARPGROUP.DEPBAR.LE gsb0, 0x0 ;  /* 0x00008000000079c5 */ /* 0x000fe40000010000 */
[----:B------:R-:W3:Y:S01]  /*23e00*/  LDL.LU R159, [R1+0x31c] ;  /* 0x00031c00019f7983 */ /* 0x000ee20000300800 */
[----:B------:R-:W-:Y:S01]  /*23e10*/  FADD R15, R169, R15 ;  /* 0x0000000fa90f7221 */ /* 0x000fe20000000000 */
[----:B------:R-:W-:Y:S01]  /*23e20*/  FADD R14, R163, R14 ;  /* 0x0000000ea30e7221 */ /* 0x000fe20000000000 */
[----:B------:R-:W4:Y:S01]  /*23e30*/  LDC R158, c[0x0][0x280] ;  /* 0x0000a000ff9e7b82 */ /* 0x000f220000000800 */
[----:B------:R-:W4:Y:S04]  /*23e40*/  LDL.LU R157, [R1+0x314] ;  /* 0x00031400019d7983 */ /* 0x000f280000300800 */
[----:B------:R-:W4:Y:S01]  /*23e50*/  LDL R156, [R1+0x364] ;  /* 0x00036400019c7983 */ /* 0x000f220000100800 */
[----:B------:R-:W-:-:S06]  /*23e60*/  WARPGROUP.ARRIVE ;  /* 0x00000000000079c5 */ /* 0x000fcc0000000000 */
[----:B------:R-:W-:Y:S01]  /*23e70*/  QGMMA.64x256x32.F32.E4M3.E4M3 R24, R152, gdesc[UR56], R24, gsb0 ;  /* 0x03e0003898187df3 */ /* 0x000fe20008000818 */
        /* <DEDUP_REMOVED lines=11> */
[----:B------:R-:W-:-:S04]  /*23f30*/  FADD R16, R21, R16 ;  /* 0x0000001015107221 */ /* 0x000fc80000000000 */
[----:B------:R-:W1:Y:S04]  /*23f40*/  SHFL.BFLY PT, R15, R14, 0x2, 0x1f ;  /* 0x0c401f000e0f7f89 */ /* 0x000e6800000e0000 */
[----:B------:R-:W1:Y:S02]  /*23f50*/  SHFL.BFLY PT, R17, R16, 0x2, 0x1f ;  /* 0x0c401f0010117f89 */ /* 0x000e6400000e0000 */
[----:B-1----:R-:W-:Y:S01]  /*23f60*/  FADD R15, R14, R15 ;  /* 0x0000000f0e0f7221 */ /* 0x002fe20000000000 */
[----:B------:R-:W-:-:S04]  /*23f70*/  FADD R14, R16, R17 ;  /* 0x00000011100e7221 */ /* 0x000fc80000000000 */
[----:B------:R-:W1:Y:S04]  /*23f80*/  SHFL.BFLY PT, R16, R15, 0x1, 0x1f ;  /* 0x0c201f000f107f89 */ /* 0x000e6800000e0000 */
[----:B------:R-:W1:Y:S02]  /*23f90*/  SHFL.BFLY PT, R17, R14, 0x1, 0x1f ;  /* 0x0c201f000e117f89 */ /* 0x000e6400000e0000 */
[----:B-1----:R-:W-:Y:S01]  /*23fa0*/  FADD R15, R15, R16 ;  /* 0x000000100f0f7221 */ /* 0x002fe20000000000 */
[----:B------:R-:W-:-:S03]  /*23fb0*/  FADD R14, R14, R17 ;  /* 0x000000110e0e7221 */ /* 0x000fc60000000000 */
[----:B--2---:R-:W-:Y:S01]  /*23fc0*/  FFMA R170, R4, R170, R15 ;  /* 0x000000aa04aa7223 */ /* 0x004fe2000000000f */
[----:B0-----:R-:W-:Y:S02]  /*23fd0*/  IMAD R2, R18, 0x40, R2 ;  /* 0x0000004012027824 */ /* 0x001fe400078e0202 */
[----:B------:R-:W-:Y:S02]  /*23fe0*/  IMAD.MOV.U32 R4, RZ, RZ, R13 ;  /* 0x000000ffff047224 */ /* 0x000fe400078e000d */
[----:B---3--:R-:W-:Y:S01]  /*23ff0*/  FFMA R159, R3, R159, R14 ;  /* 0x0000009f039f7223 */ /* 0x008fe2000000000e */
[----:B----4-:R-:W-:-:S05]  /*24000*/  VIADD R157, R157, 0x40 ;  /* 0x000000409d9d7836 */ /* 0x010fca0000000000 */
[----:B------:R1:W-:Y:S04]  /*24010*/  STL [R1+0x314], R157 ;  /* 0x0003149d01007387 */ /* 0x0003e80000100800 */
[----:B------:R1:W-:Y:S04]  /*24020*/  STL [R1+0x318], R170 ;  /* 0x000318aa01007387 */ /* 0x0003e80000100800 */
[----:B------:R1:W-:Y:S04]  /*24030*/  STL [R1+0x31c], R159 ;  /* 0x00031c9f01007387 */ /* 0x0003e80000100800 */
[----:B------:R1:W-:Y:S04]  /*24040*/  STL [R1+0x30c], R13 ;  /* 0x00030c0d01007387 */ /* 0x0003e80000100800 */
[----:B------:R1:W-:Y:S01]  /*24050*/  STL [R1+0x310], R12 ;  /* 0x0003100c01007387 */ /* 0x0003e20000100800 */
[----:B------:R-:W-:Y:S01]  /*24060*/  ISETP.GE.AND P1, PT, R157, R158, PT ;  /* 0x0000009e9d00720c */ /* 0x000fe20003f26270 */
[----:B------:R-:W-:-:S02]  /*24070*/  WARPGROUP.DEPBAR.LE gsb0, 0x0 ;  /* 0x00008000000079c5 */ /* 0x000fc40000010000 */
[----:B------:R-:W-:Y:S02]  /*24080*/  IMAD R0, R156, 0x40, R0 ;  /* 0x000000409c007824 */ /* 0x000fe400078e0200 */
[----:B------:R-:W-:-:S08]  /*24090*/  IMAD.MOV.U32 R3, RZ, RZ, R12 ;  /* 0x000000ffff037224 */ /* 0x000fd000078e000c */
[----:B-1----:R-:W-:Y:S05]  /*240a0*/  @!P1 BRA `(.L_x_1) ;  /* 0xfffffedc00e89947 */ /* 0x002fea000383ffff */
.L_x_0:
[----:B------:R-:W-:Y:S04]  /*240b0*/  STL [R1+0x1354], R4 ;  /* 0x0013540401007387 */ /* 0x000fe80000100800 */
[----:B------:R0:W-:Y:S04]  /*240c0*/  STL [R1+0x1350], R3 ;  /* 0x0013500301007387 */ /* 0x0001e80000100800 */
[----:B------:R-:W2:Y:S04]  /*240d0*/  LDL.LU R2, [R1+0x318] ;  /* 0x0003180001027983 */ /* 0x000ea80000300800 */
[----:B------:R-:W3:Y:S04]  /*240e0*/  LDL.LU R171, [R1+0x31c] ;  /* 0x00031c0001ab7983 */ /* 0x000ee80000300800 */
[----:B------:R-:W4:Y:S04]  /*240f0*/  LDL.LU R170, [R1+0x8] ;  /* 0x0000080001aa7983 */ /* 0x000f280000300800 */
[----:B------:R-:W4:Y:S04]  /*24100*/  LDL.LU R169, [R1] ;  /* 0x0000000001a97983 */ /* 0x000f280000300800 */
        /* <DEDUP_REMOVED lines=28> */
[----:B-----5:R-:W-:-:S02]  /*242d0*/  IMAD.MOV.U32 R10, RZ, RZ, 0x3dc6b27f ;  /* 0x3dc6b27fff0a7424 */ /* 0x020fc400078e00ff */
[C---:B--2---:R-:W-:Y:S01]  /*242e0*/  FMUL R7, R2.reuse, 8388608 ;  /* 0x4b00000002077820 */ /* 0x044fe20000400000 */
[----:B------:R-:W-:Y:S01]  /*242f0*/  BAR.SYNC.DEFER_BLOCKING 0x0 ;  /* 0x0000000000007b1d */ /* 0x000fe20000010000 */
[----:B------:R-:W-:Y:S01]  /*24300*/  FSETP.GEU.AND P1, PT, R2, 1.175494350822287508e-38, PT ;  /* 0x008000000200780b */ /* 0x000fe20003f2e000 */
[----:B---3--:R-:W-:Y:S02]  /*24310*/  IMAD.MOV.U32 R5, RZ, RZ, R171 ;  /* 0x000000ffff057224 */ /* 0x008fe400078e00ab */
[----:B----4-:R-:W-:Y:S02]  /*24320*/  IMAD.MOV.U32 R171, RZ, RZ, R170 ;  /* 0x000000ffffab7224 */ /* 0x010fe400078e00aa */
        /* <DEDUP_REMOVED lines=14> */
[----:B------:R-:W2:Y:S01]  /*24410*/  LDL.LU R156, [R1+0xe4] ;  /* 0x0000e400019c7983 */ /* 0x000ea20000300800 */
[----:B------:R-:W-:Y:S01]  /*24420*/  FSEL R7, R7, R2, !P1 ;  /* 0x0000000207077208 */ /* 0x000fe20004800000 */
[----:B------:R-:W-:Y:S01]  /*24430*/  FMUL R6, R171, 0.25 ;  /* 0x3e800000ab067820 */ /* 0x000fe20000400000 */
[----:B------:R-:W-:-:S03]  /*24440*/  FSETP.GT.AND P0, PT, |R5|, 8.50705917302346158658e+37, PT ;  /* 0x7e8000000500780b */ /* 0x000fc60003f04200 */
[C---:B------:R-:W-:Y:S01]  /*24450*/  VIADD R0, R7.reuse, 0xc0cafb0d ;  /* 0xc0cafb0d07007836 */ /* 0x040fe20000000000 */
[----:B------:R-:W-:Y:S01]  /*24460*/  FSEL R200, R6, R171, P0 ;  /* 0x000000ab06c87208 */ /* 0x000fe20000000000 */
[----:B------:R-:W-:Y:S01]  /*24470*/  IMAD.MOV.U32 R171, RZ, RZ, R170 ;  /* 0x000000ffffab7224 */ /* 0x000fe200078e00aa */
[----:B------:R-:W-:Y:S01]  /*24480*/  FSEL R6, RZ, -23, P1 ;  /* 0xc1b80000ff067808 */ /* 0x000fe20000800000 */
[----:B------:R-:W-:Y:S01]  /*24490*/  IMAD.MOV.U32 R170, RZ, RZ, R169 ;  /* 0x000000ffffaa7224 */ /* 0x000fe200078e00a9 */
[----:B------:R-:W-:Y:S01]  /*244a0*/  LOP3.LUT R0, R0, 0xff800000, RZ, 0xc0, !PT ;  /* 0xff80000000007812 */ /* 0x000fe200078ec0ff */
[----:B------:R-:W-:Y:S01]  /*244b0*/  IMAD.MOV.U32 R169, RZ, RZ, R168 ;  /* 0x000000ffffa97224 */ /* 0x000fe200078e00a8 */
[C---:B------:R-:W-:Y:S01]  /*244c0*/  ISETP.GE.U32.AND P1, PT, R7.reuse, 0x7f800000, PT ;  /* 0x7f8000000700780c */ /* 0x040fe20003f26070 */
[----:B------:R-:W-:Y:S02]  /*244d0*/  IMAD.MOV.U32 R168, RZ, RZ, R167 ;  /* 0x000000ffffa87224 */ /* 0x000fe400078e00a7 */
[----:B------:R-:W-:Y:S01]  /*244e0*/  IMAD.IADD R8, R7, 0x1, -R0 ;  /* 0x0000000107087824 */ /* 0x000fe200078e0a00 */
[----:B------:R-:W-:Y:S01]  /*244f0*/  I2FP.F32.S32 R0, R0 ;  /* 0x0000000000007245 */ /* 0x000fe20000201400 */
[----:B------:R-:W-:Y:S01]  /*24500*/  IMAD.MOV.U32 R167, RZ, RZ, R166 ;  /* 0x000000ffffa77224 */ /* 0x000fe200078e00a6 */
[----:B------:R-:W-:Y:S01]  /*24510*/  FSETP.GEU.AND P2, PT, R5, 1.175494350822287508e-38, PT ;  /* 0x008000000500780b */ /* 0x000fe20003f4e000 */
[----:B------:R-:W-:-:S02]  /*24520*/  IMAD.MOV.U32 R166, RZ, RZ, R165 ;  /* 0x000000ffffa67224 */ /* 0x000fc400078e00a5 */
[----:B------:R-:W-:Y:S01]  /*24530*/  FFMA.FTZ R9, R0, 1.1920928955078125e-07, R6 ;  /* 0x3400000000097823 */ /* 0x000fe20000010006 */
[----:B------:R-:W-:Y:S01]  /*24540*/  FADD R0, R8, -1 ;  /* 0xbf80000008007421 */ /* 0x000fe20000000000 */
[----:B------:R-:W-:Y:S02]  /*24550*/  IMAD.MOV.U32 R165, RZ, RZ, R164 ;  /* 0x000000ffffa57224 */ /* 0x000fe400078e00a4 */
[----:B------:R-:W-:Y:S02]  /*24560*/  IMAD.MOV.U32 R164, RZ, RZ, R163 ;  /* 0x000000ffffa47224 */ /* 0x000fe400078e00a3 */
[C---:B------:R-:W-:Y:S01]  /*24570*/  FFMA.FTZ R6, R0.reuse, R10, -0.16845393180847167969 ;  /* 0xbe2c7f3000067423 */ /* 0x040fe2000001000a */
[----:B------:R-:W-:Y:S02]  /*24580*/  IMAD.MOV.U32 R163, RZ, RZ, R162 ;  /* 0x000000ffffa37224 */ /* 0x000fe400078e00a2 */
[----:B------:R-:W-:Y:S02]  /*24590*/  IMAD.MOV.U32 R162, RZ, RZ, R161 ;  /* 0x000000ffffa27224 */ /* 0x000fe400078e00a1 */
[----:B------:R-:W-:Y:S01]  /*245a0*/  FFMA.FTZ R6, R0, R6, 0.1716887056827545166 ;  /* 0x3e2fcf2a00067423 */ /* 0x000fe20000010006 */
[----:B------:R-:W-:-:S02]  /*245b0*/  IMAD.MOV.U32 R161, RZ, RZ, R160 ;  /* 0x000000ffffa17224 */ /* 0x000fc400078e00a0 */
[----:B------:R-:W-:Y:S02]  /*245c0*/  IMAD.MOV.U32 R160, RZ, RZ, R159 ;  /* 0x000000ffffa07224 */ /* 0x000fe400078e009f */
[C---:B------:R-:W-:Y:S01]  /*245d0*/  FFMA.FTZ R6, R0.reuse, R6, -0.17900948226451873779 ;  /* 0xbe374e4300067423 */ /* 0x040fe20000010006 */
[----:B------:R-:W-:Y:S02]  /*245e0*/  IMAD.MOV.U32 R159, RZ, RZ, R158 ;  /* 0x000000ffff9f7224 */ /* 0x000fe400078e009e */
[----:B------:R-:W-:Y:S02]  /*245f0*/  IMAD.MOV.U32 R158, RZ, RZ, R157 ;  /* 0x000000ffff9e7224 */ /* 0x000fe400078e009d */
[----:B------:R-:W-:-:S04]  /*24600*/  FFMA.FTZ R6, R0, R6, 0.20512372255325317383 ;  /* 0x3e520bf400067423 */ /* 0x000fc80000010006 */
[----:B------:R-:W-:-:S04]  /*24610*/  FFMA.FTZ R6, R0, R6, -0.24046532809734344482 ;  /* 0xbe763c8b00067423 */ /* 0x000fc80000010006 */
[----:B------:R-:W-:-:S04]  /*24620*/  FFMA.FTZ R6, R0, R6, 0.28857114911079406738 ;  /* 0x3e93bf9900067423 */ /* 0x000fc80000010006 */
[----:B------:R-:W-:-:S04]  /*24630*/  FFMA.FTZ R6, R0, R6, -0.36067417263984680176 ;  /* 0xbeb8aa4900067423 */ /* 0x000fc80000010006 */
[----:B------:R-:W-:-:S04]  /*24640*/  FFMA.FTZ R6, R0, R6, 0.48089820146560668945 ;  /* 0x3ef6384a00067423 */ /* 0x000fc80000010006 */
[----:B------:R-:W-:-:S04]  /*24650*/  FFMA.FTZ R6, R0, R6, -0.72134751081466674805 ;  /* 0xbf38aa3b00067423 */ /* 0x000fc80000010006 */
[----:B------:R-:W-:-:S04]  /*24660*/  FMUL R6, R0, R6 ;  /* 0x0000000600067220 */ /* 0x000fc80000400000 */
[----:B------:R-:W-:-:S04]  /*24670*/  FMUL R6, R0, R6 ;  /* 0x0000000600067220 */ /* 0x000fc80000400000 */
[----:B------:R-:W-:Y:S01]  /*24680*/  FFMA.FTZ R0, R0, 1.4426950216293334961, R6 ;  /* 0x3fb8aa3b00007823 */ /* 0x000fe20000010006 */
[----:B------:R-:W-:-:S03]  /*24690*/  FMUL R6, R5, 8388608 ;  /* 0x4b00000005067820 */ /* 0x000fc60000400000 */
[----:B0-----:R-:W-:Y:S01]  /*246a0*/  FADD R3, R9, R0 ;  /* 0x0000000009037221 */ /* 0x001fe20000000000 */
[----:B------:R-:W-:Y:S01]  /*246b0*/  @P1 IMAD.MOV.U32 R0, RZ, RZ, 0x7f800000 ;  /* 0x7f800000ff001424 */ /* 0x000fe200078e00ff */
[----:B------:R-:W-:-:S03]  /*246c0*/  FSEL R6, R6, R5, !P2 ;  /* 0x0000000506067208 */ /* 0x000fc60005000000 */
[C---:B------:R-:W-:Y:S02]  /*246d0*/  @P1 FFMA.FTZ R3, R7.reuse, R0, +INF ;  /* 0x7f80000007031423 */ /* 0x040fe40000010000 */
[----:B------:R-:W-:Y:S01]  /*246e0*/  VIADD R0, R6, 0xc0cafb0d ;  /* 0xc0cafb0d06007836 */ /* 0x000fe20000000000 */
[----:B------:R-:W-:Y:S02]  /*246f0*/  FSETP.NEU.AND P1, PT, R7, RZ, PT ;  /* 0x000000ff0700720b */ /* 0x000fe40003f2d000 */
[----:B------:R0:W-:Y:S02]  /*24700*/  STL [R1+0x204], R3 ;  /* 0x0002040301007387 */ /* 0x0001e40000100800 */
[----:B------:R-:W-:Y:S02]  /*24710*/  LOP3.LUT R0, R0, 0xff800000, RZ, 0xc0, !PT ;  /* 0xff80000000007812 */ /* 0x000fe400078ec0ff */
[----:B------:R-:W-:-:S03]  /*24720*/  FSEL R7, RZ, -23, P2 ;  /* 0xc1b80000ff077808 */ /* 0x000fc60001000000 */
[----:B------:R-:W-:Y:S01]  /*24730*/  IMAD.IADD R8, R6, 0x1, -R0 ;  /* 0x0000000106087824 */ /* 0x000fe200078e0a00 */
[----:B------:R-:W-:-:S05]  /*24740*/  I2FP.F32.S32 R0, R0 ;  /* 0x0000000000007245 */ /* 0x000fca0000201400 */
[----:B------:R-:W-:Y:S01]  /*24750*/  FFMA.FTZ R9, R0, 1.1920928955078125e-07, R7 ;  /* 0x3400000000097823 */ /* 0x000fe20000010007 */
[----:B------:R-:W-:-:S04]  /*24760*/  FADD R0, R8, -1 ;  /* 0xbf80000008007421 */ /* 0x000fc80000000000 */
[----:B------:R-:W-:-:S04]  /*24770*/  FFMA.FTZ R7, R0, R10, -0.16845393180847167969 ;  /* 0xbe2c7f3000077423 */ /* 0x000fc8000001000a */
[----:B------:R-:W-:-:S04]  /*24780*/  FFMA.FTZ R7, R0, R7, 0.1716887056827545166 ;  /* 0x3e2fcf2a00077423 */ /* 0x000fc80000010007 */
[----:B------:R-:W-:-:S04]  /*24790*/  FFMA.FTZ R7, R0, R7, -0.17900948226451873779 ;  /* 0xbe374e4300077423 */ /* 0x000fc80000010007 */
[----:B------:R-:W-:-:S04]  /*247a0*/  FFMA.FTZ R7, R0, R7, 0.20512372255325317383 ;  /* 0x3e520bf400077423 */ /* 0x000fc80000010007 */
[----:B------:R-:W-:-:S04]  /*247b0*/  FFMA.FTZ R7, R0, R7, -0.24046532809734344482 ;  /* 0xbe763c8b00077423 */ /* 0x000fc80000010007 */
[----:B------:R-:W-:-:S04]  /*247c0*/  FFMA.FTZ R7, R0, R7, 0.28857114911079406738 ;  /* 0x3e93bf9900077423 */ /* 0x000fc80000010007 */
[----:B------:R-:W-:-:S04]  /*247d0*/  FFMA.FTZ R7, R0, R7, -0.36067417263984680176 ;  /* 0xbeb8aa4900077423 */ /* 0x000fc80000010007 */
[----:B------:R-:W-:-:S04]  /*247e0*/  FFMA.FTZ R7, R0, R7, 0.48089820146560668945 ;  /* 0x3ef6384a00077423 */ /* 0x000fc80000010007 */
[----:B------:R-:W-:Y:S01]  /*247f0*/  FFMA.FTZ R7, R0, R7, -0.72134751081466674805 ;  /* 0xbf38aa3b00077423 */ /* 0x000fe20000010007 */
[----:B------:R-:W-:-:S03]  /*24800*/  ISETP.GE.U32.AND P2, PT, R6, 0x7f800000, PT ;  /* 0x7f8000000600780c */ /* 0x000fc60003f46070 */
[----:B------:R-:W-:-:S04]  /*24810*/  FMUL R7, R0, R7 ;  /* 0x0000000700077220 */ /* 0x000fc80000400000 */
[----:B------:R-:W-:-:S04]  /*24820*/  FMUL R7, R0, R7 ;  /* 0x0000000700077220 */ /* 0x000fc80000400000 */
[----:B------:R-:W-:-:S04]  /*24830*/  FFMA.FTZ R0, R0, 1.4426950216293334961, R7 ;  /* 0x3fb8aa3b00007823 */ /* 0x000fc80000010007 */
[----:B0-----:R-:W-:Y:S01]  /*24840*/  FADD R3, R9, R0 ;  /* 0x0000000009037221 */ /* 0x001fe20000000000 */
[----:B------:R-:W-:-:S04]  /*24850*/  @P2 IMAD.MOV.U32 R0, RZ, RZ, 0x7f800000 ;  /* 0x7f800000ff002424 */ /* 0x000fc800078e00ff */
[----:B------:R-:W-:Y:S01]  /*24860*/  @P2 FFMA.FTZ R3, R6, R0, +INF ;  /* 0x7f80000006032423 */ /* 0x000fe20000010000 */
        /* <DEDUP_REMOVED lines=11> */
[----:B------:R-:W-:Y:S01]  /*24920*/  FMUL R197, R171, 0.25 ;  /* 0x3e800000abc57820 */ /* 0x000fe20000400000 */
[----:B------:R-:W-:Y:S01]  /*24930*/  IMAD.MOV.U32 R193, RZ, RZ, R168 ;  /* 0x000000ffffc17224 */ /* 0x000fe200078e00a8 */
[----:B------:R-:W-:-:S04]  /*24940*/  FSETP.GT.AND P3, PT, |R2|, 8.50705917302346158658e+37, PT ;  /* 0x7e8000000200780b */ /* 0x000fc80003f64200 */
[----:B------:R-:W-:Y:S01]  /*24950*/  FSEL R197, R197, R171, P3 ;  /* 0x000000abc5c57208 */ /* 0x000fe20001800000 */
[----:B------:R-:W-:Y:S02]  /*24960*/  IMAD.MOV.U32 R195, RZ, RZ, R170 ;  /* 0x000000ffffc37224 */ /* 0x000fe400078e00aa */
[----:B--2---:R-:W-:Y:S02]  /*24970*/  IMAD.MOV.U32 R157, RZ, RZ, R156 ;  /* 0x000000ffff9d7224 */ /* 0x004fe400078e009c */
[----:B------:R-:W2:Y:S04]  /*24980*/  LDL.LU R156, [R1+0xe0] ;  /* 0x0000e000019c7983 */ /* 0x000ea80000300800 */
[----:B------:R0:W-:Y:S04]  /*24990*/  STL [R1+0x200], R3 ;  /* 0x0002000301007387 */ /* 0x0001e80000100800 */
[----:B------:R-:W3:Y:S04]  /*249a0*/  LDL.LU R159, [R1+0xf4] ;  /* 0x0000f400019f7983 */ /* 0x000ee80000300800 */
        /* <DEDUP_REMOVED lines=32> */
[----:B------:R-:W-:Y:S01]  /*24bb0*/  FMUL R11, R14, 0.25 ;  /* 0x3e8000000e0b7820 */ /* 0x000fe20000400000 */
[----:B------:R-:W-:-:S02]  /*24bc0*/  IMAD.MOV.U32 R198, RZ, RZ, R195 ;  /* 0x000000ffffc67224 */ /* 0x000fc400078e00c3 */
[----:B------:R-:W-:Y:S01]  /*24bd0*/  FMUL R10, R12, 0.25 ;  /* 0x3e8000000c0a7820 */ /* 0x000fe20000400000 */
[C---:B------:R-:W-:Y:S01]  /*24be0*/  FSETP.GEU.AND P4, PT, |R2|.reuse, 1.175494350822287508e-38, PT ;  /* 0x008000000200780b */ /* 0x040fe20003f8e200 */
[----:B------:R-:W-:Y:S01]  /*24bf0*/  @P3 FMUL R2, R2, 0.25 ;  /* 0x3e80000002023820 */ /* 0x000fe20000400000 */
[----:B------:R-:W-:Y:S01]  /*24c00*/  FSEL R11, R11, R14, P3 ;  /* 0x0000000e0b0b7208 */ /* 0x000fe20001800000 */
[----:B------:R-:W-:Y:S01]  /*24c10*/  FMUL R14, R15, 0.25 ;  /* 0x3e8000000f0e7820 */ /* 0x000fe20000400000 */
[----:B------:R-:W-:Y:S01]  /*24c20*/  FSEL R10, R10, R12, P3 ;  /* 0x0000000c0a0a7208 */ /* 0x000fe20001800000 */
[----:B------:R-:W-:Y:S01]  /*24c30*/  FMUL R12, R13, 0.25 ;  /* 0x3e8000000d0c7820 */ /* 0x000fe20000400000 */
[----:B------:R-:W-:Y:S01]  /*24c40*/  FMUL R196, R194, 0.25 ;  /* 0x3e800000c2c47820 */ /* 0x000fe20000400000 */
[----:B------:R-:W-:Y:S01]  /*24c50*/  FMUL R195, R193, 0.25 ;  /* 0x3e800000c1c37820 */ /* 0x000fe20000400000 */
[----:B------:R-:W-:Y:S01]  /*24c60*/  FSEL R14, R14, R15, P3 ;  /* 0x0000000f0e0e7208 */ /* 0x000fe20001800000 */
[----:B------:R-:W-:Y:S01]  /*24c70*/  FMUL R15, R18, 0.25 ;  /* 0x3e800000120f7820 */ /* 0x000fe20000400000 */
[----:B------:R-:W-:Y:S01]  /*24c80*/  FSEL R12, R12, R13, P3 ;  /* 0x0000000d0c0c7208 */ /* 0x000fe20001800000 */
[----:B------:R-:W-:Y:S01]  /*24c90*/  FMUL R13, R16, 0.25 ;  /* 0x3e800000100d7820 */ /* 0x000fe20000400000 */
[----:B------:R-:W-:Y:S01]  /*24ca0*/  FSEL R196, R196, R194, P3 ;  /* 0x000000c2c4c47208 */ /* 0x000fe20001800000 */
[----:B------:R-:W-:Y:S01]  /*24cb0*/  @!P4 FMUL R2, R2, 16777216 ;  /* 0x4b8000000202c820 */ /* 0x000fe20000400000 */
[----:B------:R-:W-:Y:S01]  /*24cc0*/  FSEL R15, R15, R18, P3 ;  /* 0x000000120f0f7208 */ /* 0x000fe20001800000 */
[----:B------:R-:W-:Y:S01]  /*24cd0*/  FMUL R18, R19, 0.25 ;  /* 0x3e80000013127820 */ /* 0x000fe20000400000 */
[----:B------:R-:W-:Y:S01]  /*24ce0*/  FSEL R13, R13, R16, P3 ;  /* 0x000000100d0d7208 */ /* 0x000fe20001800000 */
[----:B------:R-:W-:Y:S01]  /*24cf0*/  FMUL R16, R17, 0.25 ;  /* 0x3e80000011107820 */ /* 0x000fe20000400000 */
[----:B------:R-:W-:Y:S01]  /*24d00*/  FMUL R194, R192, 0.25 ;  /* 0x3e800000c0c27820 */ /* 0x000fe20000400000 */
[----:B------:R-:W1:Y:S01]  /*24d10*/  MUFU.RCP R2, R2 ;  /* 0x0000000200027308 */ /* 0x000e620000001000 */
[----:B------:R-:W-:Y:S01]  /*24d20*/  FSEL R18, R18, R19, P3 ;  /* 0x0000001312127208 */ /* 0x000fe20001800000 */
[----:B------:R-:W-:Y:S01]  /*24d30*/  FMUL R19, R23, 0.25 ;  /* 0x3e80000017137820 */ /* 0x000fe20000400000 */
        /* <DEDUP_REMOVED lines=20> */
[----:B------:R-:W-:Y:S01]  /*24e80*/  FSEL R192, R192, R190, P3 ;  /* 0x000000bec0c07208 */ /* 0x000fe20001800000 */
[----:B------:R-:W-:Y:S01]  /*24e90*/  FMUL R190, R207, 0.25 ;  /* 0x3e800000cfbe7820 */ /* 0x000fe20000400000 */
[----:B------:R-:W-:Y:S01]  /*24ea0*/  @!P4 FMUL R195, R195, 16777216 ;  /* 0x4b800000c3c3c820 */ /* 0x000fe20000400000 */
[----:B------:R-:W-:Y:S01]  /*24eb0*/  FMUL R0, R206, 0.25 ;  /* 0x3e800000ce007820 */ /* 0x000fe20000400000 */
[----:B------:R-:W-:Y:S01]  /*24ec0*/  FSEL R153, R153, R154, P3 ;  /* 0x0000009a99997208 */ /* 0x000fe20001800000 */
[----:B------:R-:W-:Y:S01]  /*24ed0*/  FMUL R154, R157, 0.25 ;  /* 0x3e8000009d9a7820 */ /* 0x000fe20000400000 */
[----:B-1----:R-:W-:Y:S01]  /*24ee0*/  FMUL R4, R2, R197 ;  /* 0x000000c502047220 */ /* 0x002fe20000400000 */
[----:B------:R-:W-:Y:S01]  /*24ef0*/  FSETP.NEU.AND P2, PT, R6, RZ, PT ;  /* 0x000000ff0600720b */ /* 0x000fe20003f4d000 */
[----:B------:R-:W-:Y:S01]  /*24f00*/  @!P4 FMUL R194, R194, 16777216 ;  /* 0x4b800000c2c2c820 */ /* 0x000fe20000400000 */
[----:B------:R-:W-:Y:S01]  /*24f10*/  FSEL R191, R191, R208, P3 ;  /* 0x000000d0bfbf7208 */ /* 0x000fe20001800000 */
[----:B------:R-:W-:Y:S01]  /*24f20*/  FMUL R6, R205, 0.25 ;  /* 0x3e800000cd067820 */ /* 0x000fe20000400000 */
[----:B------:R-:W-:Y:S01]  /*24f30*/  FSEL R154, R154, R157, P3 ;  /* 0x0000009d9a9a7208 */ /* 0x000fe20001800000 */
[----:B------:R-:W-:Y:S01]  /*24f40*/  @!P4 FMUL R193, R193, 16777216 ;  /* 0x4b800000c1c1c820 */ /* 0x000fe20000400000 */
[----:B0-----:R-:W-:Y:S01]  /*24f50*/  FMUL R3, R2, R195 ;  /* 0x000000c302037220 */ /* 0x001fe20000400000 */
[----:B------:R-:W-:Y:S01]  /*24f60*/  FSEL R190, R190, R207, P3 ;  /* 0x000000cfbebe7208 */ /* 0x000fe20001800000 */
[----:B------:R-:W-:Y:S01]  /*24f70*/  @!P4 FMUL R192, R192, 16777216 ;  /* 0x4b800000c0c0c820 */ /* 0x000fe20000400000 */
[----:B------:R-:W-:Y:S01]  /*24f80*/  FSEL R0, R0, R206, P3 ;  /* 0x000000ce00007208 */ /* 0x000fe20001800000 */
[----:B------:R0:W-:Y:S01]  /*24f90*/  STL [R1+0x4], R4 ;  /* 0x0000040401007387 */ /* 0x0001e20000100800 */
[----:B------:R-:W-:Y:S01]  /*24fa0*/  FMUL R194, R2, R194 ;  /* 0x000000c202c27220 */ /* 0x000fe20000400000 */
[----:B------:R-:W-:Y:S01]  /*24fb0*/  FSEL R6, R6, R205, P3 ;  /* 0x000000cd06067208 */ /* 0x000fe20001800000 */
[----:B------:R-:W-:Y:S01]  /*24fc0*/  @!P4 FMUL R191, R191, 16777216 ;  /* 0x4b800000bfbfc820 */ /* 0x000fe20000400000 */
[----:B------:R1:W-:Y:S01]  /*24fd0*/  STL [R1+0x24], R3 ;  /* 0x0000240301007387 */ /* 0x0003e20000100800 */
[----:B------:R-:W-:Y:S01]  /*24fe0*/  @!P4 FMUL R190, R190, 16777216 ;  /* 0x4b800000bebec820 */ /* 0x000fe20000400000 */
[----:B------:R-:W-:Y:S01]  /*24ff0*/  @!P4 FMUL R0, R0, 16777216 ;  /* 0x4b8000000000c820 */ /* 0x000fe20000400000 */
[----:B------:R-:W-:Y:S01]  /*25000*/  FMUL R191, R2, R191 ;  /* 0x000000bf02bf7220 */ /* 0x000fe20000400000 */
[----:B------:R-:W-:Y:S01]  /*25010*/  STL [R1+0x8], R194 ;  /* 0x000008c201007387 */ /* 0x000fe20000100800 */
[----:B------:R-:W-:Y:S01]  /*25020*/  @!P4 FMUL R6, R6, 16777216 ;  /* 0x4b8000000606c820 */ /* 0x000fe20000400000 */
[----:B0-----:R-:W-:Y:S01]  /*25030*/  FMUL R4, R2, R193 ;  /* 0x000000c102047220 */ /* 0x001fe20000400000 */
[----:B------:R-:W-:Y:S01]  /*25040*/  @!P4 FMUL R196, R196, 16777216 ;  /* 0x4b800000c4c4c820 */ /* 0x000fe20000400000 */
[----:B------:R-:W-:Y:S01]  /*25050*/  FMUL R9, R202, 0.25 ;  /* 0x3e800000ca097820 */ /* 0x000fe20000400000 */
[----:B------:R-:W-:Y:S01]  /*25060*/  FMUL R8, R203, 0.25 ;  /* 0x3e800000cb087820 */ /* 0x000fe20000400000 */
[C---:B-1----:R-:W-:Y:S01]  /*25070*/  FMUL R3, R2.reuse, R192 ;  /* 0x000000c002037220 */ /* 0x042fe20000400000 */
[----:B------:R0:W-:Y:S01]  /*25080*/  STL [R1+0x30], R4 ;  /* 0x0000300401007387 */ /* 0x0001e20000100800 */
[----:B------:R-:W-:Y:S01]  /*25090*/  FMUL R252, R2, R196 ;  /* 0x000000c402fc7220 */ /* 0x000fe20000400000 */
[----:B------:R-:W-:Y:S01]  /*250a0*/  FSEL R9, R9, R202, P3 ;  /* 0x000000ca09097208 */ /* 0x000fe20001800000 */
[----:B------:R-:W-:Y:S01]  /*250b0*/  FMUL R7, R204, 0.25 ;  /* 0x3e800000cc077820 */ /* 0x000fe20000400000 */
[----:B------:R1:W-:Y:S01]  /*250c0*/  STL [R1+0x10], R3 ;  /* 0x0000100301007387 */ /* 0x0003e20000100800 */
[----:B------:R-:W-:Y:S01]  /*250d0*/  FSEL R8, R8, R203, P3 ;  /* 0x000000cb08087208 */ /* 0x000fe20001800000 */
[----:B------:R-:W-:Y:S01]  /*250e0*/  @!P4 FMUL R10, R10, 16777216 ;  /* 0x4b8000000a0ac820 */ /* 0x000fe20000400000 */
[----:B------:R-:W-:Y:S01]  /*250f0*/  @!P4 FMUL R9, R9, 16777216 ;  /* 0x4b8000000909c820 */ /* 0x000fe20000400000 */
[----:B------:R4:W-:Y:S01]  /*25100*/  STL [R1+0x34], R191 ;  /* 0x000034bf01007387 */ /* 0x0009e20000100800 */
[----:B------:R-:W-:Y:S01]  /*25110*/  FSEL R7, R7, R204, P3 ;  /* 0x000000cc07077208 */ /* 0x000fe20001800000 */
[----:B0-----:R-:W-:Y:S01]  /*25120*/  FMUL R4, R2, R190 ;  /* 0x000000be02047220 */ /* 0x001fe20000400000 */
[----:B------:R-:W-:Y:S01]  /*25130*/  @!P4 FMUL R8, R8, 16777216 ;  /* 0x4b8000000808c820 */ /* 0x000fe20000400000 */
[----:B------:R-:W-:Y:S01]  /*25140*/  @!P4 FMUL R11, R11, 16777216 ;  /* 0x4b8000000b0bc820 */ /* 0x000fe20000400000 */
[----:B------:R-:W-:Y:S01]  /*25150*/  @!P4 FMUL R12, R12, 16777216 ;  /* 0x4b8000000c0cc820 */ /* 0x000fe20000400000 */
[C---:B-1----:R-:W-:Y:S01]  /*25160*/  FMUL R3, R2.reuse, R0 ;  /* 0x0000000002037220 */ /* 0x042fe20000400000 */
[----:B------:R-:W-:Y:S01]  /*25170*/  FMUL R0, R2, R6 ;  /* 0x0000000602007220 */ /* 0x000fe20000400000 */
[----:B------:R-:W-:Y:S01]  /*25180*/  STL [R1+0x14], R4 ;  /* 0x0000140401007387 */ /* 0x000fe20000100800 */
[----:B------:R-:W-:Y:S01]  /*25190*/  @!P4 FMUL R7, R7, 16777216 ;  /* 0x4b8000000707c820 */ /* 0x000fe20000400000 */
[----:B------:R-:W-:Y:S01]  /*251a0*/  @!P4 FMUL R13, R13, 16777216 ;  /* 0x4b8000000d0dc820 */ /* 0x000fe20000400000 */
[----:B------:R-:W-:Y:S01]  /*251b0*/  @!P4 FMUL R14, R14, 16777216 ;  /* 0x4b8000000e0ec820 */ /* 0x000fe20000400000 */
[----:B------:R-:W4:Y:S01]  /*251c0*/  LDL.LU R6, [R1+0xc] ;  /* 0x00000c0001067983 */ /* 0x000f220000300800 */
[----:B------:R-:W-:Y:S01]  /*251d0*/  @!P4 FMUL R15, R15, 16777216 ;  /* 0x4b8000000f0fc820 */ /* 0x000fe20000400000 */
[----:B------:R-:W-:Y:S01]  /*251e0*/  @!P4 FMUL R16, R16, 16777216 ;  /* 0x4b8000001010c820 */ /* 0x000fe20000400000 */
[----:B------:R-:W-:Y:S01]  /*251f0*/  @!P4 FMUL R17, R17, 16777216 ;  /* 0x4b8000001111c820 */ /* 0x000fe20000400000 */
[----:B------:R-:W-:Y:S01]  /*25200*/  @!P4 FMUL R18, R18, 16777216 ;  /* 0x4b8000001212c820 */ /* 0x000fe20000400000 */
[----:B------:R-:W-:Y:S01]  /*25210*/  @!P4 FMUL R19, R19, 16777216 ;  /* 0x4b8000001313c820 */ /* 0x000fe20000400000 */
[----:B------:R-:W-:Y:S01]  /*25220*/  @!P4 FMUL R21, R21, 16777216 ;  /* 0x4b8000001515c820 */ /* 0x000fe20000400000 */
[----:B------:R-:W-:Y:S01]  /*25230*/  @!P4 FMUL R23, R23, 16777216 ;  /* 0x4b8000001717c820 */ /* 0x000fe20000400000 */
[----:B--2---:R-:W-:Y:S01]  /*25240*/  FMUL R155, R156, 0.25 ;  /* 0x3e8000009c9b7820 */ /* 0x004fe20000400000 */
[----:B------:R-:W-:Y:S01]  /*25250*/  @!P4 FMUL R22, R22, 16777216 ;  /* 0x4b8000001616c820 */ /* 0x000fe20000400000 */
[----:B------:R-:W-:Y:S01]  /*25260*/  @!P4 FMUL R152, R152, 16777216 ;  /* 0x4b8000009898c820 */ /* 0x000fe20000400000 */
[----:B------:R-:W-:Y:S01]  /*25270*/  @!P4 FMUL R153, R153, 16777216 ;  /* 0x4b8000009999c820 */ /* 0x000fe20000400000 */
[----:B------:R-:W-:Y:S01]  /*25280*/  @!P4 FMUL R154, R154, 16777216 ;  /* 0x4b8000009a9ac820 */ /* 0x000fe20000400000 */
[----:B------:R-:W-:Y:S01]  /*25290*/  FSEL R155, R155, R156, P3 ;  /* 0x0000009c9b9b7208 */ /* 0x000fe20001800000 */
[----:B---3--:R-:W-:Y:S01]  /*252a0*/  FMUL R156, R159, 0.25 ;  /* 0x3e8000009f9c7820 */ /* 0x008fe20000400000 */
[----:B----4-:R-:W-:-:S04]  /*252b0*/  FMUL R157, R158, 0.25 ;  /* 0x3e8000009e9d7820 */ /* 0x010fc80000400000 */
[----:B------:R-:W-:Y:S01]  /*252c0*/  FSEL R156, R156, R159, P3 ;  /* 0x0000009f9c9c7208 */ /* 0x000fe20001800000 */
[----:B------:R-:W-:Y:S01]  /*252d0*/  FMUL R184, R187, 0.25 ;  /* 0x3e800000bbb87820 */ /* 0x000fe20000400000 */
[----:B------:R-:W-:Y:S01]  /*252e0*/  FMUL R159, R160, 0.25 ;  /* 0x3e800000a09f7820 */ /* 0x000fe20000400000 */
[----:B------:R-:W-:Y:S01]  /*252f0*/  FSEL R157, R157, R158, P3 ;  /* 0x0000009e9d9d7208 */ /* 0x000fe20001800000 */
[----:B------:R-:W-:Y:S01]  /*25300*/  FMUL R158, R161, 0.25 ;  /* 0x3e800000a19e7820 */ /* 0x000fe20000400000 */
[----:B------:R0:W-:Y:S01]  /*25310*/  STL [R1+0x40], R3 ;  /* 0x0000400301007387 */ /* 0x0001e20000100800 */
[----:B------:R-:W-:Y:S01]  /*25320*/  FSEL R184, R184, R187, P3 ;  /* 0x000000bbb8b87208 */ /* 0x000fe20001800000 */
[----:B------:R-:W-:Y:S01]  /*25330*/  @!P4 FMUL R155, R155, 16777216 ;  /* 0x4b8000009b9bc820 */ /* 0x000fe20000400000 */
[----:B------:R-:W-:Y:S01]  /*25340*/  FSEL R159, R159, R160, P3 ;  /* 0x000000a09f9f7208 */ /* 0x000fe20001800000 */
[----:B------:R-:W-:Y:S01]  /*25350*/  FMUL R160, R163, 0.25 ;  /* 0x3e800000a3a07820 */ /* 0x000fe20000400000 */
[----:B------:R-:W-:Y:S01]  /*25360*/  FSEL R158, R158, R161, P3 ;  /* 0x000000a19e9e7208 */ /* 0x000fe20001800000 */
[----:B------:R-:W-:Y:S01]  /*25370*/  FMUL R161, R162, 0.25 ;  /* 0x3e800000a2a17820 */ /* 0x000fe20000400000 */
[----:B------:R-:W2:Y:S01]  /*25380*/  LDL.LU R190, [R1+0x1c] ;  /* 0x00001c0001be7983 */ /* 0x000ea20000300800 */
        /* <DEDUP_REMOVED lines=51> */
[----:B------:R-:W-:Y:S01]  /*256c0*/  STL [R1], R0 ;  /* 0x0000000001007387 */ /* 0x000fe20000100800 */
[----:B------:R-:W-:Y:S01]  /*256d0*/  FSEL R177, R177, R178, P3 ;  /* 0x000000b2b1b17208 */ /* 0x000fe20001800000 */
[----:B------:R-:W-:Y:S01]  /*256e0*/  FMUL R178, R181, 0.25 ;  /* 0x3e800000b5b27820 */ /* 0x000fe20000400000 */
[----:B------:R-:W-:Y:S01]  /*256f0*/  FSEL R48, R199, R48, P3 ;  /* 0x00000030c7307208 */ /* 0x000fe20001800000 */
[----:B------:R-:W-:Y:S01]  /*25700*/  FMUL R199, R52, 0.25 ;  /* 0x3e80000034c77820 */ /* 0x000fe20000400000 */
[----:B------:R-:W-:Y:S01]  /*25710*/  FSEL R179, R179, R180, P3 ;  /* 0x000000b4b3b37208 */ /* 0x000fe20001800000 */
[----:B------:R-:W-:Y:S01]  /*25720*/  FMUL R180, R183, 0.25 ;  /* 0x3e800000b7b47820 */ /* 0x000fe20000400000 */
[----:B------:R-:W3:Y:S01]  /*25730*/  LDL.LU R191, [R1+0x18] ;  /* 0x0000180001bf7983 */ /* 0x000ee20000300800 */
[----:B------:R-:W-:Y:S01]  /*25740*/  FSEL R178, R178, R181, P3 ;  /* 0x000000b5b2b27208 */ /* 0x000fe20001800000 */
[----:B------:R-:W-:Y:S01]  /*25750*/  FMUL R181, R182, 0.25 ;  /* 0x3e800000b6b57820 */ /* 0x000fe20000400000 */
[----:B------:R-:W-:Y:S01]  /*25760*/  FSEL R52, R199, R52, P3 ;  /* 0x00000034c7347208 */ /* 0x000fe20001800000 */
[----:B------:R-:W-:Y:S01]  /*25770*/  FMUL R199, R56, 0.25 ;  /* 0x3e80000038c77820 */ /* 0x000fe20000400000 */
[----:B------:R-:W-:Y:S01]  /*25780*/  FSEL R180, R180, R183, P3 ;  /* 0x000000b7b4b47208 */ /* 0x000fe20001800000 */
[----:B------:R-:W-:Y:S01]  /*25790*/  FMUL R183, R185, 0.25 ;  /* 0x3e800000b9b77820 */ /* 0x000fe20000400000 */
[----:B------:R-:W4:Y:S01]  /*257a0*/  LDL.LU R192, [R1+0x2c] ;  /* 0x00002c0001c07983 */ /* 0x000f220000300800 */
[----:B------:R-:W-:Y:S01]  /*257b0*/  FSEL R181, R181, R182, P3 ;  /* 0x000000b6b5b57208 */ /* 0x000fe20001800000 */
[----:B------:R-:W-:Y:S01]  /*257c0*/  FMUL R182, R201, 0.25 ;  /* 0x3e800000c9b67820 */ /* 0x000fe20000400000 */
[----:B------:R-:W-:Y:S01]  /*257d0*/  FSEL R56, R199, R56, P3 ;  /* 0x00000038c7387208 */ /* 0x000fe20001800000 */
[----:B------:R-:W-:Y:S01]  /*257e0*/  FMUL R199, R60, 0.25 ;  /* 0x3e8000003cc77820 */ /* 0x000fe20000400000 */
[----:B------:R-:W-:Y:S01]  /*257f0*/  FSEL R183, R183, R185, P3 ;  /* 0x000000b9b7b77208 */ /* 0x000fe20001800000 */
[----:B------:R-:W-:Y:S01]  /*25800*/  FMUL R185, R186, 0.25 ;  /* 0x3e800000bab97820 */ /* 0x000fe20000400000 */
[----:B------:R-:W2:Y:S01]  /*25810*/  LDL.LU R193, [R1+0x28] ;  /* 0x0000280001c17983 */ /* 0x000ea20000300800 */
[----:B------:R-:W-:Y:S01]  /*25820*/  FSEL R182, R182, R201, P3 ;  /* 0x000000c9b6b67208 */ /* 0x000fe20001800000 */
[----:B------:R-:W-:Y:S01]  /*25830*/  @!P4 FMUL R156, R156, 16777216 ;  /* 0x4b8000009c9cc820 */ /* 0x000fe20000400000 */
[----:B------:R-:W-:Y:S01]  /*25840*/  FSEL R60, R199, R60, P3 ;  /* 0x0000003cc73c7208 */ /* 0x000fe20001800000 */
[----:B------:R-:W-:Y:S01]  /*25850*/  FMUL R199, R64, 0.25 ;  /* 0x3e80000040c77820 */ /* 0x000fe20000400000 */
[----:B------:R-:W-:Y:S01]  /*25860*/  FSEL R185, R185, R186, P3 ;  /* 0x000000bab9b97208 */ /* 0x000fe20001800000 */
[----:B------:R-:W-:Y:S01]  /*25870*/  FMUL R186, R189, 0.25 ;  /* 0x3e800000bdba7820 */ /* 0x000fe20000400000 */
[----:B------:R-:W2:Y:S01]  /*25880*/  LDL.LU R194, [R1+0x3c] ;  /* 0x00003c0001c27983 */ /* 0x000ea20000300800 */
[----:B------:R-:W-:Y:S01]  /*25890*/  @!P4 FMUL R157, R157, 16777216 ;  /* 0x4b8000009d9dc820 */ /* 0x000fe20000400000 */
[----:B------:R-:W-:Y:S01]  /*258a0*/  FSEL R64, R199, R64, P3 ;  /* 0x00000040c7407208 */ /* 0x000fe20001800000 */
[----:B------:R-:W-:Y:S01]  /*258b0*/  FMUL R199, R68, 0.25 ;  /* 0x3e80000044c77820 */ /* 0x000fe20000400000 */
[----:B------:R-:W-:Y:S01]  /*258c0*/  FSEL R186, R186, R189, P3 ;  /* 0x000000bdbaba7208 */ /* 0x000fe20001800000 */
[----:B------:R-:W-:Y:S01]  /*258d0*/  FMUL R189, R198, 0.25 ;  /* 0x3e800000c6bd7820 */ /* 0x000fe20000400000 */
[----:B------:R-:W3:Y:S01]  /*258e0*/  LDL.LU R195, [R1+0x38] ;  /* 0x0000380001c37983 */ /* 0x000ee20000300800 */
        /* <DEDUP_REMOVED lines=17> */
[----:B------:R-:W-:Y:S01]  /*25a00*/  @!P4 FMUL R161, R161, 16777216 ;  /* 0x4b800000a1a1c820 */ /* 0x000fe20000400000 */
        /* <DEDUP_REMOVED lines=104> */
[----:B------:R-:W-:Y:S01]  /*26090*/  @!P4 FMUL R36, R36, 16777216 ;  /* 0x4b8000002424c820 */ /* 0x000fe20000400000 */
[----:B------:R-:W-:Y:S01]  /*260a0*/  FSEL R101, R198, R101, P3 ;  /* 0x00000065c6657208 */ /* 0x000fe20001800000 */
[----:B------:R-:W-:Y:S01]  /*260b0*/  FMUL R198, R105, 0.25 ;  /* 0x3e80000069c67820 */ /* 0x000fe20000400000 */
[----:B------:R-:W2:Y:S01]  /*260c0*/  LDL.LU R199, [R1+0x5c] ;  /* 0x00005c0001c77983 */ /* 0x000ea20000300800 */
[----:B------:R-:W-:Y:S01]  /*260d0*/  @!P4 FMUL R41, R41, 16777216 ;  /* 0x4b8000002929c820 */ /* 0x000fe20000400000 */
[----:B------:R-:W-:Y:S01]  /*260e0*/  @!P4 FMUL R40, R40, 16777216 ;  /* 0x4b8000002828c820 */ /* 0x000fe20000400000 */
[----:B------:R-:W-:Y:S01]  /*260f0*/  @!P4 FMUL R45, R45, 16777216 ;  /* 0x4b8000002d2dc820 */ /* 0x000fe20000400000 */
[----:B------:R-:W-:Y:S01]  /*26100*/  FSEL R105, R198, R105, P3 ;  /* 0x00000069c6697208 */ /* 0x000fe20001800000 */
[----:B------:R-:W-:Y:S01]  /*26110*/  FMUL R198, R109, 0.25 ;  /* 0x3e8000006dc67820 */ /* 0x000fe20000400000 */
[----:B------:R-:W-:Y:S01]  /*26120*/  @!P4 FMUL R44, R44, 16777216 ;  /* 0x4b8000002c2cc820 */ /* 0x000fe20000400000 */
        /* <DEDUP_REMOVED lines=64> */
[----:B------:R-:W-:Y:S01]  /*26530*/  @!P4 FMUL R132, R132, 16777216 ;  /* 0x4b8000008484c820 */ /* 0x000fe20000400000 */
[----:B------:R-:W2:Y:S01]  /*26540*/  LDL.LU R198, [R1+0x58] ;  /* 0x0000580001c67983 */ /* 0x000ea20000300800 */
[----:B------:R-:W-:Y:S01]  /*26550*/  @!P4 FMUL R137, R137, 16777216 ;  /* 0x4b8000008989c820 */ /* 0x000fe20000400000 */
[----:B------:R-:W-:Y:S01]  /*26560*/  @!P4 FMUL R136, R136, 16777216 ;  /* 0x4b8000008888c820 */ /* 0x000fe20000400000 */
[----:B------:R-:W-:Y:S01]  /*26570*/  @!P4 FMUL R141, R141, 16777216 ;  /* 0x4b8000008d8dc820 */ /* 0x000fe20000400000 */
[----:B0-----:R-:W2:Y:S01]  /*26580*/  LDL.LU R3, [R1+0x6c] ;  /* 0x00006c0001037983 */ /* 0x001ea20000300800 */
[----:B------:R-:W-:Y:S01]  /*26590*/  @!P4 FMUL R140, R140, 16777216 ;  /* 0x4b8000008c8cc820 */ /* 0x000fe20000400000 */
[----:B------:R-:W-:Y:S01]  /*265a0*/  @!P4 FMUL R145, R145, 16777216 ;  /* 0x4b8000009191c820 */ /* 0x000fe20000400000 */
[----:B------:R-:W-:Y:S01]  /*265b0*/  @!P4 FMUL R144, R144, 16777216 ;  /* 0x4b8000009090c820 */ /* 0x000fe20000400000 */
[----:B------:R-:W2:Y:S01]  /*265c0*/  LDL.LU R251, [R1+0x68] ;  /* 0x0000680001fb7983 */ /* 0x000ea20000300800 */
[----:B------:R-:W-:Y:S01]  /*265d0*/  @!P4 FMUL R149, R149, 16777216 ;  /* 0x4b8000009595c820 */ /* 0x000fe20000400000 */
[----:B------:R-:W-:-:S02]  /*265e0*/  @!P4 FMUL R148, R148, 16777216 ;  /* 0x4b8000009494c820 */ /* 0x000fc40000400000 */
[----:B------:R-:W2:Y:S04]  /*265f0*/  LDL.LU R201, [R1+0x7c] ;  /* 0x00007c0001c97983 */ /* 0x000ea80000300800 */
        /* <DEDUP_REMOVED lines=45> */
[----:B------:R-:W2:Y:S01]  /*268d0*/  LDL.LU R247, [R1+0x1ec] ;  /* 0x0001ec0001f77983 */ /* 0x000ea20000300800 */
[C---:B------:R-:W-:Y:S01]  /*268e0*/  FMUL R4, R2.reuse, R7 ;  /* 0x0000000702047220 */ /* 0x040fe20000400000 */
        /* <DEDUP_REMOVED lines=116> */
[----:B------:R-:W-:Y:S01]  /*27030*/  FMUL R2, R2, R148 ;  /* 0x0000009402027220 */ /* 0x000fe20000400000 */
[----:B------:R-:W2:Y:S01]  /*27040*/  LDL.LU R248, [R1+0x1e8] ;  /* 0x0001e80001f87983 */ /* 0x000ea20000300800 */
[----:B----4-:R-:W-:-:S03]  /*27050*/  FMUL R148, R192, 0.25 ;  /* 0x3e800000c0947820 */ /* 0x010fc60000400000 */
[----:B------:R-:W4:Y:S02]  /*27060*/  LDL.LU R249, [R1+0x1fc] ;  /* 0x0001fc0001f97983 */ /* 0x000f240000300800 */
[----:B------:R-:W-:Y:S01]  /*27070*/  FSEL R148, R148, R192, P0 ;  /* 0x000000c094947208 */ /* 0x000fe20000000000 */
[----:B---3--:R-:W-:Y:S01]  /*27080*/  FMUL R192, R195, 0.25 ;  /* 0x3e800000c3c07820 */ /* 0x008fe20000400000 */
[----:B------:R-:W3:Y:S04]  /*27090*/  LDL.LU R250, [R1+0x1f8] ;  /* 0x0001f80001fa7983 */ /* 0x000ee80000300800 */
[----:B------:R-:W-:Y:S01]  /*270a0*/  FSEL R192, R192, R195, P0 ;  /* 0x000000c3c0c07208 */ /* 0x000fe20000000000 */
[----:B--2---:R-:W-:-:S05]  /*270b0*/  FMUL R195, R199, 0.25 ;  /* 0x3e800000c7c37820 */ /* 0x004fca0000400000 */
[----:B------:R-:W-:Y:S01]  /*270c0*/  FSEL R195, R195, R199, P0 ;  /* 0x000000c7c3c37208 */ /* 0x000fe20000000000 */
[----:B------:R-:W-:-:S05]  /*270d0*/  FMUL R199, R201, 0.25 ;  /* 0x3e800000c9c77820 */ /* 0x000fca0000400000 */
        /* <DEDUP_REMOVED lines=95> */
[----:B----4-:R-:W-:-:S05]  /*276d0*/  FMUL R248, R249, 0.25 ;  /* 0x3e800000f9f87820 */ /* 0x010fca0000400000 */
[----:B------:R-:W-:Y:S01]  /*276e0*/  FSEL R248, R248, R249, P0 ;  /* 0x000000f9f8f87208 */ /* 0x000fe20000000000 */
[----:B---3--:R-:W-:-:S05]  /*276f0*/  FMUL R249, R250, 0.25 ;  /* 0x3e800000faf97820 */ /* 0x008fca0000400000 */
        /* <DEDUP_REMOVED lines=27> */
[----:B------:R-:W-:Y:S01]  /*278b0*/  FMUL R250, R50, 0.25 ;  /* 0x3e80000032fa7820 */ /* 0x000fe20000400000 */
[----:B------:R-:W-:Y:S04]  /*278c0*/  STL [R1+0x1358], R4 ;  /* 0x0013580401007387 */ /* 0x000fe80000100800 */
[----:B------:R-:W-:Y:S01]  /*278d0*/  FSEL R50, R250, R50, P0 ;  /* 0x00000032fa327208 */ /* 0x000fe20000000000 */
[----:B------:R-:W-:Y:S01]  /*278e0*/  FMUL R250, R55, 0.25 ;  /* 0x3e80000037fa7820 */ /* 0x000fe20000400000 */
[----:B------:R-:W-:Y:S04]  /*278f0*/  STL [R1+0x135c], R8 ;  /* 0x00135c0801007387 */ /* 0x000fe80000100800 */
[----:B------:R-:W-:Y:S01]  /*27900*/  STL [R1+0x1360], R9 ;  /* 0x0013600901007387 */ /* 0x000fe20000100800 */
[----:B------:R-:W-:Y:S01]  /*27910*/  FSEL R55, R250, R55, P0 ;  /* 0x00000037fa377208 */ /* 0x000fe20000000000 */
[----:B------:R-:W-:-:S02]  /*27920*/  FMUL R250, R54, 0.25 ;  /* 0x3e80000036fa7820 */ /* 0x000fc40000400000 */
[----:B------:R0:W-:Y:S03]  /*27930*/  STL [R1+0x1364], R10 ;  /* 0x0013640a01007387 */ /* 0x0001e60000100800 */
[----:B------:R-:W-:Y:S01]  /*27940*/  FSEL R54, R250, R54, P0 ;  /* 0x00000036fa367208 */ /* 0x000fe20000000000 */
[----:B------:R-:W-:Y:S01]  /*27950*/  FMUL R250, R59, 0.25 ;  /* 0x3e8000003bfa7820 */ /* 0x000fe20000400000 */
[----:B0-----:R-:W2:Y:S04]  /*27960*/  LDL.LU R10, [R1+0x4] ;  /* 0x00000400010a7983 */ /* 0x001ea80000300800 */
[----:B------:R-:W-:Y:S01]  /*27970*/  FSEL R59, R250, R59, P0 ;  /* 0x0000003bfa3b7208 */ /* 0x000fe20000000000 */
[----:B------:R-:W-:Y:S01]  /*27980*/  FMUL R250, R58, 0.25 ;  /* 0x3e8000003afa7820 */ /* 0x000fe20000400000 */
[----:B------:R-:W-:Y:S01]  /*27990*/  FMUL R7, R191, 0.25 ;  /* 0x3e800000bf077820 */ /* 0x000fe20000400000 */
[----:B------:R-:W-:Y:S01]  /*279a0*/  FMUL R0, R6, 0.25 ;  /* 0x3e80000006007820 */ /* 0x000fe20000400000 */
[----:B------:R-:W-:Y:S01]  /*279b0*/  FSETP.GEU.AND P3, PT, |R5|, 1.175494350822287508e-38, PT ;  /* 0x008000000500780b */ /* 0x000fe20003f6e200 */
[----:B------:R-:W3:Y:S01]  /*279c0*/  LDL.LU R9, [R1+0x8] ;  /* 0x0000080001097983 */ /* 0x000ee20000300800 */
[----:B------:R-:W-:Y:S01]  /*279d0*/  FSEL R58, R250, R58, P0 ;  /* 0x0000003afa3a7208 */ /* 0x000fe20000000000 */
[----:B------:R-:W-:Y:S01]  /*279e0*/  FMUL R250, R63, 0.25 ;  /* 0x3e8000003ffa7820 */ /* 0x000fe20000400000 */
[----:B------:R-:W-:-:S02]  /*279f0*/  FSEL R7, R7, R191, P0 ;  /* 0x000000bf07077208 */ /* 0x000fc40000000000 */
[----:B------:R-:W-:Y:S01]  /*27a00*/  FSEL R0, R0, R6, P0 ;  /* 0x0000000600007208 */ /* 0x000fe20000000000 */
[----:B------:R-:W-:Y:S01]  /*27a10*/  @P0 FMUL R5, R5, 0.25 ;  /* 0x3e80000005050820 */ /* 0x000fe20000400000 */
[----:B------:R-:W-:Y:S01]  /*27a20*/  FSEL R63, R250, R63, P0 ;  /* 0x0000003ffa3f7208 */ /* 0x000fe20000000000 */
[----:B------:R-:W-:Y:S01]  /*27a30*/  FMUL R250, R62, 0.25 ;  /* 0x3e8000003efa7820 */ /* 0x000fe20000400000 */
[----:B------:R-:W4:Y:S04]  /*27a40*/  LDL.LU R8, [R1+0x10] ;  /* 0x0000100001087983 */ /* 0x000f280000300800 */
[----:B------:R-:W-:Y:S01]  /*27a50*/  FSEL R62, R250, R62, P0 ;  /* 0x0000003efa3e7208 */ /* 0x000fe20000000000 */
[----:B------:R-:W-:Y:S01]  /*27a60*/  FMUL R250, R67, 0.25 ;  /* 0x3e80000043fa7820 */ /* 0x000fe20000400000 */
[----:B------:R-:W-:Y:S01]  /*27a70*/  FMUL R191, R194, 0.25 ;  /* 0x3e800000c2bf7820 */ /* 0x000fe20000400000 */
[----:B------:R-:W-:Y:S01]  /*27a80*/  FMUL R6, R190, 0.25 ;  /* 0x3e800000be067820 */ /* 0x000fe20000400000 */
        /* <DEDUP_REMOVED lines=114> */
[----:B------:R-:W4:Y:S02]  /*281b0*/  LDL.LU R4, [R1+0x14] ;  /* 0x0000140001047983 */ /* 0x000f240000300800 */
        /* <DEDUP_REMOVED lines=34> */
[----:B------:R-:W-:Y:S01]  /*283e0*/  FSEL R191, R191, R194, P0 ;  /* 0x000000c2bfbf7208 */ /* 0x000fe20000000000 */
[----:B------:R-:W-:-:S03]  /*283f0*/  FMUL R194, R197, 0.25 ;  /* 0x3e800000c5c27820 */ /* 0x000fc60000400000 */
        /* <DEDUP_REMOVED lines=10> */
[----:B------:R-:W-:-:S02]  /*284a0*/  FSEL R197, R197, R3, P0 ;  /* 0x00000003c5c57208 */ /* 0x000fc40000000000 */
[----:B------:R-:W-:Y:S01]  /*284b0*/  FSEL R143, R250, R143, P0 ;  /* 0x0000008ffa8f7208 */ /* 0x000fe20000000000 */
[----:B------:R-:W-:Y:S01]  /*284c0*/  FMUL R250, R142, 0.25 ;  /* 0x3e8000008efa7820 */ /* 0x000fe20000400000 */
[----:B------:R-:W0:Y:S01]  /*284d0*/  S2R R3, SR_TID.X ;  /* 0x0000000000037919 */ /* 0x000e220000002100 */
[----:B------:R-:W-:Y:S01]  /*284e0*/  FSEL R193, R193, R196, P0 ;  /* 0x000000c4c1c17208 */ /* 0x000fe20000000000 */
[----:B------:R-:W-:Y:S02]  /*284f0*/  FMUL R196, R198, 0.25 ;  /* 0x3e800000c6c47820 */ /* 0x000fe40000400000 */
[----:B------:R-:W-:Y:S01]  /*28500*/  FSEL R142, R250, R142, P0 ;  /* 0x0000008efa8e7208 */ /* 0x000fe20000000000 */
[----:B------:R-:W-:Y:S01]  /*28510*/  FMUL R250, R147, 0.25 ;  /* 0x3e80000093fa7820 */ /* 0x000fe20000400000 */
[----:B------:R-:W1:Y:S01]  /*28520*/  MUFU.RCP R5, R5 ;  /* 0x0000000500057308 */ /* 0x000e620000001000 */
[----:B------:R-:W-:Y:S01]  /*28530*/  FSEL R196, R196, R198, P0 ;  /* 0x000000c6c4c47208 */ /* 0x000fe20000000000 */
[----:B------:R-:W-:-:S02]  /*28540*/  FMUL R198, R251, 0.25 ;  /* 0x3e800000fbc67820 */ /* 0x000fc40000400000 */
[----:B------:R-:W-:Y:S01]  /*28550*/  FSEL R147, R250, R147, P0 ;  /* 0x00000093fa937208 */ /* 0x000fe20000000000 */
[----:B------:R-:W-:Y:S02]  /*28560*/  FMUL R250, R146, 0.25 ;  /* 0x3e80000092fa7820 */ /* 0x000fe40000400000 */
[----:B------:R-:W-:Y:S01]  /*28570*/  FSEL R198, R198, R251, P0 ;  /* 0x000000fbc6c67208 */ /* 0x000fe20000000000 */
[----:B------:R-:W-:Y:S02]  /*28580*/  FMUL R251, R151, 0.25 ;  /* 0x3e80000097fb7820 */ /* 0x000fe40000400000 */
[----:B------:R-:W-:Y:S01]  /*28590*/  FSEL R146, R250, R146, P0 ;  /* 0x00000092fa927208 */ /* 0x000fe20000000000 */
[----:B------:R-:W-:Y:S02]  /*285a0*/  FMUL R250, R150, 0.25 ;  /* 0x3e80000096fa7820 */ /* 0x000fe40000400000 */
[----:B------:R-:W-:-:S03]  /*285b0*/  FSEL R151, R251, R151, P0 ;  /* 0x00000097fb977208 */ /* 0x000fc60000000000 */
[----:B------:R-:W-:Y:S01]  /*285c0*/  FSEL R150, R250, R150, P0 ;  /* 0x00000096fa967208 */ /* 0x000fe20000000000 */
[C---:B-1----:R-:W-:Y:S01]  /*285d0*/  FMUL R200, R5.reuse, R200 ;  /* 0x000000c805c87220 */ /* 0x042fe20000400000 */
[----:B------:R-:W-:Y:S01]  /*285e0*/  FMUL R0, R5, R0 ;  /* 0x0000000005007220 */ /* 0x000fe20000400000 */
[----:B------:R-:W-:Y:S01]  /*285f0*/  @!P3 FMUL R6, R6, 16777216 ;  /* 0x4b8000000606b820 */ /* 0x000fe20000400000 */
        /* <DEDUP_REMOVED lines=177> */
[----:B------:R-:W-:Y:S01]  /*29110*/  F2FP.SATFINITE.E4M3.F32.PACK_AB_MERGE_C R200, R0, R200, RZ ;  /* 0x000000c800c8723e */ /* 0x000fe200048070ff */
[----:B------:R-:W-:Y:S01]  /*29120*/  FMUL R5, R5, R150 ;  /* 0x0000009605057220 */ /* 0x000fe20000400000 */
[C---:B0-----:R-:W-:Y:S01]  /*29130*/  IMAD.SHL.U32 R0, R3.reuse, 0x8, RZ ;  /* 0x0000000803007824 */ /* 0x041fe200078e00ff */
[----:B------:R-:W-:-:S02]  /*29140*/  LOP3.LUT R150, R3, 0x7, RZ, 0xc0, !PT ;  /* 0x0000000703967812 */ /* 0x000fc400078ec0ff */
[----:B------:R-:W-:Y:S02]  /*29150*/  LOP3.LUT R250, R3, 0x8, RZ, 0xc0, !PT ;  /* 0x0000000803fa7812 */ /* 0x000fe400078ec0ff */
[----:B--2---:R-:W-:Y:S01]  /*29160*/  F2FP.SATFINITE.E4M3.F32.PACK_AB_MERGE_C R252, R252, R10, RZ ;  /* 0x0000000afcfc723e */ /* 0x004fe200048070ff */
[----:B------:R-:W-:Y:S01]  /*29170*/  IMAD.SHL.U32 R251, R150, 0x10, RZ ;  /* 0x0000001096fb7824 */ /* 0x000fe200078e00ff */
[----:B------:R-:W-:Y:S01]  /*29180*/  LOP3.LUT R10, R0, 0x380, RZ, 0xc0, !PT ;  /* 0x00000380000a7812 */ /* 0x000fe200078ec0ff */
[----:B------:R-:W-:-:S05]  /*29190*/  IMAD R0, R250, 0x80, R20 ;  /* 0x00000080fa007824 */ /* 0x000fca00078e0214 */
[----:B------:R-:W-:Y:S01]  /*291a0*/  IADD3 R0, R251, R0, R10 ;  /* 0x00000000fb007210 */ /* 0x000fe20007ffe00a */
[----:B------:R-:W-:Y:S01]  /*291b0*/  IMAD.SHL.U32 R251, R3, 0x4, RZ ;  /* 0x0000000403fb7824 */ /* 0x000fe200078e00ff */
[----:B------:R-:W2:Y:S01]  /*291c0*/  LDL.LU R10, [R1+0x1364] ;  /* 0x00136400010a7983 */ /* 0x000ea20000300800 */
[----:B------:R-:W-:-:S03]  /*291d0*/  IMAD R150, R150, 0x8, R20 ;  /* 0x0000000896967824 */ /* 0x000fc600078e0214 */
[----:B------:R-:W-:-:S05]  /*291e0*/  LOP3.LUT R251, R251, 0xc0, RZ, 0xc0, !PT ;  /* 0x000000c0fbfb7812 */ /* 0x000fca00078ec0ff */
[----:B------:R-:W-:Y:S02]  /*291f0*/  IMAD.IADD R150, R251, 0x1, R150 ;  /* 0x00000001fb967824 */ /* 0x000fe400078e0296 */
[----:B------:R-:W2:Y:S03]  /*29200*/  LDL.LU R251, [R1+0x40] ;  /* 0x0000400001fb7983 */ /* 0x000ea60000300800 */
[----:B------:R-:W-:Y:S02]  /*29210*/  LEA.HI R250, R250, R150, RZ, 0x1f ;  /* 0x00000096fafa7211 */ /* 0x000fe400078ff8ff */
[----:B------:R-:W3:Y:S01]  /*29220*/  LDL.LU R150, [R1+0x24] ;  /* 0x0000240001967983 */ /* 0x000ee20000300800 */
[----:B------:R-:W-:-:S03]  /*29230*/  F2FP.SATFINITE.E4M3.F32.PACK_AB_MERGE_C R7, R6, R7, RZ ;  /* 0x000000070607723e */ /* 0x000fc600048070ff */
[----:B------:R0:W-:Y:S04]  /*29240*/  STL [R1+0x18], R250 ;  /* 0x000018fa01007387 */ /* 0x0001e80000100800 */
[----:B0-----:R-:W2:Y:S01]  /*29250*/  LDL.LU R250, [R1] ;  /* 0x0000000001fa7983 */ /* 0x001ea20000300800 */
[----:B---3--:R-:W-:-:S03]  /*29260*/  F2FP.SATFINITE.E4M3.F32.PACK_AB_MERGE_C R150, R150, R9, RZ ;  /* 0x000000099696723e */ /* 0x008fc600048070ff */
[----:B------:R-:W2:Y:S04]  /*29270*/  LDL.LU R9, [R1+0x1360] ;  /* 0x0013600001097983 */ /* 0x000ea80000300800 */
[----:B------:R-:W4:Y:S01]  /*29280*/  LDL.LU R6, [R1+0x30] ;  /* 0x0000300001067983 */ /* 0x000f220000300800 */
[----:B------:R-:W-:Y:S02]  /*29290*/  F2FP.SATFINITE.E4M3.F32.PACK_AB_MERGE_C R148, R148, R190, RZ ;  /* 0x000000be9494723e */ /* 0x000fe400048070ff */
[----:B----4-:R-:W-:Y:S02]  /*292a0*/  F2FP.SATFINITE.E4M3.F32.PACK_AB_MERGE_C R6, R6, R8, RZ ;  /* 0x000000080606723e */ /* 0x010fe400048070ff */
[----:B------:R-:W3:Y:S04]  /*292b0*/  LDL.LU R8, [R1+0x135c] ;  /* 0x00135c0001087983 */ /* 0x000ee80000300800 */
[----:B------:R-:W4:Y:S01]  /*292c0*/  LDL.LU R190, [R1+0x34] ;  /* 0x0000340001be7983 */ /* 0x000f220000300800 */
[----:B--2---:R-:W-:Y:S01]  /*292d0*/  F2FP.SATFINITE.E4M3.F32.PACK_AB_MERGE_C R9, R9, R10, RZ ;  /* 0x0000000a0909723e */ /* 0x004fe200048070ff */
[----:B------:R-:W-:Y:S01]  /*292e0*/  IMAD.SHL.U32 R10, R3, 0x2, RZ ;  /* 0x00000002030a7824 */ /* 0x000fe200078e00ff */
[----:B----4-:R-:W-:-:S02]  /*292f0*/  F2FP.SATFINITE.E4M3.F32.PACK_AB_MERGE_C R190, R190, R4, RZ ;  /* 0x00000004bebe723e */ /* 0x010fc400048070ff */
[----:B------:R-:W3:Y:S01]  /*29300*/  LDL.LU R4, [R1+0x1358] ;  /* 0x0013580001047983 */ /* 0x000ee20000300800 */
[----:B------:R-:W-:Y:S02]  /*29310*/  F2FP.SATFINITE.E4M3.F32.PACK_AB_MERGE_C R11, R11, R12, RZ ;  /* 0x0000000c0b0b723e */ /* 0x000fe400048070ff */
[----:B------:R-:W-:Y:S02]  /*29320*/  LOP3.LUT R10, R10, 0xf8, RZ, 0xc0, !PT ;  /* 0x000000f80a0a7812 */ /* 0x000fe400078ec0ff */
[----:B------:R-:W-:Y:S02]  /*29330*/  LOP3.LUT R12, R3, 0x7f, RZ, 0xc0, !PT ;  /* 0x0000007f030c7812 */ /* 0x000fe400078ec0ff */
[----:B------:R-:W-:Y:S02]  /*29340*/  F2FP.SATFINITE.E4M3.F32.PACK_AB_MERGE_C R191, R191, R192, RZ ;  /* 0x000000c0bfbf723e */ /* 0x000fe400048070ff */
[----:B------:R-:W-:Y:S01]  /*29350*/  F2FP.SATFINITE.E4M3.F32.PACK_AB_MERGE_C R192, R251, R250, RZ ;  /* 0x000000fafbc0723e */ /* 0x000fe200048070ff */
[----:B------:R-:W-:Y:S01]  /*29360*/  IMAD.IADD R3, R20, 0x1, R10 ;  /* 0x0000000114037824 */ /* 0x000fe200078e020a */
[----:B------:R-:W-:-:S02]  /*29370*/  F2FP.SATFINITE.E4M3.F32.PACK_AB_MERGE_C R193, R193, R194, RZ ;  /* 0x000000c2c1c1723e */ /* 0x000fc400048070ff */
[----:B------:R-:W-:Y:S02]  /*29380*/  F2FP.SATFINITE.E4M3.F32.PACK_AB_MERGE_C R195, R195, R196, RZ ;  /* 0x000000c4c3c3723e */ /* 0x000fe400048070ff */
[----:B------:R-:W-:Y:S01]  /*29390*/  F2FP.SATFINITE.E4M3.F32.PACK_AB_MERGE_C R197, R197, R198, RZ ;  /* 0x000000c6c5c5723e */ /* 0x000fe200048070ff */
[----:B------:R-:W-:Y:S01]  /*293a0*/  IMAD R20, R12, 0x10, R20 ;  /* 0x000000100c147824 */ /* 0x000fe200078e0214 */
[----:B------:R-:W-:Y:S02]  /*293b0*/  F2FP.SATFINITE.E4M3.F32.PACK_AB_MERGE_C R22, R22, R23, RZ ;  /* 0x000000171616723e */ /* 0x000fe400048070ff */
[----:B------:R-:W-:Y:S02]  /*293c0*/  F2FP.SATFINITE.E4M3.F32.PACK_AB_MERGE_C R13, R13, R14, RZ ;  /* 0x0000000e0d0d723e */ /* 0x000fe400048070ff */
[----:B------:R-:W-:Y:S02]  /*293d0*/  LOP3.LUT R192, R192, 0xffff, RZ, 0xc0, !PT ;  /* 0x0000ffffc0c07812 */ /* 0x000fe400078ec0ff */
[----:B------:R-:W-:-:S02]  /*293e0*/  LOP3.LUT R12, R9, 0xffff, RZ, 0xc0, !PT ;  /* 0x0000ffff090c7812 */ /* 0x000fc400078ec0ff */
[----:B------:R-:W-:Y:S02]  /*293f0*/  LOP3.LUT R193, R193, 0xffff, RZ, 0xc0, !PT ;  /* 0x0000ffffc1c17812 */ /* 0x000fe400078ec0ff */
[----:B------:R-:W-:Y:S02]  /*29400*/  LOP3.LUT R10, R195, 0xffff, RZ, 0xc0, !PT ;  /* 0x0000ffffc30a7812 */ /* 0x000fe400078ec0ff */
[----:B------:R-:W-:Y:S02]  /*29410*/  LOP3.LUT R14, R197, 0xffff, RZ, 0xc0, !PT ;  /* 0x0000ffffc50e7812 */ /* 0x000fe400078ec0ff */
[----:B------:R-:W-:Y:S02]  /*29420*/  F2FP.SATFINITE.E4M3.F32.PACK_AB_MERGE_C R17, R17, R18, RZ ;  /* 0x000000121111723e */ /* 0x000fe400048070ff */
[----:B------:R-:W-:Y:S02]  /*29430*/  F2FP.SATFINITE.E4M3.F32.PACK_AB_MERGE_C R19, R19, R21, RZ ;  /* 0x000000151313723e */ /* 0x000fe400048070ff */
[----:B------:R-:W-:-:S02]  /*29440*/  F2FP.SATFINITE.E4M3.F32.PACK_AB_MERGE_C R28, R29, R28, RZ ;  /* 0x0000001c1d1c723e */ /* 0x000fc400048070ff */
[----:B------:R-:W-:Y:S02]  /*29450*/  LOP3.LUT R21, R150, 0xffff, RZ, 0xc0, !PT ;  /* 0x0000ffff96157812 */ /* 0x000fe400078ec0ff */
[--C-:B------:R-:W-:Y:S02]  /*29460*/  PRMT R9, R12, 0x3340, R1.reuse ;  /* 0x000033400c097816 */ /* 0x100fe40000000001 */
[----:B------:R-:W-:Y:S02]  /*29470*/  LOP3.LUT R252, R252, 0xffff, RZ, 0xc0, !PT ;  /* 0x0000fffffcfc7812 */ /* 0x000fe400078ec0ff */
[----:B------:R-:W-:Y:S02]  /*29480*/  LOP3.LUT R6, R6, 0xffff, RZ, 0xc0, !PT ;  /* 0x0000ffff06067812 */ /* 0x000fe400078ec0ff */
[----:B------:R-:W-:Y:S02]  /*29490*/  PRMT R150, R14, 0x3340, R1 ;  /* 0x000033400e967816 */ /* 0x000fe40000000001 */
[----:B------:R-:W-:-:S02]  /*294a0*/  PRMT R29, R193, 0x3340, R10 ;  /* 0x00003340c11d7816 */ /* 0x000fc4000000000a */
[----:B------:R-:W-:Y:S02]  /*294b0*/  F2FP.SATFINITE.E4M3.F32.PACK_AB_MERGE_C R15, R15, R16, RZ ;  /* 0x000000100f0f723e */ /* 0x000fe400048070ff */
[----:B------:R-:W-:Y:S02]  /*294c0*/  LOP3.LUT R200, R200, 0xffff, RZ, 0xc0, !PT ;  /* 0x0000ffffc8c87812 */ /* 0x000fe400078ec0ff */
[----:B------:R-:W-:Y:S02]  /*294d0*/  LOP3.LUT R7, R7, 0xffff, RZ, 0xc0, !PT ;  /* 0x0000ffff07077812 */ /* 0x000fe400078ec0ff */
[----:B------:R-:W-:Y:S02]  /*294e0*/  LOP3.LUT R148, R148, 0xffff, RZ, 0xc0, !PT ;  /* 0x0000ffff94947812 */ /* 0x000fe400078ec0ff */
[----:B------:R-:W-:Y:S02]  /*294f0*/  F2FP.SATFINITE.E4M3.F32.PACK_AB_MERGE_C R202, R202, R203, RZ ;  /* 0x000000cbcaca723e */ /* 0x000fe400048070ff */
[----:B------:R-:W-:-:S02]  /*29500*/  F2FP.SATFINITE.E4M3.F32.PACK_AB_MERGE_C R204, R204, R205, RZ ;  /* 0x000000cdcccc723e */ /* 0x000fc400048070ff */
[----:B------:R-:W-:Y:S02]  /*29510*/  F2FP.SATFINITE.E4M3.F32.PACK_AB_MERGE_C R206, R206, R207, RZ ;  /* 0x000000cfcece723e */ /* 0x000fe400048070ff */
[----:B------:R-:W-:Y:S02]  /*29520*/  F2FP.SATFINITE.E4M3.F32.PACK_AB_MERGE_C R210, R210, R211, RZ ;  /* 0x000000d3d2d2723e */ /* 0x000fe400048070ff */
[----:B------:R-:W-:Y:S02]  /*29530*/  F2FP.SATFINITE.E4M3.F32.PACK_AB_MERGE_C R212, R212, R213, RZ ;  /* 0x000000d5d4d4723e */ /* 0x000fe400048070ff */
[----:B------:R-:W-:Y:S02]  /*29540*/  F2FP.SATFINITE.E4M3.F32.PACK_AB_MERGE_C R214, R214, R215, RZ ;  /* 0x000000d7d6d6723e */ /* 0x000fe400048070ff */
[----:B------:R-:W-:Y:S02]  /*29550*/  F2FP.SATFINITE.E4M3.F32.PACK_AB_MERGE_C R152, R152, R153, RZ ;  /* 0x000000999898723e */ /* 0x000fe400048070ff */
[----:B------:R-:W-:-:S02]  /*29560*/  F2FP.SATFINITE.E4M3.F32.PACK_AB_MERGE_C R154, R154, R155, RZ ;  /* 0x0000009b9a9a723e */ /* 0x000fc400048070ff */
[----:B------:R-:W-:Y:S02]  /*29570*/  F2FP.SATFINITE.E4M3.F32.PACK_AB_MERGE_C R26, R27, R26, RZ ;  /* 0x0000001a1b1a723e */ /* 0x000fe400048070ff */
[----:B------:R-:W-:Y:S02]  /*29580*/  F2FP.SATFINITE.E4M3.F32.PACK_AB_MERGE_C R24, R25, R24, RZ ;  /* 0x000000181918723e */ /* 0x000fe400048070ff */
[----:B------:R-:W-:Y:S02]  /*29590*/  PRMT R27, R252, 0x3340, R21 ;  /* 0x00003340fc1b7816 */ /* 0x000fe40000000015 */
[----:B------:R-:W-:Y:S02]  /*295a0*/  F2FP.SATFINITE.E4M3.F32.PACK_AB_MERGE_C R40, R41, R40, RZ ;  /* 0x000000282928723e */ /* 0x000fe400048070ff */
[----:B------:R-:W-:Y:S02]  /*295b0*/  PRMT R16, R148, 0x3340, R1 ;  /* 0x0000334094107816 */ /* 0x000fe40000000001 */
[----:B------:R-:W-:-:S02]  /*295c0*/  PRMT R25, R200, 0x3340, R7 ;  /* 0x00003340c8197816 */ /* 0x000fc40000000007 */
[----:B------:R-:W-:Y:S02]  /*295d0*/  LOP3.LUT R13, R13, 0xffff, RZ, 0xc0, !PT ;  /* 0x0000ffff0d0d7812 */ /* 0x000fe400078ec0ff */
[----:B------:R-:W-:Y:S02]  /*295e0*/  LOP3.LUT R194, R17, 0xffff, RZ, 0xc0, !PT ;  /* 0x0000ffff11c27812 */ /* 0x000fe400078ec0ff */
[----:B------:R-:W-:Y:S02]  /*295f0*/  F2FP.SATFINITE.E4M3.F32.PACK_AB_MERGE_C R34, R35, R34, RZ ;  /* 0x000000222322723e */ /* 0x000fe400048070ff */
[----:B------:R-:W-:Y:S02]  /*29600*/  LOP3.LUT R202, R202, 0xffff, RZ, 0xc0, !PT ;  /* 0x0000ffffcaca7812 */ /* 0x000fe400078ec0ff */
[----:B------:R-:W-:Y:S02]  /*29610*/  LOP3.LUT R206, R206, 0xffff, RZ, 0xc0, !PT ;  /* 0x0000ffffcece7812 */ /* 0x000fe400078ec0ff */
[----:B------:R-:W-:-:S02]  /*29620*/  LOP3.LUT R210, R210, 0xffff, RZ, 0xc0, !PT ;  /* 0x0000ffffd2d27812 */ /* 0x000fc400078ec0ff */
[----:B------:R-:W-:Y:S02]  /*29630*/  LOP3.LUT R41, R212, 0xffff, RZ, 0xc0, !PT ;  /* 0x0000ffffd4297812 */ /* 0x000fe400078ec0ff */
[----:B------:R-:W-:Y:S02]  /*29640*/  LOP3.LUT R214, R214, 0xffff, RZ, 0xc0, !PT ;  /* 0x0000ffffd6d67812 */ /* 0x000fe400078ec0ff */
[----:B------:R-:W-:Y:S02]  /*29650*/  F2FP.SATFINITE.E4M3.F32.PACK_AB_MERGE_C R218, R218, R219, RZ ;  /* 0x000000dbdada723e */ /* 0x000fe400048070ff */
[----:B------:R-:W-:Y:S02]  /*29660*/  F2FP.SATFINITE.E4M3.F32.PACK_AB_MERGE_C R220, R220, R221, RZ ;  /* 0x000000dddcdc723e */ /* 0x000fe400048070ff */
[----:B------:R-:W-:Y:S02]  /*29670*/  F2FP.SATFINITE.E4M3.F32.PACK_AB_MERGE_C R222, R222, R223, RZ ;  /* 0x000000dfdede723e */ /* 0x000fe400048070ff */
[----:B------:R-:W-:-:S02]  /*29680*/  LOP3.LUT R35, R22, 0xffff, RZ, 0xc0, !PT ;  /* 0x0000ffff16237812 */ /* 0x000fc400078ec0ff */
[----:B------:R-:W-:Y:S02]  /*29690*/  LOP3.LUT R152, R152, 0xffff, RZ, 0xc0, !PT ;  /* 0x0000ffff98987812 */ /* 0x000fe400078ec0ff */
[----:B------:R-:W-:Y:S02]  /*296a0*/  LOP3.LUT R154, R154, 0xffff, RZ, 0xc0, !PT ;  /* 0x0000ffff9a9a7812 */ /* 0x000fe400078ec0ff */
[----:B------:R-:W-:Y:S02]  /*296b0*/  F2FP.SATFINITE.E4M3.F32.PACK_AB_MERGE_C R166, R166, R167, RZ ;  /* 0x000000a7a6a6723e */ /* 0x000fe400048070ff */
[----:B------:R-:W-:Y:S02]  /*296c0*/  F2FP.SATFINITE.E4M3.F32.PACK_AB_MERGE_C R168, R168, R169, RZ ;  /* 0x000000a9a8a8723e */ /* 0x000fe400048070ff */
[----:B------:R-:W-:Y:S02]  /*296d0*/  F2FP.SATFINITE.E4M3.F32.PACK_AB_MERGE_C R170, R170, R171, RZ ;  /* 0x000000abaaaa723e */ /* 0x000fe400048070ff */
[----:B------:R-:W-:-:S02]  /*296e0*/  F2FP.SATFINITE.E4M3.F32.PACK_AB_MERGE_C R32, R33, R32, RZ ;  /* 0x000000202120723e */ /* 0x000fc400048070ff */
[----:B------:R-:W-:Y:S02]  /*296f0*/  F2FP.SATFINITE.E4M3.F32.PACK_AB_MERGE_C R30, R31, R30, RZ ;  /* 0x0000001e1f1e723e */ /* 0x000fe400048070ff */
[----:B------:R-:W-:Y:S02]  /*29700*/  PRMT R25, R25, 0x5410, R16 ;  /* 0x0000541019197816 */ /* 0x000fe40000000010 */
[----:B------:R-:W-:Y:S02]  /*29710*/  F2FP.SATFINITE.E4M3.F32.PACK_AB_MERGE_C R160, R160, R161, RZ ;  /* 0x000000a1a0a0723e */ /* 0x000fe400048070ff */
[----:B------:R-:W-:Y:S02]  /*29720*/  F2FP.SATFINITE.E4M3.F32.PACK_AB_MERGE_C R44, R45, R44, RZ ;  /* 0x0000002c2d2c723e */ /* 0x000fe400048070ff */
[--C-:B------:R-:W-:Y:S02]  /*29730*/  PRMT R16, R206, 0x3340, R1.reuse ;  /* 0x00003340ce107816 */ /* 0x100fe40000000001 */
[----:B------:R-:W-:-:S02]  /*29740*/  PRMT R196, R214, 0x3340, R1 ;  /* 0x00003340d6c47816 */ /* 0x000fc40000000001 */
[----:B------:R-:W-:Y:S02]  /*29750*/  PRMT R31, R210, 0x3340, R41 ;  /* 0x00003340d21f7816 */ /* 0x000fe40000000029 */
[----:B------:R-:W-:Y:S02]  /*29760*/  F2FP.SATFINITE.E4M3.F32.PACK_AB_MERGE_C R46, R47, R46, RZ ;  /* 0x0000002e2f2e723e */ /* 0x000fe400048070ff */
[----:B------:R-:W-:Y:S02]  /*29770*/  PRMT R22, R154, 0x3340, R1 ;  /* 0x000033409a167816 */ /* 0x000fe40000000001 */
[----:B------:R-:W-:Y:S02]  /*29780*/  PRMT R17, R35, 0x3340, R152 ;  /* 0x0000334023117816 */ /* 0x000fe40000000098 */
[----:B------:R-:W-:Y:S02]  /*29790*/  LOP3.LUT R218, R218, 0xffff, RZ, 0xc0, !PT ;  /* 0x0000ffffdada7812 */ /* 0x000fe400078ec0ff */
[----:B------:R-:W-:-:S02]  /*297a0*/  LOP3.LUT R45, R220, 0xffff, RZ, 0xc0, !PT ;  /* 0x0000ffffdc2d7812 */ /* 0x000fc400078ec0ff */
[----:B------:R-:W-:Y:S02]  /*297b0*/  LOP3.LUT R222, R222, 0xffff, RZ, 0xc0, !PT ;  /* 0x0000ffffdede7812 */ /* 0x000fe400078ec0ff */
[----:B------:R-:W-:Y:S02]  /*297c0*/  F2FP.SATFINITE.E4M3.F32.PACK_AB_MERGE_C R174, R174, R175, RZ ;  /* 0x000000afaeae723e */ /* 0x000fe400048070ff */
[----:B------:R-:W-:Y:S02]  /*297d0*/  F2FP.SATFINITE.E4M3.F32.PACK_AB_MERGE_C R176, R176, R177, RZ ;  /* 0x000000b1b0b0723e */ /* 0x000fe400048070ff */
[----:B------:R-:W-:Y:S02]  /*297e0*/  F2FP.SATFINITE.E4M3.F32.PACK_AB_MERGE_C R178, R178, R179, RZ ;  /* 0x000000b3b2b2723e */ /* 0x000fe400048070ff */
[----:B------:R-:W-:Y:S02]  /*297f0*/  LOP3.LUT R166, R166, 0xffff, RZ, 0xc0, !PT ;  /* 0x0000ffffa6a67812 */ /* 0x000fe400078ec0ff */
[----:B------:R-:W-:-:S02]  /*29800*/  LOP3.LUT R47, R168, 0xffff, RZ, 0xc0, !PT ;  /* 0x0000ffffa82f7812 */ /* 0x000fc400078ec0ff */
[----:B------:R-:W-:Y:S02]  /*29810*/  LOP3.LUT R170, R170, 0xffff, RZ, 0xc0, !PT ;  /* 0x0000ffffaaaa7812 */ /* 0x000fe400078ec0ff */
[----:B------:R-:W-:Y:S02]  /*29820*/  F2FP.SATFINITE.E4M3.F32.PACK_AB_MERGE_C R234, R234, R235, RZ ;  /* 0x000000ebeaea723e */ /* 0x000fe400048070ff */
[----:B------:R-:W-:Y:S02]  /*29830*/  F2FP.SATFINITE.E4M3.F32.PACK_AB_MERGE_C R236, R236, R237, RZ ;  /* 0x000000edecec723e */ /* 0x000fe400048070ff */
[----:B------:R-:W-:Y:S02]  /*29840*/  F2FP.SATFINITE.E4M3.F32.PACK_AB_MERGE_C R238, R238, R239, RZ ;  /* 0x000000efeeee723e */ /* 0x000fe400048070ff */
[----:B------:R-:W-:Y:S02]  /*29850*/  F2FP.SATFINITE.E4M3.F32.PACK_AB_MERGE_C R42, R43, R42, RZ ;  /* 0x0000002a2b2a723e */ /* 0x000fe400048070ff */
[----:B------:R-:W-:-:S02]  /*29860*/  LOP3.LUT R43, R160, 0xffff, RZ, 0xc0, !PT ;  /* 0x0000ffffa02b7812 */ /* 0x000fc400078ec0ff */
[----:B------:R-:W-:Y:S02]  /*29870*/  F2FP.SATFINITE.E4M3.F32.PACK_AB_MERGE_C R64, R65, R64, RZ ;  /* 0x000000404140723e */ /* 0x000fe400048070ff */
[----:B------:R-:W-:Y:S02]  /*29880*/  F2FP.SATFINITE.E4M3.F32.PACK_AB_MERGE_C R72, R73, R72, RZ ;  /* 0x000000484948723e */ /* 0x000fe400048070ff */
[----:B------:R-:W-:Y:S02]  /*29890*/  PRMT R160, R222, 0x3340, R1 ;  /* 0x00003340dea07816 */ /* 0x000fe40000000001 */
[----:B------:R-:W-:Y:S02]  /*298a0*/  F2FP.SATFINITE.E4M3.F32.PACK_AB_MERGE_C R48, R49, R48, RZ ;  /* 0x000000303130723e */ /* 0x000fe400048070ff */
[----:B------:R-:W-:Y:S02]  /*298b0*/  F2FP.SATFINITE.E4M3.F32.PACK_AB_MERGE_C R66, R67, R66, RZ ;  /* 0x000000424342723e */ /* 0x000fe400048070ff */
[----:B------:R-:W-:-:S02]  /*298c0*/  F2FP.SATFINITE.E4M3.F32.PACK_AB_MERGE_C R74, R75, R74, RZ ;  /* 0x0000004a4b4a723e */ /* 0x000fc400048070ff */
[----:B------:R-:W-:Y:S02]  /*298d0*/  PRMT R168, R170, 0x3340, R1 ;  /* 0x00003340aaa87816 */ /* 0x000fe40000000001 */
[----:B------:R-:W-:Y:S02]  /*298e0*/  LOP3.LUT R174, R174, 0xffff, RZ, 0xc0, !PT ;  /* 0x0000ffffaeae7812 */ /* 0x000fe400078ec0ff */
[----:B------:R-:W-:Y:S02]  /*298f0*/  LOP3.LUT R65, R176, 0xffff, RZ, 0xc0, !PT ;  /* 0x0000ffffb0417812 */ /* 0x000fe400078ec0ff */
[----:B------:R-:W-:Y:S02]  /*29900*/  LOP3.LUT R178, R178, 0xffff, RZ, 0xc0, !PT ;  /* 0x0000ffffb2b27812 */ /* 0x000fe400078ec0ff */
[----:B------:R-:W-:Y:S02]  /*29910*/  LOP3.LUT R24, R24, 0xffff, RZ, 0xc0, !PT ;  /* 0x0000ffff18187812 */ /* 0x000fe400078ec0ff */
[----:B------:R-:W-:-:S02]  /*29920*/  LOP3.LUT R73, R28, 0xffff, RZ, 0xc0, !PT ;  /* 0x0000ffff1c497812 */ /* 0x000fc400078ec0ff */
[----:B------:R-:W-:Y:S02]  /*29930*/  LOP3.LUT R32, R32, 0xffff, RZ, 0xc0, !PT ;  /* 0x0000ffff20207812 */ /* 0x000fe400078ec0ff */
[----:B------:R-:W-:Y:S02]  /*29940*/  F2FP.SATFINITE.E4M3.F32.PACK_AB_MERGE_C R50, R51, R50, RZ ;  /* 0x000000323332723e */ /* 0x000fe400048070ff */
[----:B------:R-:W-:Y:S02]  /*29950*/  LOP3.LUT R234, R234, 0xffff, RZ, 0xc0, !PT ;  /* 0x0000ffffeaea7812 */ /* 0x000fe400078ec0ff */
        /* <DEDUP_REMOVED lines=9> */
[----:B------:R-:W-:Y:S02]  /*299f0*/  F2FP.SATFINITE.E4M3.F32.PACK_AB_MERGE_C R52, R53, R52, RZ ;  /* 0x000000343534723e */ /* 0x000fe400048070ff */
[----:B------:R-:W-:Y:S02]  /*29a00*/  F2FP.SATFINITE.E4M3.F32.PACK_AB_MERGE_C R56, R57, R56, RZ ;  /* 0x000000383938723e */ /* 0x000fe400048070ff */
[----:B------:R-:W-:Y:S02]  /*29a10*/  PRMT R51, R174, 0x3340, R65 ;  /* 0x00003340ae337816 */ /* 0x000fe40000000041 */
[----:B------:R-:W-:Y:S02]  /*29a20*/  LOP3.LUT R40, R40, 0xffff, RZ, 0xc0, !PT ;  /* 0x0000ffff28287812 */ /* 0x000fe400078ec0ff */
[----:B------:R-:W-:Y:S02]  /*29a30*/  LOP3.LUT R79, R46, 0xffff, RZ, 0xc0, !PT ;  /* 0x0000ffff2e4f7812 */ /* 0x000fe400078ec0ff */
[----:B------:R-:W-:-:S02]  /*29a40*/  LOP3.LUT R28, R48, 0xffff, RZ, 0xc0, !PT ;  /* 0x0000ffff301c7812 */ /* 0x000fc400078ec0ff */
[----:B------:R-:W-:Y:S02]  /*29a50*/  PRMT R44, R32, 0x3340, R1 ;  /* 0x00003340202c7816 */ /* 0x000fe40000000001 */
[----:B------:R-:W-:Y:S02]  /*29a60*/  PRMT R55, R24, 0x3340, R73 ;  /* 0x0000334018377816 */ /* 0x000fe40000000049 */
[----:B------:R-:W-:Y:S02]  /*29a70*/  F2FP.SATFINITE.E4M3.F32.PACK_AB_MERGE_C R60, R61, R60, RZ ;  /* 0x0000003c3d3c723e */ /* 0x000fe400048070ff */
[----:B------:R-:W-:Y:S02]  /*29a80*/  PRMT R53, R234, 0x3340, R67 ;  /* 0x00003340ea357816 */ /* 0x000fe40000000043 */
[----:B------:R-:W-:Y:S02]  /*29a90*/  LOP3.LUT R42, R42, 0xffff, RZ, 0xc0, !PT ;  /* 0x0000ffff2a2a7812 */ /* 0x000fe400078ec0ff */
[----:B------:R-:W-:-:S02]  /*29aa0*/  LOP3.LUT R30, R50, 0xffff, RZ, 0xc0, !PT ;  /* 0x0000ffff321e7812 */ /* 0x000fc400078ec0ff */
[----:B------:R-:W-:Y:S02]  /*29ab0*/  PRMT R46, R34, 0x3340, R1 ;  /* 0x00003340222e7816 */ /* 0x000fe40000000001 */
[----:B------:R-:W-:Y:S02]  /*29ac0*/  PRMT R57, R26, 0x3340, R75 ;  /* 0x000033401a397816 */ /* 0x000fe4000000004b */
[----:B------:R-:W-:Y:S02]  /*29ad0*/  F2FP.SATFINITE.E4M3.F32.PACK_AB_MERGE_C R58, R59, R58, RZ ;  /* 0x0000003a3b3a723e */ /* 0x000fe400048070ff */
[----:B------:R-:W-:Y:S02]  /*29ae0*/  F2FP.SATFINITE.E4M3.F32.PACK_AB_MERGE_C R62, R63, R62, RZ ;  /* 0x0000003e3f3e723e */ /* 0x000fe400048070ff */
[----:B------:R-:W-:Y:S02]  /*29af0*/  F2FP.SATFINITE.E4M3.F32.PACK_AB_MERGE_C R80, R81, R80, RZ ;  /* 0x000000505150723e */ /* 0x000fe400048070ff */
[----:B------:R-:W-:-:S02]  /*29b00*/  F2FP.SATFINITE.E4M3.F32.PACK_AB_MERGE_C R82, R83, R82, RZ ;  /* 0x000000525352723e */ /* 0x000fc400048070ff */
[----:B------:R-:W-:Y:S02]  /*29b10*/  PRMT R61, R28, 0x3340, R1 ;  /* 0x000033401c3d7816 */ /* 0x000fe40000000001 */
[----:B------:R-:W-:Y:S02]  /*29b20*/  PRMT R48, R40, 0x3340, R77 ;  /* 0x0000334028307816 */ /* 0x000fe4000000004d */
[----:B------:R-:W-:Y:S02]  /*29b30*/  PRMT R55, R55, 0x5410, R44 ;  /* 0x0000541037377816 */ /* 0x000fe4000000002c */
[----:B------:R-:W-:Y:S02]  /*29b40*/  PRMT R63, R30, 0x3340, R1 ;  /* 0x000033401e3f7816 */ /* 0x000fe40000000001 */
[----:B------:R-:W-:Y:S02]  /*29b50*/  PRMT R50, R42, 0x3340, R79 ;  /* 0x000033402a327816 */ /* 0x000fe4000000004f */
[----:B------:R-:W-:-:S02]  /*29b60*/  PRMT R57, R57, 0x5410, R46 ;  /* 0x0000541039397816 */ /* 0x000fc4000000002e */
[----:B------:R-:W-:Y:S02]  /*29b70*/  LOP3.LUT R44, R56, 0xffff, RZ, 0xc0, !PT ;  /* 0x0000ffff382c7812 */ /* 0x000fe400078ec0ff */
[----:B---3--:R-:W-:-:S04]  /*29b80*/  F2FP.SATFINITE.E4M3.F32.PACK_AB_MERGE_C R8, R4, R8, RZ ;  /* 0x000000080408723e */ /* 0x008fc800048070ff */
[----:B------:R-:W-:-:S04]  /*29b90*/  LOP3.LUT R23, R8, 0xffff, RZ, 0xc0, !PT ;  /* 0x0000ffff08177812 */ /* 0x000fc800078ec0ff */
[----:B------:R-:W-:Y:S02]  /*29ba0*/  PRMT R18, R192, 0x3340, R23 ;  /* 0x00003340c0127816 */ /* 0x000fe40000000017 */
[----:B------:R-:W-:Y:S02]  /*29bb0*/  PRMT R8, R6, 0x3340, R1 ;  /* 0x0000334006087816 */ /* 0x000fe40000000001 */
[----:B------:R-:W-:Y:S02]  /*29bc0*/  PRMT R18, R18, 0x5410, R9 ;  /* 0x0000541012127816 */ /* 0x000fe40000000009 */
[----:B------:R-:W-:Y:S02]  /*29bd0*/  PRMT R9, R29, 0x5410, R150 ;  /* 0x000054101d097816 */ /* 0x000fe40000000096 */
[----:B------:R-:W-:Y:S02]  /*29be0*/  LOP3.LUT R150, R15, 0xffff, RZ, 0xc0, !PT ;  /* 0x0000ffff0f967812 */ /* 0x000fe400078ec0ff */
[----:B------:R-:W-:-:S02]  /*29bf0*/  LOP3.LUT R15, R204, 0xffff, RZ, 0xc0, !PT ;  /* 0x0000ffffcc0f7812 */ /* 0x000fc400078ec0ff */
[----:B------:R-:W-:Y:S02]  /*29c00*/  PRMT R27, R27, 0x5410, R8 ;  /* 0x000054101b1b7816 */ /* 0x000fe40000000008 */
[----:B------:R-:W-:Y:S02]  /*29c10*/  PRMT R8, R194, 0x3340, R1 ;  /* 0x00003340c2087816 */ /* 0x000fe40000000001 */
[----:B------:R-:W-:Y:S02]  /*29c20*/  PRMT R33, R13, 0x3340, R150 ;  /* 0x000033400d217816 */ /* 0x000fe40000000096 */
[----:B------:R-:W-:Y:S02]  /*29c30*/  PRMT R29, R202, 0x3340, R15 ;  /* 0x00003340ca1d7816 */ /* 0x000fe4000000000f */
[----:B------:R-:W-:Y:S02]  /*29c40*/  PRMT R33, R33, 0x5410, R8 ;  /* 0x0000541021217816 */ /* 0x000fe40000000008 */
[----:B------:R-:W-:-:S02]  /*29c50*/  PRMT R29, R29, 0x5410, R16 ;  /* 0x000054101d1d7816 */ /* 0x000fc40000000010 */
[----:B------:R-:W-:Y:S02]  /*29c60*/  PRMT R8, R31, 0x5410, R196 ;  /* 0x000054101f087816 */ /* 0x000fe400000000c4 */
[----:B------:R-:W-:Y:S02]  /*29c70*/  PRMT R16, R17, 0x5410, R22 ;  /* 0x0000541011107816 */ /* 0x000fe40000000016 */
[----:B------:R-:W-:Y:S02]  /*29c80*/  PRMT R31, R218, 0x3340, R45 ;  /* 0x00003340da1f7816 */ /* 0x000fe4000000002d */
[----:B------:R-:W-:Y:S02]  /*29c90*/  PRMT R17, R166, 0x3340, R47 ;  /* 0x00003340a6117816 */ /* 0x000fe4000000002f */
[----:B------:R-:W-:Y:S02]  /*29ca0*/  PRMT R31, R31, 0x5410, R160 ;  /* 0x000054101f1f7816 */ /* 0x000fe400000000a0 */
[----:B------:R-:W-:-:S02]  /*29cb0*/  PRMT R17, R17, 0x5410, R168 ;  /* 0x0000541011117816 */ /* 0x000fc400000000a8 */
[--C-:B------:R-:W-:Y:S02]  /*29cc0*/  PRMT R160, R178, 0x3340, R1.reuse ;  /* 0x00003340b2a07816 */ /* 0x100fe40000000001 */
[----:B------:R-:W-:Y:S02]  /*29cd0*/  PRMT R168, R238, 0x3340, R1 ;  /* 0x00003340eea87816 */ /* 0x000fe40000000001 */
[----:B------:R-:W-:Y:S02]  /*29ce0*/  PRMT R51, R51, 0x5410, R160 ;  /* 0x0000541033337816 */ /* 0x000fe400000000a0 */
[----:B------:R-:W-:Y:S02]  /*29cf0*/  PRMT R53, R53, 0x5410, R168 ;  /* 0x0000541035357816 */ /* 0x000fe400000000a8 */
[----:B------:R-:W-:Y:S02]  /*29d00*/  LOP3.LUT R81, R60, 0xffff, RZ, 0xc0, !PT ;  /* 0x0000ffff3c517812 */ /* 0x000fe400078ec0ff */
[----:B------:R-:W-:-:S02]  /*29d10*/  LOP3.LUT R160, R64, 0xffff, RZ, 0xc0, !PT ;  /* 0x0000ffff40a07812 */ /* 0x000fc400078ec0ff */
[----:B------:R-:W-:Y:S02]  /*29d20*/  F2FP.SATFINITE.E4M3.F32.PACK_AB_MERGE_C R90, R91, R90, RZ ;  /* 0x0000005a5b5a723e */ /* 0x000fe400048070ff */
[----:B------:R-:W-:Y:S02]  /*29d30*/  LOP3.LUT R46, R58, 0xffff, RZ, 0xc0, !PT ;  /* 0x0000ffff3a2e7812 */ /* 0x000fe400078ec0ff */
[----:B------:R-:W-:Y:S02]  /*29d40*/  LOP3.LUT R83, R62, 0xffff, RZ, 0xc0, !PT ;  /* 0x0000ffff3e537812 */ /* 0x000fe400078ec0ff */
[----:B------:R-:W-:Y:S02]  /*29d50*/  LOP3.LUT R168, R66, 0xffff, RZ, 0xc0, !PT ;  /* 0x0000ffff42a87812 */ /* 0x000fe400078ec0ff */
[----:B------:R-:W-:Y:S02]  /*29d60*/  F2FP.SATFINITE.E4M3.F32.PACK_AB_MERGE_C R92, R93, R92, RZ ;  /* 0x0000005c5d5c723e */ /* 0x000fe400048070ff */
[----:B------:R-:W-:-:S02]  /*29d70*/  LOP3.LUT R72, R72, 0xffff, RZ, 0xc0, !PT ;  /* 0x0000ffff48487812 */ /* 0x000fc400078ec0ff */
[----:B------:R-:W-:Y:S02]  /*29d80*/  LOP3.LUT R91, R76, 0xffff, RZ, 0xc0, !PT ;  /* 0x0000ffff4c5b7812 */ /* 0x000fe400078ec0ff */
[----:B------:R-:W-:Y:S02]  /*29d90*/  LOP3.LUT R80, R80, 0xffff, RZ, 0xc0, !PT ;  /* 0x0000ffff50507812 */ /* 0x000fe400078ec0ff */
[----:B------:R-:W-:Y:S02]  /*29da0*/  PRMT R48, R48, 0x5410, R61 ;  /* 0x0000541030307816 */ /* 0x000fe4000000003d */
[----:B------:R-:W-:Y:S02]  /*29db0*/  LOP3.LUT R74, R74, 0xffff, RZ, 0xc0, !PT ;  /* 0x0000ffff4a4a7812 */ /* 0x000fe400078ec0ff */
[----:B------:R-:W-:Y:S02]  /*29dc0*/  LOP3.LUT R93, R78, 0xffff, RZ, 0xc0, !PT ;  /* 0x0000ffff4e5d7812 */ /* 0x000fe400078ec0ff */
[----:B------:R-:W-:-:S02]  /*29dd0*/  LOP3.LUT R82, R82, 0xffff, RZ, 0xc0, !PT ;  /* 0x0000ffff52527812 */ /* 0x000fc400078ec0ff */
[----:B------:R-:W-:Y:S02]  /*29de0*/  F2FP.SATFINITE.E4M3.F32.PACK_AB_MERGE_C R88, R89, R88, RZ ;  /* 0x000000585958723e */ /* 0x000fe400048070ff */
[----:B------:R-:W-:Y:S02]  /*29df0*/  F2FP.SATFINITE.E4M3.F32.PACK_AB_MERGE_C R96, R97, R96, RZ ;  /* 0x000000606160723e */ /* 0x000fe400048070ff */
[----:B------:R-:W-:Y:S02]  /*29e00*/  F2FP.SATFINITE.E4M3.F32.PACK_AB_MERGE_C R104, R105, R104, RZ ;  /* 0x000000686968723e */ /* 0x000fe400048070ff */
[----:B------:R-:W-:Y:S02]  /*29e10*/  F2FP.SATFINITE.E4M3.F32.PACK_AB_MERGE_C R108, R109, R108, RZ ;  /* 0x0000006c6d6c723e */ /* 0x000fe400048070ff */
[----:B------:R-:W-:Y:S02]  /*29e20*/  F2FP.SATFINITE.E4M3.F32.PACK_AB_MERGE_C R112, R113, R112, RZ ;  /* 0x000000707170723e */ /* 0x000fe400048070ff */
[----:B------:R-:W-:-:S02]  /*29e30*/  PRMT R50, R50, 0x5410, R63 ;  /* 0x0000541032327816 */ /* 0x000fc4000000003f */
        /* <DEDUP_REMOVED lines=8> */
[----:B------:R-:W-:Y:S02]  /*29ec0*/  F2FP.SATFINITE.E4M3.F32.PACK_AB_MERGE_C R86, R87, R86, RZ ;  /* 0x000000565756723e */ /* 0x000fe400048070ff */
[----:B------:R-:W-:Y:S02]  /*29ed0*/  PRMT R85, R80, 0x3340, R1 ;  /* 0x0000334050557816 */ /* 0x000fe40000000001 */
[----:B------:R-:W-:Y:S02]  /*29ee0*/  PRMT R58, R72, 0x3340, R91 ;  /* 0x00003340483a7816 */ /* 0x000fe4000000005b */
[----:B------:R-:W-:-:S02]  /*29ef0*/  F2FP.SATFINITE.E4M3.F32.PACK_AB_MERGE_C R94, R95, R94, RZ ;  /* 0x0000005e5f5e723e */ /* 0x000fc400048070ff */
[----:B------:R-:W-:Y:S02]  /*29f00*/  F2FP.SATFINITE.E4M3.F32.PACK_AB_MERGE_C R98, R99, R98, RZ ;  /* 0x000000626362723e */ /* 0x000fe400048070ff */
[----:B------:R-:W-:Y:S02]  /*29f10*/  PRMT R87, R82, 0x3340, R1 ;  /* 0x0000334052577816 */ /* 0x000fe40000000001 */
[----:B------:R-:W-:Y:S02]  /*29f20*/  PRMT R62, R74, 0x3340, R93 ;  /* 0x000033404a3e7816 */ /* 0x000fe4000000005d */
[----:B------:R-:W-:Y:S02]  /*29f30*/  F2FP.SATFINITE.E4M3.F32.PACK_AB_MERGE_C R100, R101, R100, RZ ;  /* 0x000000646564723e */ /* 0x000fe400048070ff */
[----:B------:R-:W-:Y:S02]  /*29f40*/  PRMT R60, R60, 0x5410, R61 ;  /* 0x000054103c3c7816 */ /* 0x000fe4000000003d */
[----:B------:R-:W-:-:S02]  /*29f50*/  LOP3.LUT R76, R88, 0xffff, RZ, 0xc0, !PT ;  /* 0x0000ffff584c7812 */ /* 0x000fc400078ec0ff */
[----:B------:R-:W-:Y:S02]  /*29f60*/  LOP3.LUT R95, R92, 0xffff, RZ, 0xc0, !PT ;  /* 0x0000ffff5c5f7812 */ /* 0x000fe400078ec0ff */
[----:B------:R-:W-:Y:S02]  /*29f70*/  LOP3.LUT R96, R96, 0xffff, RZ, 0xc0, !PT ;  /* 0x0000ffff60607812 */ /* 0x000fe400078ec0ff */
[----:B------:R-:W-:Y:S02]  /*29f80*/  LOP3.LUT R104, R104, 0xffff, RZ, 0xc0, !PT ;  /* 0x0000ffff68687812 */ /* 0x000fe400078ec0ff */
[----:B------:R-:W-:Y:S02]  /*29f90*/  LOP3.LUT R99, R108, 0xffff, RZ, 0xc0, !PT ;  /* 0x0000ffff6c637812 */ /* 0x000fe400078ec0ff */
[----:B------:R-:W-:Y:S02]  /*29fa0*/  LOP3.LUT R112, R112, 0xffff, RZ, 0xc0, !PT ;  /* 0x0000ffff70707812 */ /* 0x000fe400078ec0ff */
[----:B------:R-:W-:-:S02]  /*29fb0*/  F2FP.SATFINITE.E4M3.F32.PACK_AB_MERGE_C R122, R123, R122, RZ ;  /* 0x0000007a7b7a723e */ /* 0x000fc400048070ff */
[----:B------:R-:W-:Y:S02]  /*29fc0*/  F2FP.SATFINITE.E4M3.F32.PACK_AB_MERGE_C R126, R127, R126, RZ ;  /* 0x0000007e7f7e723e */ /* 0x000fe400048070ff */
[----:B------:R-:W-:Y:S02]  /*29fd0*/  F2FP.SATFINITE.E4M3.F32.PACK_AB_MERGE_C R130, R131, R130, RZ ;  /* 0x000000828382723e */ /* 0x000fe400048070ff */
[----:B------:R-:W-:Y:S02]  /*29fe0*/  PRMT R61, R56, 0x5410, R63 ;  /* 0x00005410383d7816 */ /* 0x000fe4000000003f */
[----:B------:R-:W-:Y:S02]  /*29ff0*/  LOP3.LUT R106, R106, 0xffff, RZ, 0xc0, !PT ;  /* 0x0000ffff6a6a7812 */ /* 0x000fe400078ec0ff */
[----:B------:R-:W-:Y:S02]  /*2a000*/  LOP3.LUT R101, R110, 0xffff, RZ, 0xc0, !PT ;  /* 0x0000ffff6e657812 */ /* 0x000fe400078ec0ff */
[----:B------:R-:W-:-:S02]  /*2a010*/  LOP3.LUT R114, R114, 0xffff, RZ, 0xc0, !PT ;  /* 0x0000ffff72727812 */ /* 0x000fc400078ec0ff */
[----:B------:R-:W-:Y:S02]  /*2a020*/  F2FP.SATFINITE.E4M3.F32.PACK_AB_MERGE_C R136, R137, R136, RZ ;  /* 0x000000888988723e */ /* 0x000fe400048070ff */
[----:B------:R-:W-:Y:S02]  /*2a030*/  F2FP.SATFINITE.E4M3.F32.PACK_AB_MERGE_C R140, R141, R140, RZ ;  /* 0x0000008c8d8c723e */ /* 0x000fe400048070ff */
[----:B------:R-:W-:Y:S02]  /*2a040*/  F2FP.SATFINITE.E4M3.F32.PACK_AB_MERGE_C R144, R145, R144, RZ ;  /* 0x000000909190723e */ /* 0x000fe400048070ff */
[----:B------:R-:W-:Y:S02]  /*2a050*/  PRMT R56, R58, 0x5410, R85 ;  /* 0x000054103a387816 */ /* 0x000fe40000000055 */
[----:B------:R-:W-:Y:S02]  /*2a060*/  F2FP.SATFINITE.E4M3.F32.PACK_AB_MERGE_C R138, R139, R138, RZ ;  /* 0x0000008a8b8a723e */ /* 0x000fe400048070ff */
[----:B------:R-:W-:-:S02]  /*2a070*/  F2FP.SATFINITE.E4M3.F32.PACK_AB_MERGE_C R142, R143, R142, RZ ;  /* 0x0000008e8f8e723e */ /* 0x000fc400048070ff */
[----:B------:R-:W-:Y:S02]  /*2a080*/  F2FP.SATFINITE.E4M3.F32.PACK_AB_MERGE_C R146, R147, R146, RZ ;  /* 0x000000929392723e */ /* 0x000fe400048070ff */
[----:B------:R-:W-:Y:S02]  /*2a090*/  PRMT R58, R62, 0x5410, R87 ;  /* 0x000054103e3a7816 */ /* 0x000fe40000000057 */
[----:B------:R-:W-:Y:S02]  /*2a0a0*/  LOP3.LUT R90, R90, 0xffff, RZ, 0xc0, !PT ;  /* 0x0000ffff5a5a7812 */ /* 0x000fe400078ec0ff */
[----:B------:R-:W-:Y:S02]  /*2a0b0*/  LOP3.LUT R97, R94, 0xffff, RZ, 0xc0, !PT ;  /* 0x0000ffff5e617812 */ /* 0x000fe400078ec0ff */
[----:B------:R-:W-:Y:S02]  /*2a0c0*/  LOP3.LUT R98, R98, 0xffff, RZ, 0xc0, !PT ;  /* 0x0000ffff62627812 */ /* 0x000fe400078ec0ff */
[----:B------:R-:W-:-:S02]  /*2a0d0*/  PRMT R63, R96, 0x3340, R1 ;  /* 0x00003340603f7816 */ /* 0x000fc40000000001 */
[----:B------:R-:W-:Y:S02]  /*2a0e0*/  PRMT R87, R112, 0x3340, R1 ;  /* 0x0000334070577816 */ /* 0x000fe40000000001 */
[----:B------:R-:W-:Y:S02]  /*2a0f0*/  PRMT R64, R76, 0x3340, R95 ;  /* 0x000033404c407816 */ /* 0x000fe4000000005f */
[----:B------:R-:W-:Y:S02]  /*2a100*/  PRMT R62, R104, 0x3340, R99 ;  /* 0x00003340683e7816 */ /* 0x000fe40000000063 */
[----:B------:R-:W-:Y:S02]  /*2a110*/  F2FP.SATFINITE.E4M3.F32.PACK_AB_MERGE_C R120, R121, R120, RZ ;  /* 0x000000787978723e */ /* 0x000fe400048070ff */
[----:B------:R-:W-:Y:S02]  /*2a120*/  F2FP.SATFINITE.E4M3.F32.PACK_AB_MERGE_C R124, R125, R124, RZ ;  /* 0x0000007c7d7c723e */ /* 0x000fe400048070ff */
[----:B------:R-:W-:-:S02]  /*2a130*/  F2FP.SATFINITE.E4M3.F32.PACK_AB_MERGE_C R128, R129, R128, RZ ;  /* 0x000000808180723e */ /* 0x000fc400048070ff */
[----:B------:R-:W-:Y:S02]  /*2a140*/  PRMT R89, R114, 0x3340, R1 ;  /* 0x0000334072597816 */ /* 0x000fe40000000001 */
[----:B------:R-:W-:Y:S02]  /*2a150*/  PRMT R78, R106, 0x3340, R101 ;  /* 0x000033406a4e7816 */ /* 0x000fe40000000065 */
[----:B------:R-:W-:Y:S02]  /*2a160*/  LOP3.LUT R122, R122, 0xffff, RZ, 0xc0, !PT ;  /* 0x0000ffff7a7a7812 */ /* 0x000fe400078ec0ff */
[----:B------:R-:W-:Y:S02]  /*2a170*/  LOP3.LUT R105, R126, 0xffff, RZ, 0xc0, !PT ;  /* 0x0000ffff7e697812 */ /* 0x000fe400078ec0ff */
[----:B------:R-:W-:Y:S02]  /*2a180*/  LOP3.LUT R130, R130, 0xffff, RZ, 0xc0, !PT ;  /* 0x0000ffff82827812 */ /* 0x000fe400078ec0ff */
[----:B------:R-:W-:-:S02]  /*2a190*/  LOP3.LUT R136, R136, 0xffff, RZ, 0xc0, !PT ;  /* 0x0000ffff88887812 */ /* 0x000fc400078ec0ff */
[----:B------:R-:W-:Y:S02]  /*2a1a0*/  LOP3.LUT R107, R140, 0xffff, RZ, 0xc0, !PT ;  /* 0x0000ffff8c6b7812 */ /* 0x000fe400078ec0ff */
[----:B------:R-:W-:Y:S02]  /*2a1b0*/  LOP3.LUT R144, R144, 0xffff, RZ, 0xc0, !PT ;  /* 0x0000ffff90907812 */ /* 0x000fe400078ec0ff */
[----:B------:R-:W-:Y:S02]  /*2a1c0*/  LOP3.LUT R138, R138, 0xffff, RZ, 0xc0, !PT ;  /* 0x0000ffff8a8a7812 */ /* 0x000fe400078ec0ff */
[----:B------:R-:W-:Y:S02]  /*2a1d0*/  LOP3.LUT R109, R142, 0xffff, RZ, 0xc0, !PT ;  /* 0x0000ffff8e6d7812 */ /* 0x000fe400078ec0ff */
[----:B------:R-:W-:Y:S02]  /*2a1e0*/  LOP3.LUT R146, R146, 0xffff, RZ, 0xc0, !PT ;  /* 0x0000ffff92927812 */ /* 0x000fe400078ec0ff */
[----:B------:R-:W-:-:S02]  /*2a1f0*/  F2FP.SATFINITE.E4M3.F32.PACK_AB_MERGE_C R102, R103, R102, RZ ;  /* 0x000000666766723e */ /* 0x000fc400048070ff */
[----:B------:R-:W-:Y:S02]  /*2a200*/  PRMT R85, R98, 0x3340, R1 ;  /* 0x0000334062557816 */ /* 0x000fe40000000001 */
[----:B------:R-:W-:Y:S02]  /*2a210*/  PRMT R66, R90, 0x3340, R97 ;  /* 0x000033405a427816 */ /* 0x000fe40000000061 */
[----:B------:R-:W-:Y:S02]  /*2a220*/  PRMT R64, R64, 0x5410, R63 ;  /* 0x0000541040407816 */ /* 0x000fe4000000003f */
[----:B------:R-:W-:Y:S02]  /*2a230*/  PRMT R62, R62, 0x5410, R87 ;  /* 0x000054103e3e7816 */ /* 0x000fe40000000057 */
[----:B------:R-:W-:Y:S02]  /*2a240*/  PRMT R63, R78, 0x5410, R89 ;  /* 0x000054104e3f7816 */ /* 0x000fe40000000059 */
[----:B------:R-:W-:-:S02]  /*2a250*/  LOP3.LUT R120, R120, 0xffff, RZ, 0xc0, !PT ;  /* 0x0000ffff78787812 */ /* 0x000fc400078ec0ff */
[----:B------:R-:W-:Y:S02]  /*2a260*/  LOP3.LUT R103, R124, 0xffff, RZ, 0xc0, !PT ;  /* 0x0000ffff7c677812 */ /* 0x000fe400078ec0ff */
[----:B------:R-:W-:Y:S02]  /*2a270*/  LOP3.LUT R128, R128, 0xffff, RZ, 0xc0, !PT ;  /* 0x0000ffff80807812 */ /* 0x000fe400078ec0ff */
[----:B------:R-:W-:Y:S02]  /*2a280*/  PRMT R88, R130, 0x3340, R1 ;  /* 0x0000334082587816 */ /* 0x000fe40000000001 */
[----:B------:R-:W-:Y:S02]  /*2a290*/  PRMT R87, R122, 0x3340, R105 ;  /* 0x000033407a577816 */ /* 0x000fe40000000069 */
[----:B------:R-:W-:Y:S02]  /*2a2a0*/  PRMT R92, R144, 0x3340, R1 ;  /* 0x00003340905c7816 */ /* 0x000fe40000000001 */
[----:B------:R-:W-:-:S02]  /*2a2b0*/  PRMT R89, R136, 0x3340, R107 ;  /* 0x0000334088597816 */ /* 0x000fc4000000006b */
[----:B------:R-:W-:Y:S02]  /*2a2c0*/  PRMT R111, R146, 0x3340, R1 ;  /* 0x00003340926f7816 */ /* 0x000fe40000000001 */
[----:B------:R-:W-:Y:S02]  /*2a2d0*/  PRMT R94, R138, 0x3340, R109 ;  /* 0x000033408a5e7816 */ /* 0x000fe4000000006d */
[----:B------:R-:W-:Y:S02]  /*2a2e0*/  SHF.R.U32.HI R252, RZ, 0x8, R252 ;  /* 0x00000008fffc7819 */ /* 0x000fe400000116fc */
[----:B------:R-:W-:Y:S02]  /*2a2f0*/  SHF.R.U32.HI R21, RZ, 0x8, R21 ;  /* 0x00000008ff157819 */ /* 0x000fe40000011615 */
[----:B------:R-:W-:Y:S02]  /*2a300*/  PRMT R66, R66, 0x5410, R85 ;  /* 0x0000541042427816 */ /* 0x000fe40000000055 */
[----:B------:R-:W-:-:S02]  /*2a310*/  SHF.R.U32.HI R200, RZ, 0x8, R200 ;  /* 0x00000008ffc87819 */ /* 0x000fc400000116c8 */
[----:B------:R-:W-:Y:S02]  /*2a320*/  SHF.R.U32.HI R7, RZ, 0x8, R7 ;  /* 0x00000008ff077819 */ /* 0x000fe40000011607 */
[----:B------:R-:W-:Y:S02]  /*2a330*/  SHF.R.U32.HI R26, RZ, 0x8, R26 ;  /* 0x00000008ff1a7819 */ /* 0x000fe4000001161a */
[----:B------:R-:W-:Y:S02]  /*2a340*/  SHF.R.U32.HI R75, RZ, 0x8, R75 ;  /* 0x00000008ff4b7819 */ /* 0x000fe4000001164b */
[----:B------:R-:W-:Y:S02]  /*2a350*/  PRMT R78, R128, 0x3340, R1 ;  /* 0x00003340804e7816 */ /* 0x000fe40000000001 */
[----:B------:R-:W-:Y:S02]  /*2a360*/  PRMT R85, R120, 0x3340, R103 ;  /* 0x0000334078557816 */ /* 0x000fe40000000067 */
[----:B------:R-:W-:-:S02]  /*2a370*/  PRMT R87, R87, 0x5410, R88 ;  /* 0x0000541057577816 */ /* 0x000fc40000000058 */
[----:B------:R-:W-:Y:S02]  /*2a380*/  SHF.R.U32.HI R24, RZ, 0x8, R24 ;  /* 0x00000008ff187819 */ /* 0x000fe40000011618 */
[----:B------:R-:W-:Y:S02]  /*2a390*/  SHF.R.U32.HI R73, RZ, 0x8, R73 ;  /* 0x00000008ff497819 */ /* 0x000fe40000011649 */
[----:B------:R-:W-:Y:S02]  /*2a3a0*/  SHF.R.U32.HI R34, RZ, 0x8, R34 ;  /* 0x00000008ff227819 */ /* 0x000fe40000011622 */
[----:B------:R-:W-:Y:S02]  /*2a3b0*/  PRMT R88, R89, 0x5410, R92 ;  /* 0x0000541059587816 */ /* 0x000fe4000000005c */
[----:B------:R-:W-:Y:S02]  /*2a3c0*/  SHF.R.U32.HI R6, RZ, 0x8, R6 ;  /* 0x00000008ff067819 */ /* 0x000fe40000011606 */
[----:B------:R-:W-:-:S02]  /*2a3d0*/  SHF.R.U32.HI R32, RZ, 0x8, R32 ;  /* 0x00000008ff207819 */ /* 0x000fc40000011620 */
[----:B------:R-:W-:Y:S02]  /*2a3e0*/  PRMT R89, R94, 0x5410, R111 ;  /* 0x000054105e597816 */ /* 0x000fe4000000006f */
[----:B------:R-:W-:Y:S02]  /*2a3f0*/  LOP3.LUT R21, R21, 0xffff, RZ, 0xc0, !PT ;  /* 0x0000ffff15157812 */ /* 0x000fe400078ec0ff */
[----:B------:R-:W-:Y:S02]  /*2a400*/  LOP3.LUT R252, R252, 0xffff, RZ, 0xc0, !PT ;  /* 0x0000fffffcfc7812 */ /* 0x000fe400078ec0ff */
[----:B------:R-:W-:Y:S02]  /*2a410*/  SHF.R.U32.HI R192, RZ, 0x8, R192 ;  /* 0x00000008ffc07819 */ /* 0x000fe400000116c0 */
[----:B------:R-:W-:Y:S02]  /*2a420*/  SHF.R.U32.HI R23, RZ, 0x8, R23 ;  /* 0x00000008ff177819 */ /* 0x000fe40000011617 */
[----:B------:R-:W-:-:S02]  /*2a430*/  LOP3.LUT R92, R7, 0xffff, RZ, 0xc0, !PT ;  /* 0x0000ffff075c7812 */ /* 0x000fc400078ec0ff */
[----:B------:R-:W-:Y:S02]  /*2a440*/  LOP3.LUT R111, R200, 0xffff, RZ, 0xc0, !PT ;  /* 0x0000ffffc86f7812 */ /* 0x000fe400078ec0ff */
[----:B------:R-:W-:Y:S02]  /*2a450*/  SHF.R.U32.HI R12, RZ, 0x8, R12 ;  /* 0x00000008ff0c7819 */ /* 0x000fe4000001160c */
[----:B------:R-:W-:Y:S02]  /*2a460*/  LOP3.LUT R75, R75, 0xffff, RZ, 0xc0, !PT ;  /* 0x0000ffff4b4b7812 */ /* 0x000fe400078ec0ff */
[----:B------:R-:W-:Y:S02]  /*2a470*/  LOP3.LUT R26, R26, 0xffff, RZ, 0xc0, !PT ;  /* 0x0000ffff1a1a7812 */ /* 0x000fe400078ec0ff */
[----:B------:R-:W-:Y:S02]  /*2a480*/  SHF.R.U32.HI R40, RZ, 0x8, R40 ;  /* 0x00000008ff287819 */ /* 0x000fe40000011628 */
[----:B------:R-:W-:-:S02]  /*2a490*/  SHF.R.U32.HI R77, RZ, 0x8, R77 ;  /* 0x00000008ff4d7819 */ /* 0x000fc4000001164d */
[----:B------:R-:W-:Y:S02]  /*2a4a0*/  SHF.R.U32.HI R72, RZ, 0x8, R72 ;  /* 0x00000008ff487819 */ /* 0x000fe40000011648 */
[----:B------:R-:W-:Y:S02]  /*2a4b0*/  SHF.R.U32.HI R91, RZ, 0x8, R91 ;  /* 0x00000008ff5b7819 */ /* 0x000fe4000001165b */
[----:B------:R-:W-:Y:S02]  /*2a4c0*/  PRMT R85, R85, 0x5410, R78 ;  /* 0x0000541055557816 */ /* 0x000fe4000000004e */
[----:B------:R-:W-:Y:S02]  /*2a4d0*/  SHF.R.U32.HI R193, RZ, 0x8, R193 ;  /* 0x00000008ffc17819 */ /* 0x000fe400000116c1 */
[----:B------:R-:W-:Y:S02]  /*2a4e0*/  SHF.R.U32.HI R10, RZ, 0x8, R10 ;  /* 0x00000008ff0a7819 */ /* 0x000fe4000001160a */
[----:B------:R-:W-:-:S02]  /*2a4f0*/  SHF.R.U32.HI R14, RZ, 0x8, R14 ;  /* 0x00000008ff0e7819 */ /* 0x000fc4000001160e */
[----:B------:R-:W-:Y:S02]  /*2a500*/  LOP3.LUT R73, R73, 0xffff, RZ, 0xc0, !PT ;  /* 0x0000ffff49497812 */ /* 0x000fe400078ec0ff */
[----:B------:R-:W-:Y:S02]  /*2a510*/  LOP3.LUT R24, R24, 0xffff, RZ, 0xc0, !PT ;  /* 0x0000ffff18187812 */ /* 0x000fe400078ec0ff */
[----:B------:R-:W-:Y:S02]  /*2a520*/  LOP3.LUT R34, R34, 0xffff, RZ, 0xc0, !PT ;  /* 0x0000ffff22227812 */ /* 0x000fe400078ec0ff */
[----:B------:R-:W-:Y:S02]  /*2a530*/  SHF.R.U32.HI R42, RZ, 0x8, R42 ;  /* 0x00000008ff2a7819 */ /* 0x000fe4000001162a */
[----:B------:R-:W-:Y:S02]  /*2a540*/  SHF.R.U32.HI R79, RZ, 0x8, R79 ;  /* 0x00000008ff4f7819 */ /* 0x000fe4000001164f */
[----:B------:R-:W-:-:S02]  /*2a550*/  LOP3.LUT R78, R6, 0xffff, RZ, 0xc0, !PT ;  /* 0x0000ffff064e7812 */ /* 0x000fc400078ec0ff */
[----:B------:R-:W-:Y:S02]  /*2a560*/  LOP3.LUT R32, R32, 0xffff, RZ, 0xc0, !PT ;  /* 0x0000ffff20207812 */ /* 0x000fe400078ec0ff */
[----:B------:R-:W-:Y:S02]  /*2a570*/  SHF.R.U32.HI R30, RZ, 0x8, R30 ;  /* 0x00000008ff1e7819 */ /* 0x000fe4000001161e */
[----:B------:R-:W-:Y:S02]  /*2a580*/  SHF.R.U32.HI R148, RZ, 0x8, R148 ;  /* 0x00000008ff947819 */ /* 0x000fe40000011694 */
[----:B------:R-:W-:Y:S02]  /*2a590*/  PRMT R6, R252, 0x3340, R21 ;  /* 0x00003340fc067816 */ /* 0x000fe40000000015 */
[----:B------:R-:W-:Y:S02]  /*2a5a0*/  LOP3.LUT R23, R23, 0xffff, RZ, 0xc0, !PT ;  /* 0x0000ffff17177812 */ /* 0x000fe400078ec0ff */
[----:B------:R-:W-:-:S02]  /*2a5b0*/  LOP3.LUT R192, R192, 0xffff, RZ, 0xc0, !PT ;  /* 0x0000ffffc0c07812 */ /* 0x000fc400078ec0ff */
[----:B------:R-:W-:Y:S02]  /*2a5c0*/  SHF.R.U32.HI R28, RZ, 0x8, R28 ;  /* 0x00000008ff1c7819 */ /* 0x000fe4000001161c */
[----:B------:R-:W-:Y:S02]  /*2a5d0*/  PRMT R21, R111, 0x3340, R92 ;  /* 0x000033406f157816 */ /* 0x000fe4000000005c */
[----:B------:R-:W-:Y:S02]  /*2a5e0*/  LOP3.LUT R12, R12, 0xffff, RZ, 0xc0, !PT ;  /* 0x0000ffff0c0c7812 */ /* 0x000fe400078ec0ff */
[----:B------:R-:W-:Y:S02]  /*2a5f0*/  PRMT R26, R26, 0x3340, R75 ;  /* 0x000033401a1a7816 */ /* 0x000fe4000000004b */
[----:B------:R-:W-:Y:S02]  /*2a600*/  LOP3.LUT R77, R77, 0xffff, RZ, 0xc0, !PT ;  /* 0x0000ffff4d4d7812 */ /* 0x000fe400078ec0ff */
[----:B------:R-:W-:-:S02]  /*2a610*/  LOP3.LUT R40, R40, 0xffff, RZ, 0xc0, !PT ;  /* 0x0000ffff28287812 */ /* 0x000fc400078ec0ff */
[----:B------:R-:W-:Y:S02]  /*2a620*/  LOP3.LUT R91, R91, 0xffff, RZ, 0xc0, !PT ;  /* 0x0000ffff5b5b7812 */ /* 0x000fe400078ec0ff */
[----:B------:R-:W-:Y:S02]  /*2a630*/  LOP3.LUT R72, R72, 0xffff, RZ, 0xc0, !PT ;  /* 0x0000ffff48487812 */ /* 0x000fe400078ec0ff */
[----:B------:R-:W-:Y:S02]  /*2a640*/  LOP3.LUT R92, R10, 0xffff, RZ, 0xc0, !PT ;  /* 0x0000ffff0a5c7812 */ /* 0x000fe400078ec0ff */
[----:B------:R-:W-:Y:S02]  /*2a650*/  LOP3.LUT R193, R193, 0xffff, RZ, 0xc0, !PT ;  /* 0x0000ffffc1c17812 */ /* 0x000fe400078ec0ff */
[----:B------:R-:W-:Y:S02]  /*2a660*/  LOP3.LUT R14, R14, 0xffff, RZ, 0xc0, !PT ;  /* 0x0000ffff0e0e7812 */ /* 0x000fe400078ec0ff */
[----:B------:R-:W-:-:S02]  /*2a670*/  PRMT R24, R24, 0x3340, R73 ;  /* 0x0000334018187816 */ /* 0x000fc40000000049 */
[----:B------:R-:W-:Y:S02]  /*2a680*/  PRMT R75, R34, 0x3340, R1 ;  /* 0x00003340224b7816 */ /* 0x000fe40000000001 */
[----:B------:R-:W-:Y:S02]  /*2a690*/  LOP3.LUT R79, R79, 0xffff, RZ, 0xc0, !PT ;  /* 0x0000ffff4f4f7812 */ /* 0x000fe400078ec0ff */
[----:B------:R-:W-:Y:S02]  /*2a6a0*/  LOP3.LUT R42, R42, 0xffff, RZ, 0xc0, !PT ;  /* 0x0000ffff2a2a7812 */ /* 0x000fe400078ec0ff */
[----:B------:R-:W-:Y:S02]  /*2a6b0*/  SHF.R.U32.HI R106, RZ, 0x8, R106 ;  /* 0x00000008ff6a7819 */ /* 0x000fe4000001166a */
[----:B------:R-:W-:Y:S02]  /*2a6c0*/  SHF.R.U32.HI R101, RZ, 0x8, R101 ;  /* 0x00000008ff657819 */ /* 0x000fe40000011665 */
[----:B------:R-:W-:-:S02]  /*2a6d0*/  SHF.R.U32.HI R13, RZ, 0x8, R13 ;  /* 0x00000008ff0d7819 */ /* 0x000fc4000001160d */
[----:B------:R-:W-:Y:S02]  /*2a6e0*/  SHF.R.U32.HI R150, RZ, 0x8, R150 ;  /* 0x00000008ff967819 */ /* 0x000fe40000011696 */
[----:B------:R-:W-:Y:S02]  /*2a6f0*/  SHF.R.U32.HI R194, RZ, 0x8, R194 ;  /* 0x00000008ffc27819 */ /* 0x000fe400000116c2 */
[----:B------:R-:W-:Y:S02]  /*2a700*/  SHF.R.U32.HI R202, RZ, 0x8, R202 ;  /* 0x00000008ffca7819 */ /* 0x000fe400000116ca */
[----:B------:R-:W-:Y:S02]  /*2a710*/  SHF.R.U32.HI R15, RZ, 0x8, R15 ;  /* 0x00000008ff0f7819 */ /* 0x000fe4000001160f */
[----:B------:R-:W-:Y:S02]  /*2a720*/  SHF.R.U32.HI R206, RZ, 0x8, R206 ;  /* 0x00000008ffce7819 */ /* 0x000fe400000116ce */
[----:B------:R-:W-:-:S02]  /*2a730*/  PRMT R73, R32, 0x3340, R1 ;  /* 0x0000334020497816 */ /* 0x000fc40000000001 */
[----:B------:R-:W-:Y:S02]  /*2a740*/  LOP3.LUT R34, R30, 0xffff, RZ, 0xc0, !PT ;  /* 0x0000ffff1e227812 */ /* 0x000fe400078ec0ff */
[----:B------:R-:W-:Y:S02]  /*2a750*/  LOP3.LUT R148, R148, 0xffff, RZ, 0xc0, !PT ;  /* 0x0000ffff94947812 */ /* 0x000fe400078ec0ff */
[----:B------:R-:W-:Y:S02]  /*2a760*/  PRMT R10, R192, 0x3340, R23 ;  /* 0x00003340c00a7816 */ /* 0x000fe40000000017 */
[----:B------:R-:W-:Y:S02]  /*2a770*/  LOP3.LUT R32, R28, 0xffff, RZ, 0xc0, !PT ;  /* 0x0000ffff1c207812 */ /* 0x000fe400078ec0ff */
[----:B------:R-:W-:Y:S02]  /*2a780*/  SHF.R.U32.HI R83, RZ, 0x8, R83 ;  /* 0x00000008ff537819 */ /* 0x000fe40000011653 */
[----:B------:R-:W-:-:S02]  /*2a790*/  PRMT R23, R12, 0x3340, R1 ;  /* 0x000033400c177816 */ /* 0x000fc40000000001 */
[----:B------:R-:W-:Y:S02]  /*2a7a0*/  PRMT R28, R40, 0x3340, R77 ;  /* 0x00003340281c7816 */ /* 0x000fe4000000004d */
[----:B------:R-:W-:Y:S02]  /*2a7b0*/  SHF.R.U32.HI R46, RZ, 0x8, R46 ;  /* 0x00000008ff2e7819 */ /* 0x000fe4000001162e */
[----:B------:R-:W-:Y:S02]  /*2a7c0*/  PRMT R72, R72, 0x3340, R91 ;  /* 0x0000334048487816 */ /* 0x000fe4000000005b */
[----:B------:R-:W-:Y:S02]  /*2a7d0*/  PRMT R12, R193, 0x3340, R92 ;  /* 0x00003340c10c7816 */ /* 0x000fe4000000005c */
[----:B------:R-:W-:Y:S02]  /*2a7e0*/  PRMT R111, R14, 0x3340, R1 ;  /* 0x000033400e6f7816 */ /* 0x000fe40000000001 */
[----:B------:R-:W-:-:S02]  /*2a7f0*/  PRMT R30, R42, 0x3340, R79 ;  /* 0x000033402a1e7816 */ /* 0x000fc4000000004f */
[----:B------:R-:W-:Y:S02]  /*2a800*/  LOP3.LUT R40, R101, 0xffff, RZ, 0xc0, !PT ;  /* 0x0000ffff65287812 */ /* 0x000fe400078ec0ff */
[----:B------:R-:W-:Y:S02]  /*2a810*/  LOP3.LUT R91, R106, 0xffff, RZ, 0xc0, !PT ;  /* 0x0000ffff6a5b7812 */ /* 0x000fe400078ec0ff */
[----:B------:R-:W-:Y:S02]  /*2a820*/  PRMT R7, R78, 0x3340, R1 ;  /* 0x000033404e077816 */ /* 0x000fe40000000001 */
[----:B------:R-:W-:Y:S02]  /*2a830*/  LOP3.LUT R150, R150, 0xffff, RZ, 0xc0, !PT ;  /* 0x0000ffff96967812 */ /* 0x000fe400078ec0ff */
[----:B------:R-:W-:Y:S02]  /*2a840*/  LOP3.LUT R13, R13, 0xffff, RZ, 0xc0, !PT ;  /* 0x0000ffff0d0d7812 */ /* 0x000fe400078ec0ff */
[----:B------:R-:W-:-:S02]  /*2a850*/  LOP3.LUT R14, R194, 0xffff, RZ, 0xc0, !PT ;  /* 0x0000ffffc20e7812 */ /* 0x000fc400078ec0ff */
[----:B------:R-:W-:Y:S02]  /*2a860*/  LOP3.LUT R15, R15, 0xffff, RZ, 0xc0, !PT ;  /* 0x0000ffff0f0f7812 */ /* 0x000fe400078ec0ff */
[----:B------:R-:W-:Y:S02]  /*2a870*/  LOP3.LUT R202, R202, 0xffff, RZ, 0xc0, !PT ;  /* 0x0000ffffcaca7812 */ /* 0x000fe400078ec0ff */
[----:B------:R-:W-:Y:S02]  /*2a880*/  LOP3.LUT R92, R206, 0xffff, RZ, 0xc0, !PT ;  /* 0x0000ffffce5c7812 */ /* 0x000fe400078ec0ff */
[--C-:B------:R-:W-:Y:S02]  /*2a890*/  PRMT R79, R34, 0x3340, R1.reuse ;  /* 0x00003340224f7816 */ /* 0x100fe40000000001 */
[----:B------:R-:W-:Y:S02]  /*2a8a0*/  PRMT R78, R148, 0x3340, R1 ;  /* 0x00003340944e7816 */ /* 0x000fe40000000001 */
[----:B------:R-:W-:-:S02]  /*2a8b0*/  LOP3.LUT R34, R83, 0xffff, RZ, 0xc0, !PT ;  /* 0x0000ffff53227812 */ /* 0x000fc400078ec0ff */
[----:B------:R-:W-:Y:S02]  /*2a8c0*/  LOP3.LUT R83, R46, 0xffff, RZ, 0xc0, !PT ;  /* 0x0000ffff2e537812 */ /* 0x000fe400078ec0ff */
        /* <DEDUP_REMOVED lines=8> */
[----:B------:R-:W-:Y:S02]  /*2a950*/  LOP3.LUT R190, R190, 0xffff, RZ, 0xc0, !PT ;  /* 0x0000ffffbebe7812 */ /* 0x000fe400078ec0ff */
[----:B------:R-:W-:Y:S02]  /*2a960*/  LOP3.LUT R10, R191, 0xffff, RZ, 0xc0, !PT ;  /* 0x0000ffffbf0a7812 */ /* 0x000fe400078ec0ff */
[----:B------:R-:W-:-:S02]  /*2a970*/  PRMT R111, R12, 0x5410, R111 ;  /* 0x000054100c6f7816 */ /* 0x000fc4000000006f */
[----:B------:R-:W-:Y:S02]  /*2a980*/  PRMT R23, R13, 0x5410, R14 ;  /* 0x000054100d177816 */ /* 0x000fe4000000000e */
[----:B------:R-:W-:Y:S02]  /*2a990*/  PRMT R91, R15, 0x5410, R92 ;  /* 0x000054100f5b7816 */ /* 0x000fe4000000005c */
[--C-:B------:R-:W-:Y:S02]  /*2a9a0*/  PRMT R12, R27, 0x4210, R190.reuse ;  /* 0x000042101b0c7816 */ /* 0x100fe400000000be */
[----:B------:R-:W-:Y:S02]  /*2a9b0*/  PRMT R13, R7, 0x5210, R190 ;  /* 0x00005210070d7816 */ /* 0x000fe400000000be */
[--C-:B------:R-:W-:Y:S02]  /*2a9c0*/  PRMT R14, R25, 0x4210, R10.reuse ;  /* 0x00004210190e7816 */ /* 0x100fe4000000000a */
[----:B------:R-:W-:-:S05]  /*2a9d0*/  PRMT R15, R21, 0x5210, R10 ;  /* 0x00005210150f7816 */ /* 0x000fca000000000a */
[----:B------:R0:W-:Y:S01]  /*2a9e0*/  STSM.16.M88.4 [R0], R12 ;  /* 0x0000000c00007844 */ /* 0x0001e20000000200 */
[----:B------:R-:W-:Y:S02]  /*2a9f0*/  SHF.R.U32.HI R218, RZ, 0x8, R218 ;  /* 0x00000008ffda7819 */ /* 0x000fe400000116da */
[----:B------:R-:W-:Y:S02]  /*2aa00*/  SHF.R.U32.HI R45, RZ, 0x8, R45 ;  /* 0x00000008ff2d7819 */ /* 0x000fe4000001162d */
[----:B------:R-:W-:Y:S02]  /*2aa10*/  SHF.R.U32.HI R166, RZ, 0x8, R166 ;  /* 0x00000008ffa67819 */ /* 0x000fe400000116a6 */
        /* <DEDUP_REMOVED lines=8> */
[----:B------:R-:W-:-:S02]  /*2aaa0*/  SHF.R.U32.HI R44, RZ, 0x8, R44 ;  /* 0x00000008ff2c7819 */ /* 0x000fc4000001162c */
[----:B------:R-:W-:Y:S02]  /*2aab0*/  LOP3.LUT R45, R45, 0xffff, RZ, 0xc0, !PT ;  /* 0x0000ffff2d2d7812 */ /* 0x000fe400078ec0ff */
[----:B------:R-:W-:Y:S02]  /*2aac0*/  LOP3.LUT R218, R218, 0xffff, RZ, 0xc0, !PT ;  /* 0x0000ffffdada7812 */ /* 0x000fe400078ec0ff */
[----:B------:R-:W-:Y:S02]  /*2aad0*/  LOP3.LUT R47, R47, 0xffff, RZ, 0xc0, !PT ;  /* 0x0000ffff2f2f7812 */ /* 0x000fe400078ec0ff */
[----:B------:R-:W-:Y:S02]  /*2aae0*/  LOP3.LUT R166, R166, 0xffff, RZ, 0xc0, !PT ;  /* 0x0000ffffa6a67812 */ /* 0x000fe400078ec0ff */
[----:B------:R-:W-:Y:S02]  /*2aaf0*/  SHF.R.U32.HI R76, RZ, 0x8, R76 ;  /* 0x00000008ff4c7819 */ /* 0x000fe4000001164c */
[----:B------:R-:W-:-:S02]  /*2ab00*/  SHF.R.U32.HI R95, RZ, 0x8, R95 ;  /* 0x00000008ff5f7819 */ /* 0x000fc4000001165f */
[----:B------:R-:W-:Y:S02]  /*2ab10*/  SHF.R.U32.HI R90, RZ, 0x8, R90 ;  /* 0x00000008ff5a7819 */ /* 0x000fe4000001165a */
[----:B------:R-:W-:Y:S02]  /*2ab20*/  SHF.R.U32.HI R97, RZ, 0x8, R97 ;  /* 0x00000008ff617819 */ /* 0x000fe40000011661 */
[----:B------:R-:W-:Y:S02]  /*2ab30*/  LOP3.LUT R99, R99, 0xffff, RZ, 0xc0, !PT ;  /* 0x0000ffff63637812 */ /* 0x000fe400078ec0ff */
[----:B------:R-:W-:Y:S02]  /*2ab40*/  LOP3.LUT R104, R104, 0xffff, RZ, 0xc0, !PT ;  /* 0x0000ffff68687812 */ /* 0x000fe400078ec0ff */
[----:B------:R-:W-:Y:S02]  /*2ab50*/  LOP3.LUT R124, R222, 0xffff, RZ, 0xc0, !PT ;  /* 0x0000ffffde7c7812 */ /* 0x000fe400078ec0ff */
[----:B------:R-:W-:-:S02]  /*2ab60*/  LOP3.LUT R126, R170, 0xffff, RZ, 0xc0, !PT ;  /* 0x0000ffffaa7e7812 */ /* 0x000fc400078ec0ff */
[----:B------:R-:W-:Y:S02]  /*2ab70*/  PRMT R77, R32, 0x3340, R1 ;  /* 0x00003340204d7816 */ /* 0x000fe40000000001 */
        /* <DEDUP_REMOVED lines=8> */
[----:B------:R-:W-:Y:S02]  /*2ac00*/  LOP3.LUT R97, R97, 0xffff, RZ, 0xc0, !PT ;  /* 0x0000ffff61617812 */ /* 0x000fe400078ec0ff */
[----:B------:R-:W-:Y:S02]  /*2ac10*/  LOP3.LUT R90, R90, 0xffff, RZ, 0xc0, !PT ;  /* 0x0000ffff5a5a7812 */ /* 0x000fe400078ec0ff */
[----:B------:R-:W-:-:S02]  /*2ac20*/  PRMT R44, R104, 0x3340, R99 ;  /* 0x00003340682c7816 */ /* 0x000fc40000000063 */
[--C-:B------:R-:W-:Y:S02]  /*2ac30*/  PRMT R124, R124, 0x3340, R1.reuse ;  /* 0x000033407c7c7816 */ /* 0x100fe40000000001 */
[--C-:B------:R-:W-:Y:S02]  /*2ac40*/  PRMT R126, R126, 0x3340, R1.reuse ;  /* 0x000033407e7e7816 */ /* 0x100fe40000000001 */
[--C-:B------:R-:W-:Y:S02]  /*2ac50*/  PRMT R101, R112, 0x3340, R1.reuse ;  /* 0x0000334070657816 */ /* 0x100fe40000000001 */
[----:B------:R-:W-:Y:S02]  /*2ac60*/  PRMT R121, R114, 0x3340, R1 ;  /* 0x0000334072797816 */ /* 0x000fe40000000001 */
[----:B------:R-:W-:Y:S02]  /*2ac70*/  F2FP.SATFINITE.E4M3.F32.PACK_AB_MERGE_C R226, R226, R227, RZ ;  /* 0x000000e3e2e2723e */ /* 0x000fe400048070ff */
[----:B------:R-:W-:-:S02]  /*2ac80*/  F2FP.SATFINITE.E4M3.F32.PACK_AB_MERGE_C R228, R228, R229, RZ ;  /* 0x000000e5e4e4723e */ /* 0x000fc400048070ff */
[----:B------:R-:W-:Y:S02]  /*2ac90*/  F2FP.SATFINITE.E4M3.F32.PACK_AB_MERGE_C R230, R230, R231, RZ ;  /* 0x000000e7e6e6723e */ /* 0x000fe400048070ff */
[----:B------:R-:W-:Y:S02]  /*2aca0*/  PRMT R76, R76, 0x3340, R95 ;  /* 0x000033404c4c7816 */ /* 0x000fe4000000005f */
[----:B------:R-:W-:Y:S02]  /*2acb0*/  PRMT R42, R90, 0x3340, R97 ;  /* 0x000033405a2a7816 */ /* 0x000fe40000000061 */
[----:B------:R-:W-:Y:S02]  /*2acc0*/  PRMT R95, R45, 0x5410, R124 ;  /* 0x000054102d5f7816 */ /* 0x000fe4000000007c */
[----:B------:R-:W-:Y:S02]  /*2acd0*/  PRMT R97, R47, 0x5410, R126 ;  /* 0x000054102f617816 */ /* 0x000fe4000000007e */
[----:B------:R-:W-:-:S02]  /*2ace0*/  PRMT R106, R44, 0x5410, R101 ;  /* 0x000054102c6a7816 */ /* 0x000fc40000000065 */
[----:B------:R-:W-:Y:S01]  /*2acf0*/  PRMT R121, R46, 0x5410, R121 ;  /* 0x000054102e797816 */ /* 0x000fe20000000079 */
[----:B------:R-:W-:Y:S01]  /*2ad00*/  BAR.SYNC.DEFER_BLOCKING 0x0 ;  /* 0x0000000000007b1d */ /* 0x000fe20000010000 */
[----:B------:R-:W-:Y:S02]  /*2ad10*/  LOP3.LUT R226, R226, 0xffff, RZ, 0xc0, !PT ;  /* 0x0000ffffe2e27812 */ /* 0x000fe400078ec0ff */
[----:B------:R-:W-:Y:S02]  /*2ad20*/  LOP3.LUT R59, R228, 0xffff, RZ, 0xc0, !PT ;  /* 0x0000ffffe43b7812 */ /* 0x000fe400078ec0ff */
[----:B------:R-:W-:Y:S02]  /*2ad30*/  LOP3.LUT R230, R230, 0xffff, RZ, 0xc0, !PT ;  /* 0x0000ffffe6e67812 */ /* 0x000fe400078ec0ff */
[----:B------:R-:W-:Y:S02]  /*2ad40*/  F2FP.SATFINITE.E4M3.F32.PACK_AB_MERGE_C R38, R39, R38, RZ ;  /* 0x000000262726723e */ /* 0x000fe400048070ff */
[----:B------:R-:W-:-:S02]  /*2ad50*/  PRMT R196, R230, 0x3340, R1 ;  /* 0x00003340e6c47816 */ /* 0x000fc40000000001 */
[--C-:B------:R-:W-:Y:S02]  /*2ad60*/  PRMT R39, R226, 0x3340, R59.reuse ;  /* 0x00003340e2277816 */ /* 0x100fe4000000003b */
[----:B------:R-:W-:Y:S02]  /*2ad70*/  SHF.R.U32.HI R226, RZ, 0x8, R226 ;  /* 0x00000008ffe27819 */ /* 0x000fe400000116e2 */
[----:B------:R-:W-:Y:S02]  /*2ad80*/  SHF.R.U32.HI R59, RZ, 0x8, R59 ;  /* 0x00000008ff3b7819 */ /* 0x000fe4000001163b */
[----:B------:R-:W-:Y:S01]  /*2ad90*/  SHF.R.U32.HI R230, RZ, 0x8, R230 ;  /* 0x00000008ffe67819 */ /* 0x000fe200000116e6 */
[----:B------:R-:W1:Y:S01]  /*2ada0*/  LDS.128 R44, [R20] ;  /* 0x00000000142c7984 */ /* 0x000e620000000c00 */
[----:B------:R-:W-:Y:S02]  /*2adb0*/  LOP3.LUT R59, R59, 0xffff, RZ, 0xc0, !PT ;  /* 0x0000ffff3b3b7812 */ /* 0x000fe400078ec0ff */
[----:B------:R-:W-:-:S02]  /*2adc0*/  LOP3.LUT R226, R226, 0xffff, RZ, 0xc0, !PT ;  /* 0x0000ffffe2e27812 */ /* 0x000fc400078ec0ff */
[----:B------:R-:W-:Y:S02]  /*2add0*/  LOP3.LUT R140, R230, 0xffff, RZ, 0xc0, !PT ;  /* 0x0000ffffe68c7812 */ /* 0x000fe400078ec0ff */
[----:B------:R-:W-:Y:S02]  /*2ade0*/  F2FP.SATFINITE.E4M3.F32.PACK_AB_MERGE_C R199, R199, R201, RZ ;  /* 0x000000c9c7c7723e */ /* 0x000fe400048070ff */
[----:B------:R-:W-:Y:S02]  /*2adf0*/  PRMT R59, R226, 0x3340, R59 ;  /* 0x00003340e23b7816 */ /* 0x000fe4000000003b */
[----:B------:R-:W-:Y:S02]  /*2ae00*/  PRMT R140, R140, 0x3340, R1 ;  /* 0x000033408c8c7816 */ /* 0x000fe40000000001 */
[----:B------:R-:W-:Y:S02]  /*2ae10*/  LOP3.LUT R11, R11, 0xffff, RZ, 0xc0, !PT ;  /* 0x0000ffff0b0b7812 */ /* 0x000fe400078ec0ff */
[----:B------:R-:W-:-:S02]  /*2ae20*/  LOP3.LUT R10, R199, 0xffff, RZ, 0xc0, !PT ;  /* 0x0000ffffc70a7812 */ /* 0x000fc400078ec0ff */
[----:B------:R-:W-:Y:S02]  /*2ae30*/  PRMT R140, R59, 0x5410, R140 ;  /* 0x000054103b8c7816 */ /* 0x000fe4000000008c */
[----:B------:R-:W-:Y:S02]  /*2ae40*/  PRMT R59, R24, 0x5410, R73 ;  /* 0x00005410183b7816 */ /* 0x000fe40000000049 */
[----:B------:R-:W-:Y:S02]  /*2ae50*/  PRMT R99, R26, 0x5410, R75 ;  /* 0x000054101a637816 */ /* 0x000fe4000000004b */
[--C-:B------:R-:W-:Y:S02]  /*2ae60*/  PRMT R24, R18, 0x4210, R11.reuse ;  /* 0x0000421012187816 */ /* 0x100fe4000000000b */
[----:B------:R-:W-:Y:S02]  /*2ae70*/  PRMT R25, R40, 0x5210, R11 ;  /* 0x0000521028197816 */ /* 0x000fe4000000000b */
[----:B------:R-:W-:-:S02]  /*2ae80*/  PRMT R26, R9, 0x4210, R10 ;  /* 0x00004210091a7816 */ /* 0x000fc4000000000a */
[----:B------:R-:W-:Y:S01]  /*2ae90*/  PRMT R27, R111, 0x5210, R10 ;  /* 0x000052106f1b7816 */ /* 0x000fe2000000000a */
[----:B------:R-:W-:Y:S01]  /*2aea0*/  BAR.SYNC.DEFER_BLOCKING 0x0 ;  /* 0x0000000000007b1d */ /* 0x000fe20000010000 */
[----:B------:R-:W-:Y:S02]  /*2aeb0*/  F2FP.SATFINITE.E4M3.F32.PACK_AB_MERGE_C R158, R158, R159, RZ ;  /* 0x0000009f9e9e723e */ /* 0x000fe400048070ff */
[----:B------:R-:W-:Y:S02]  /*2aec0*/  F2FP.SATFINITE.E4M3.F32.PACK_AB_MERGE_C R162, R162, R163, RZ ;  /* 0x000000a3a2a2723e */ /* 0x000fe400048070ff */
[----:B------:R-:W-:Y:S02]  /*2aed0*/  LOP3.LUT R158, R158, 0xffff, RZ, 0xc0, !PT ;  /* 0x0000ffff9e9e7812 */ /* 0x000fe400078ec0ff */
[----:B------:R-:W-:Y:S02]  /*2aee0*/  LOP3.LUT R162, R162, 0xffff, RZ, 0xc0, !PT ;  /* 0x0000ffffa2a27812 */ /* 0x000fe400078ec0ff */
[----:B------:R-:W-:-:S02]  /*2aef0*/  F2FP.SATFINITE.E4M3.F32.PACK_AB_MERGE_C R36, R37, R36, RZ ;  /* 0x000000242524723e */ /* 0x000fc400048070ff */
[----:B------:R-:W-:Y:S02]  /*2af00*/  PRMT R37, R158, 0x3340, R43 ;  /* 0x000033409e257816 */ /* 0x000fe4000000002b */
[----:B------:R-:W-:Y:S01]  /*2af10*/  PRMT R22, R162, 0x3340, R1 ;  /* 0x00003340a2167816 */ /* 0x000fe20000000001 */
[----:B------:R2:W-:Y:S01]  /*2af20*/  STSM.16.M88.4 [R0], R24 ;  /* 0x0000001800007844 */ /* 0x0005e20000000200 */
[----:B------:R-:W-:Y:S02]  /*2af30*/  SHF.R.U32.HI R210, RZ, 0x8, R210 ;  /* 0x00000008ffd27819 */ /* 0x000fe400000116d2 */
[----:B------:R-:W-:Y:S02]  /*2af40*/  SHF.R.U32.HI R41, RZ, 0x8, R41 ;  /* 0x00000008ff297819 */ /* 0x000fe40000011629 */
[----:B------:R-:W-:Y:S02]  /*2af50*/  SHF.R.U32.HI R158, RZ, 0x8, R158 ;  /* 0x00000008ff9e7819 */ /* 0x000fe4000001169e */
[----:B------:R-:W-:-:S02]  /*2af60*/  SHF.R.U32.HI R43, RZ, 0x8, R43 ;  /* 0x00000008ff2b7819 */ /* 0x000fc4000001162b */
[----:B------:R-:W-:Y:S02]  /*2af70*/  SHF.R.U32.HI R214, RZ, 0x8, R214 ;  /* 0x00000008ffd67819 */ /* 0x000fe400000116d6 */
[----:B------:R-:W-:Y:S02]  /*2af80*/  SHF.R.U32.HI R162, RZ, 0x8, R162 ;  /* 0x00000008ffa27819 */ /* 0x000fe400000116a2 */
[----:B------:R-:W-:Y:S02]  /*2af90*/  SHF.R.U32.HI R98, RZ, 0x8, R98 ;  /* 0x00000008ff627819 */ /* 0x000fe40000011662 */
[----:B------:R-:W-:Y:S02]  /*2afa0*/  LOP3.LUT R41, R41, 0xffff, RZ, 0xc0, !PT ;  /* 0x0000ffff29297812 */ /* 0x000fe400078ec0ff */
[----:B------:R-:W-:Y:S02]  /*2afb0*/  LOP3.LUT R210, R210, 0xffff, RZ, 0xc0, !PT ;  /* 0x0000ffffd2d27812 */ /* 0x000fe400078ec0ff */
[----:B------:R-:W-:-:S02]  /*2afc0*/  LOP3.LUT R43, R43, 0xffff, RZ, 0xc0, !PT ;  /* 0x0000ffff2b2b7812 */ /* 0x000fc400078ec0ff */
[----:B------:R-:W-:Y:S02]  /*2afd0*/  LOP3.LUT R158, R158, 0xffff, RZ, 0xc0, !PT ;  /* 0x0000ffff9e9e7812 */ /* 0x000fe400078ec0ff */
[----:B------:R-:W-:Y:S02]  /*2afe0*/  SHF.R.U32.HI R74, RZ, 0x8, R74 ;  /* 0x00000008ff4a7819 */ /* 0x000fe4000001164a */
[----:B------:R-:W-:Y:S02]  /*2aff0*/  SHF.R.U32.HI R93, RZ, 0x8, R93 ;  /* 0x00000008ff5d7819 */ /* 0x000fe4000001165d */
[----:B------:R-:W-:Y:S02]  /*2b000*/  LOP3.LUT R108, R214, 0xffff, RZ, 0xc0, !PT ;  /* 0x0000ffffd66c7812 */ /* 0x000fe400078ec0ff */
[----:B------:R-:W-:Y:S02]  /*2b010*/  LOP3.LUT R110, R162, 0xffff, RZ, 0xc0, !PT ;  /* 0x0000ffffa26e7812 */ /* 0x000fe400078ec0ff */
[----:B------:R-:W-:-:S02]  /*2b020*/  F2FP.SATFINITE.E4M3.F32.PACK_AB_MERGE_C R118, R119, R118, RZ ;  /* 0x000000767776723e */ /* 0x000fc400048070ff */
[----:B------:R-:W-:Y:S02]  /*2b030*/  F2FP.SATFINITE.E4M3.F32.PACK_AB_MERGE_C R208, R208, R209, RZ ;  /* 0x000000d1d0d0723e */ /* 0x000fe400048070ff */
[----:B------:R-:W-:Y:S02]  /*2b040*/  SHF.R.U32.HI R35, RZ, 0x8, R35 ;  /* 0x00000008ff237819 */ /* 0x000fe40000011623 */
[----:B------:R-:W-:Y:S02]  /*2b050*/  SHF.R.U32.HI R152, RZ, 0x8, R152 ;  /* 0x00000008ff987819 */ /* 0x000fe40000011698 */
[----:B------:R-:W-:Y:S02]  /*2b060*/  SHF.R.U32.HI R154, RZ, 0x8, R154 ;  /* 0x00000008ff9a7819 */ /* 0x000fe4000001169a */
[----:B------:R-:W-:Y:S02]  /*2b070*/  SHF.R.U32.HI R160, RZ, 0x8, R160 ;  /* 0x00000008ffa07819 */ /* 0x000fe400000116a0 */
[----:B------:R-:W-:-:S02]  /*2b080*/  SHF.R.U32.HI R168, RZ, 0x8, R168 ;  /* 0x00000008ffa87819 */ /* 0x000fc400000116a8 */
[----:B------:R-:W-:Y:S02]  /*2b090*/  F2FP.SATFINITE.E4M3.F32.PACK_AB_MERGE_C R156, R156, R157, RZ ;  /* 0x0000009d9c9c723e */ /* 0x000fe400048070ff */
[----:B------:R-:W-:Y:S02]  /*2b0a0*/  F2FP.SATFINITE.E4M3.F32.PACK_AB_MERGE_C R216, R216, R217, RZ ;  /* 0x000000d9d8d8723e */ /* 0x000fe400048070ff */
[----:B------:R-:W-:Y:S02]  /*2b0b0*/  SHF.R.U32.HI R80, RZ, 0x8, R80 ;  /* 0x00000008ff507819 */ /* 0x000fe40000011650 */
[----:B------:R-:W-:Y:S02]  /*2b0c0*/  SHF.R.U32.HI R82, RZ, 0x8, R82 ;  /* 0x00000008ff527819 */ /* 0x000fe40000011652 */
[----:B------:R-:W-:Y:S02]  /*2b0d0*/  F2FP.SATFINITE.E4M3.F32.PACK_AB_MERGE_C R224, R224, R225, RZ ;  /* 0x000000e1e0e0723e */ /* 0x000fe400048070ff */
[----:B------:R-:W-:-:S02]  /*2b0e0*/  F2FP.SATFINITE.E4M3.F32.PACK_AB_MERGE_C R164, R164, R165, RZ ;  /* 0x000000a5a4a4723e */ /* 0x000fc400048070ff */
[----:B------:R-:W-:Y:S02]  /*2b0f0*/  F2FP.SATFINITE.E4M3.F32.PACK_AB_MERGE_C R172, R172, R173, RZ ;  /* 0x000000adacac723e */ /* 0x000fe400048070ff */
[----:B------:R-:W-:Y:S02]  /*2b100*/  F2FP.SATFINITE.E4M3.F32.PACK_AB_MERGE_C R232, R232, R233, RZ ;  /* 0x000000e9e8e8723e */ /* 0x000fe400048070ff */
[----:B------:R-:W-:Y:S02]  /*2b110*/  SHF.R.U32.HI R174, RZ, 0x8, R174 ;  /* 0x00000008ffae7819 */ /* 0x000fe400000116ae */
[----:B------:R-:W-:Y:S02]  /*2b120*/  SHF.R.U32.HI R65, RZ, 0x8, R65 ;  /* 0x00000008ff417819 */ /* 0x000fe40000011641 */
[----:B------:R-:W-:Y:S02]  /*2b130*/  SHF.R.U32.HI R178, RZ, 0x8, R178 ;  /* 0x00000008ffb27819 */ /* 0x000fe400000116b2 */
[----:B------:R-:W-:-:S02]  /*2b140*/  SHF.R.U32.HI R234, RZ, 0x8, R234 ;  /* 0x00000008ffea7819 */ /* 0x000fc400000116ea */
[----:B------:R-:W-:Y:S02]  /*2b150*/  SHF.R.U32.HI R67, RZ, 0x8, R67 ;  /* 0x00000008ff437819 */ /* 0x000fe40000011643 */
[----:B------:R-:W-:Y:S02]  /*2b160*/  SHF.R.U32.HI R238, RZ, 0x8, R238 ;  /* 0x00000008ffee7819 */ /* 0x000fe400000116ee */
[----:B------:R-:W-:Y:S02]  /*2b170*/  F2FP.SATFINITE.E4M3.F32.PACK_AB_MERGE_C R180, R180, R181, RZ ;  /* 0x000000b5b4b4723e */ /* 0x000fe400048070ff */
[----:B------:R-:W-:Y:S02]  /*2b180*/  F2FP.SATFINITE.E4M3.F32.PACK_AB_MERGE_C R240, R240, R241, RZ ;  /* 0x000000f1f0f0723e */ /* 0x000fe400048070ff */
        /* <DEDUP_REMOVED lines=10> */
[----:B------:R-:W-:Y:S01]  /*2b230*/  F2FP.SATFINITE.E4M3.F32.PACK_AB_MERGE_C R116, R117, R116, RZ ;  /* 0x000000747574723e */ /* 0x000fe200048070ff */
[----:B------:R-:W3:Y:S01]  /*2b240*/  S2R R123, SR_TID.X ;  /* 0x00000000007b7919 */ /* 0x000ee20000002100 */
[----:B------:R-:W-:Y:S01]  /*2b250*/  LOP3.LUT R98, R98, 0xffff, RZ, 0xc0, !PT ;  /* 0x0000ffff62627812 */ /* 0x000fe200078ec0ff */
[----:B------:R-:W4:Y:S01]  /*2b260*/  LDC R214, c[0x0][0x278] ;  /* 0x00009e00ffd67b82 */ /* 0x000f220000000800 */
[----:B------:R-:W-:Y:S02]  /*2b270*/  PRMT R41, R210, 0x3340, R41 ;  /* 0x00003340d2297816 */ /* 0x000fe40000000029 */
[----:B------:R-:W-:-:S02]  /*2b280*/  PRMT R43, R158, 0x3340, R43 ;  /* 0x000033409e2b7816 */ /* 0x000fc4000000002b */
[----:B------:R-:W-:Y:S02]  /*2b290*/  LOP3.LUT R93, R93, 0xffff, RZ, 0xc0, !PT ;  /* 0x0000ffff5d5d7812 */ /* 0x000fe400078ec0ff */
[----:B------:R-:W-:Y:S02]  /*2b2a0*/  LOP3.LUT R74, R74, 0xffff, RZ, 0xc0, !PT ;  /* 0x0000ffff4a4a7812 */ /* 0x000fe400078ec0ff */
[--C-:B------:R-:W-:Y:S02]  /*2b2b0*/  PRMT R108, R108, 0x3340, R1.reuse ;  /* 0x000033406c6c7816 */ /* 0x100fe40000000001 */
[--C-:B------:R-:W-:Y:S02]  /*2b2c0*/  PRMT R110, R110, 0x3340, R1.reuse ;  /* 0x000033406e6e7816 */ /* 0x100fe40000000001 */
[----:B------:R-:W-:Y:S02]  /*2b2d0*/  PRMT R119, R98, 0x3340, R1 ;  /* 0x0000334062777816 */ /* 0x000fe40000000001 */
[----:B------:R-:W-:-:S02]  /*2b2e0*/  PRMT R74, R74, 0x3340, R93 ;  /* 0x000033404a4a7816 */ /* 0x000fc4000000005d */
[----:B------:R-:W-:Y:S02]  /*2b2f0*/  PRMT R108, R41, 0x5410, R108 ;  /* 0x00005410296c7816 */ /* 0x000fe4000000006c */
[----:B------:R-:W-:Y:S02]  /*2b300*/  PRMT R93, R43, 0x5410, R110 ;  /* 0x000054102b5d7816 */ /* 0x000fe4000000006e */
[----:B------:R-:W-:Y:S01]  /*2b310*/  PRMT R104, R42, 0x5410, R119 ;  /* 0x000054102a687816 */ /* 0x000fe20000000077 */
[----:B------:R-:W-:Y:S01]  /*2b320*/  BAR.SYNC.DEFER_BLOCKING 0x0 ;  /* 0x0000000000007b1d */ /* 0x000fe20000010000 */
[----:B------:R-:W-:Y:S02]  /*2b330*/  LOP3.LUT R10, R19, 0xffff, RZ, 0xc0, !PT ;  /* 0x0000ffff130a7812 */ /* 0x000fe400078ec0ff */
[----:B------:R-:W-:-:S03]  /*2b340*/  LOP3.LUT R208, R208, 0xffff, RZ, 0xc0, !PT ;  /* 0x0000ffffd0d07812 */ /* 0x000fc600078ec0ff */
[----:B------:R-:W4:Y:S01]  /*2b350*/  LDS.128 R40, [R20] ;  /* 0x0000000014287984 */ /* 0x000f220000000c00 */
[--C-:B0-----:R-:W-:Y:S02]  /*2b360*/  PRMT R12, R33, 0x4210, R10.reuse ;  /* 0x00004210210c7816 */ /* 0x101fe4000000000a */
[----:B------:R-:W-:Y:S02]  /*2b370*/  PRMT R13, R23, 0x5210, R10 ;  /* 0x00005210170d7816 */ /* 0x000fe4000000000a */
[--C-:B------:R-:W-:Y:S02]  /*2b380*/  PRMT R14, R29, 0x4210, R208.reuse ;  /* 0x000042101d0e7816 */ /* 0x100fe400000000d0 */
[----:B------:R-:W-:Y:S01]  /*2b390*/  PRMT R15, R91, 0x5210, R208 ;  /* 0x000052105b0f7816 */ /* 0x000fe200000000d0 */
[----:B------:R-:W-:Y:S01]  /*2b3a0*/  BAR.SYNC.DEFER_BLOCKING 0x0 ;  /* 0x0000000000007b1d */ /* 0x000fe20000010000 */
[----:B------:R-:W-:Y:S02]  /*2b3b0*/  LOP3.LUT R152, R152, 0xffff, RZ, 0xc0, !PT ;  /* 0x0000ffff98987812 */ /* 0x000fe400078ec0ff */
[----:B------:R-:W-:-:S02]  /*2b3c0*/  LOP3.LUT R35, R35, 0xffff, RZ, 0xc0, !PT ;  /* 0x0000ffff23237812 */ /* 0x000fc400078ec0ff */
[----:B------:R-:W-:Y:S02]  /*2b3d0*/  LOP3.LUT R94, R154, 0xffff, RZ, 0xc0, !PT ;  /* 0x0000ffff9a5e7812 */ /* 0x000fe400078ec0ff */
[----:B------:R-:W-:Y:S01]  /*2b3e0*/  LOP3.LUT R160, R160, 0xffff, RZ, 0xc0, !PT ;  /* 0x0000ffffa0a07812 */ /* 0x000fe200078ec0ff */
[----:B------:R-:W-:Y:S01]  /*2b3f0*/  STSM.16.M88.4 [R0], R12 ;  /* 0x0000000c00007844 */ /* 0x000fe20000000200 */
[----:B------:R-:W-:Y:S01]  /*2b400*/  BAR.SYNC.DEFER_BLOCKING 0x0 ;  /* 0x0000000000007b1d */ /* 0x000fe20000010000 */
[----:B------:R-:W-:Y:S02]  /*2b410*/  LOP3.LUT R168, R168, 0xffff, RZ, 0xc0, !PT ;  /* 0x0000ffffa8a87812 */ /* 0x000fe400078ec0ff */
[----:B------:R-:W-:Y:S02]  /*2b420*/  PRMT R35, R35, 0x3340, R152 ;  /* 0x0000334023237816 */ /* 0x000fe40000000098 */
[----:B------:R-:W-:Y:S02]  /*2b430*/  PRMT R32, R81, 0x3340, R32 ;  /* 0x0000334051207816 */ /* 0x000fe40000000020 */
[----:B------:R-:W-:-:S02]  /*2b440*/  PRMT R34, R83, 0x3340, R34 ;  /* 0x0000334053227816 */ /* 0x000fc40000000022 */
[--C-:B------:R-:W-:Y:S02]  /*2b450*/  PRMT R94, R94, 0x3340, R1.reuse ;  /* 0x000033405e5e7816 */ /* 0x100fe40000000001 */
[--C-:B------:R-:W-:Y:S02]  /*2b460*/  PRMT R81, R160, 0x3340, R1.reuse ;  /* 0x00003340a0517816 */ /* 0x100fe40000000001 */
[----:B------:R-:W-:Y:S02]  /*2b470*/  PRMT R83, R168, 0x3340, R1 ;  /* 0x00003340a8537816 */ /* 0x000fe40000000001 */
[----:B------:R-:W-:Y:S02]  /*2b480*/  PRMT R94, R35, 0x5410, R94 ;  /* 0x00005410235e7816 */ /* 0x000fe4000000005e */
[----:B------:R-:W-:Y:S02]  /*2b490*/  PRMT R90, R32, 0x5410, R81 ;  /* 0x00005410205a7816 */ /* 0x000fe40000000051 */
[----:B------:R-:W-:-:S02]  /*2b4a0*/  PRMT R83, R34, 0x5410, R83 ;  /* 0x0000541022537816 */ /* 0x000fc40000000053 */
[----:B------:R-:W-:Y:S01]  /*2b4b0*/  LDS.128 R32, [R20] ;  /* 0x0000000014207984 */ /* 0x000fe20000000c00 */
[----:B------:R-:W-:Y:S02]  /*2b4c0*/  LOP3.LUT R7, R156, 0xffff, RZ, 0xc0, !PT ;  /* 0x0000ffff9c077812 */ /* 0x000fe400078ec0ff */
[----:B------:R-:W-:Y:S02]  /*2b4d0*/  LOP3.LUT R9, R216, 0xffff, RZ, 0xc0, !PT ;  /* 0x0000ffffd8097812 */ /* 0x000fe400078ec0ff */
[--C-:B--2---:R-:W-:Y:S02]  /*2b4e0*/  PRMT R24, R16, 0x4210, R7.reuse ;  /* 0x0000421010187816 */ /* 0x104fe40000000007 */
[----:B------:R-:W-:Y:S02]  /*2b4f0*/  PRMT R25, R94, 0x5210, R7 ;  /* 0x000052105e197816 */ /* 0x000fe40000000007 */
[--C-:B------:R-:W-:Y:S02]  /*2b500*/  PRMT R26, R8, 0x4210, R9.reuse ;  /* 0x00004210081a7816 */ /* 0x100fe40000000009 */
[----:B------:R-:W-:Y:S01]  /*2b510*/  PRMT R27, R108, 0x5210, R9 ;  /* 0x000052106c1b7816 */ /* 0x000fe20000000009 */
[----:B------:R-:W-:Y:S01]  /*2b520*/  BAR.SYNC.DEFER_BLOCKING 0x0 ;  /* 0x0000000000007b1d */ /* 0x000fe20000010000 */
[----:B------:R-:W-:-:S02]  /*2b530*/  LOP3.LUT R80, R80, 0xffff, RZ, 0xc0, !PT ;  /* 0x0000ffff50507812 */ /* 0x000fc400078ec0ff */
[----:B------:R-:W-:-:S03]  /*2b540*/  LOP3.LUT R82, R82, 0xffff, RZ, 0xc0, !PT ;  /* 0x0000ffff52527812 */ /* 0x000fc600078ec0ff */
[----:B------:R-:W-:Y:S02]  /*2b550*/  STSM.16.M88.4 [R0], R24 ;  /* 0x0000001800007844 */ /* 0x000fe40000000200 */
[----:B------:R-:W-:Y:S01]  /*2b560*/  BAR.SYNC.DEFER_BLOCKING 0x0 ;  /* 0x0000000000007b1d */ /* 0x000fe20000010000 */
[----:B------:R-:W-:Y:S02]  /*2b570*/  LOP3.LUT R224, R224, 0xffff, RZ, 0xc0, !PT ;  /* 0x0000ffffe0e07812 */ /* 0x000fe400078ec0ff */
[--C-:B------:R-:W-:Y:S02]  /*2b580*/  PRMT R113, R80, 0x3340, R1.reuse ;  /* 0x0000334050717816 */ /* 0x100fe40000000001 */
[----:B------:R-:W-:Y:S02]  /*2b590*/  PRMT R115, R82, 0x3340, R1 ;  /* 0x0000334052737816 */ /* 0x000fe40000000001 */
[----:B------:R-:W-:Y:S02]  /*2b5a0*/  PRMT R80, R28, 0x5410, R77 ;  /* 0x000054101c507816 */ /* 0x000fe4000000004d */
[----:B------:R-:W-:-:S02]  /*2b5b0*/  PRMT R82, R30, 0x5410, R79 ;  /* 0x000054101e527816 */ /* 0x000fc4000000004f */
[----:B------:R-:W-:Y:S02]  /*2b5c0*/  PRMT R10, R31, 0x4210, R224 ;  /* 0x000042101f0a7816 */ /* 0x000fe400000000e0 */
[----:B------:R-:W0:Y:S01]  /*2b5d0*/  LDS.128 R28, [R20] ;  /* 0x00000000141c7984 */ /* 0x000e220000000c00 */
[----:B------:R-:W-:Y:S02]  /*2b5e0*/  PRMT R37, R37, 0x5410, R22 ;  /* 0x0000541025257816 */ /* 0x000fe40000000016 */
[----:B------:R-:W-:Y:S02]  /*2b5f0*/  LOP3.LUT R164, R164, 0xffff, RZ, 0xc0, !PT ;  /* 0x0000ffffa4a47812 */ /* 0x000fe400078ec0ff */
[----:B------:R-:W-:Y:S02]  /*2b600*/  PRMT R11, R95, 0x5210, R224 ;  /* 0x000052105f0b7816 */ /* 0x000fe400000000e0 */
[--C-:B------:R-:W-:Y:S02]  /*2b610*/  PRMT R8, R37, 0x4210, R164.reuse ;  /* 0x0000421025087816 */ /* 0x100fe400000000a4 */
[----:B------:R-:W-:Y:S01]  /*2b620*/  PRMT R9, R93, 0x5210, R164 ;  /* 0x000052105d097816 */ /* 0x000fe200000000a4 */
[----:B------:R-:W-:Y:S06]  /*2b630*/  BAR.SYNC.DEFER_BLOCKING 0x0 ;  /* 0x0000000000007b1d */ /* 0x000fec0000010000 */
[----:B------:R2:W-:Y:S02]  /*2b640*/  STSM.16.M88.4 [R0], R8 ;  /* 0x0000000800007844 */ /* 0x0005e40000000200 */
[----:B------:R-:W-:Y:S01]  /*2b650*/  BAR.SYNC.DEFER_BLOCKING 0x0 ;  /* 0x0000000000007b1d */ /* 0x000fe20000010000 */
[----:B------:R-:W-:-:S02]  /*2b660*/  PRMT R22, R39, 0x5410, R196 ;  /* 0x0000541027167816 */ /* 0x000fc400000000c4 */
[----:B------:R-:W-:Y:S02]  /*2b670*/  LOP3.LUT R172, R172, 0xffff, RZ, 0xc0, !PT ;  /* 0x0000ffffacac7812 */ /* 0x000fe400078ec0ff */
[----:B------:R-:W-:Y:S01]  /*2b680*/  LOP3.LUT R19, R232, 0xffff, RZ, 0xc0, !PT ;  /* 0x0000ffffe8137812 */ /* 0x000fe200078ec0ff */
[----:B------:R-:W-:Y:S01]  /*2b690*/  LDS.128 R24, [R20] ;  /* 0x0000000014187984 */ /* 0x000fe20000000c00 */
[--C-:B------:R-:W-:Y:S02]  /*2b6a0*/  PRMT R16, R17, 0x4210, R172.reuse ;  /* 0x0000421011107816 */ /* 0x100fe400000000ac */
[--C-:B------:R-:W-:Y:S02]  /*2b6b0*/  PRMT R18, R22, 0x4210, R19.reuse ;  /* 0x0000421016127816 */ /* 0x100fe40000000013 */
[----:B------:R-:W-:Y:S02]  /*2b6c0*/  PRMT R17, R97, 0x5210, R172 ;  /* 0x0000521061117816 */ /* 0x000fe400000000ac */
[----:B------:R-:W-:Y:S01]  /*2b6d0*/  PRMT R19, R140, 0x5210, R19 ;  /* 0x000052108c137816 */ /* 0x000fe20000000013 */
[----:B------:R-:W-:Y:S06]  /*2b6e0*/  BAR.SYNC.DEFER_BLOCKING 0x0 ;  /* 0x0000000000007b1d */ /* 0x000fec0000010000 */
[----:B------:R-:W-:Y:S02]  /*2b6f0*/  STSM.16.M88.4 [R0], R16 ;  /* 0x0000001000007844 */ /* 0x000fe40000000200 */
[----:B------:R-:W-:Y:S01]  /*2b700*/  BAR.SYNC.DEFER_BLOCKING 0x0 ;  /* 0x0000000000007b1d */ /* 0x000fe20000010000 */
[----:B------:R-:W-:-:S02]  /*2b710*/  LOP3.LUT R65, R65, 0xffff, RZ, 0xc0, !PT ;  /* 0x0000ffff41417812 */ /* 0x000fc400078ec0ff */
[----:B------:R-:W-:Y:S02]  /*2b720*/  LOP3.LUT R174, R174, 0xffff, RZ, 0xc0, !PT ;  /* 0x0000ffffaeae7812 */ /* 0x000fe400078ec0ff */
[----:B------:R-:W-:Y:S02]  /*2b730*/  LOP3.LUT R142, R178, 0xffff, RZ, 0xc0, !PT ;  /* 0x0000ffffb28e7812 */ /* 0x000fe400078ec0ff */
[----:B------:R-:W-:Y:S02]  /*2b740*/  LOP3.LUT R67, R67, 0xffff, RZ, 0xc0, !PT ;  /* 0x0000ffff43437812 */ /* 0x000fe400078ec0ff */
[----:B------:R-:W-:Y:S02]  /*2b750*/  LOP3.LUT R234, R234, 0xffff, RZ, 0xc0, !PT ;  /* 0x0000ffffeaea7812 */ /* 0x000fe400078ec0ff */
[----:B------:R-:W-:Y:S01]  /*2b760*/  LOP3.LUT R148, R238, 0xffff, RZ, 0xc0, !PT ;  /* 0x0000ffffee947812 */ /* 0x000fe200078ec0ff */
[----:B------:R-:W0:Y:S01]  /*2b770*/  LDS.128 R12, [R20] ;  /* 0x00000000140c7984 */ /* 0x000e220000000c00 */
[----:B------:R-:W-:-:S02]  /*2b780*/  PRMT R65, R174, 0x3340, R65 ;  /* 0x00003340ae417816 */ /* 0x000fc40000000041 */
[----:B------:R-:W-:Y:S02]  /*2b790*/  PRMT R142, R142, 0x3340, R1 ;  /* 0x000033408e8e7816 */ /* 0x000fe40000000001 */
[----:B------:R-:W-:Y:S02]  /*2b7a0*/  PRMT R67, R234, 0x3340, R67 ;  /* 0x00003340ea437816 */ /* 0x000fe40000000043 */
[----:B------:R-:W-:Y:S02]  /*2b7b0*/  PRMT R148, R148, 0x3340, R1 ;  /* 0x0000334094947816 */ /* 0x000fe40000000001 */
[----:B------:R-:W-:Y:S02]  /*2b7c0*/  PRMT R65, R65, 0x5410, R142 ;  /* 0x0000541041417816 */ /* 0x000fe4000000008e */
[----:B------:R-:W-:Y:S02]  /*2b7d0*/  PRMT R67, R67, 0x5410, R148 ;  /* 0x0000541043437816 */ /* 0x000fe40000000094 */
[----:B------:R-:W-:-:S02]  /*2b7e0*/  LOP3.LUT R180, R180, 0xffff, RZ, 0xc0, !PT ;  /* 0x0000ffffb4b47812 */ /* 0x000fc400078ec0ff */
[----:B------:R-:W-:Y:S02]  /*2b7f0*/  LOP3.LUT R240, R240, 0xffff, RZ, 0xc0, !PT ;  /* 0x0000fffff0f07812 */ /* 0x000fe400078ec0ff */
[--C-:B--2---:R-:W-:Y:S02]  /*2b800*/  PRMT R8, R51, 0x4210, R180.reuse ;  /* 0x0000421033087816 */ /* 0x104fe400000000b4 */
[----:B------:R-:W-:Y:S02]  /*2b810*/  PRMT R9, R65, 0x5210, R180 ;  /* 0x0000521041097816 */ /* 0x000fe400000000b4 */
[--C-:B------:R-:W-:Y:S02]  /*2b820*/  PRMT R10, R53, 0x4210, R240.reuse ;  /* 0x00004210350a7816 */ /* 0x100fe400000000f0 */
        /* <DEDUP_REMOVED lines=12> */
[----:B------:R-:W-:Y:S02]  /*2b8f0*/  PRMT R39, R182, 0x3340, R69 ;  /* 0x00003340b6277816 */ /* 0x000fe40000000045 */
[----:B------:R-:W-:Y:S01]  /*2b900*/  PRMT R49, R242, 0x3340, R71 ;  /* 0x00003340f2317816 */ /* 0x000fe20000000047 */
[----:B------:R-:W2:Y:S01]  /*2b910*/  LDS.128 R16, [R20] ;  /* 0x0000000014107984 */ /* 0x000ea20000000c00 */
        /* <DEDUP_REMOVED lines=10> */
[----:B------:R-:W-:Y:S02]  /*2b9c0*/  LOP3.LUT R242, R242, 0xffff, RZ, 0xc0, !PT ;  /* 0x0000fffff2f27812 */ /* 0x000fe400078ec0ff */
[----:B------:R-:W-:Y:S02]  /*2b9d0*/  LOP3.LUT R152, R246, 0xffff, RZ, 0xc0, !PT ;  /* 0x0000fffff6987812 */ /* 0x000fe400078ec0ff */
[----:B------:R-:W-:Y:S02]  /*2b9e0*/  SHF.R.U32.HI R96, RZ, 0x8, R96 ;  /* 0x00000008ff607819 */ /* 0x000fe40000011660 */
[----:B------:R-:W-:Y:S02]  /*2b9f0*/  PRMT R69, R182, 0x3340, R69 ;  /* 0x00003340b6457816 */ /* 0x000fe40000000045 */
[----:B------:R-:W-:-:S02]  /*2ba00*/  PRMT R150, R150, 0x3340, R1 ;  /* 0x0000334096967816 */ /* 0x000fc40000000001 */
[----:B------:R-:W-:Y:S02]  /*2ba10*/  PRMT R71, R242, 0x3340, R71 ;  /* 0x00003340f2477816 */ /* 0x000fe40000000047 */
[----:B------:R-:W-:Y:S02]  /*2ba20*/  PRMT R152, R152, 0x3340, R1 ;  /* 0x0000334098987816 */ /* 0x000fe40000000001 */
[----:B------:R-:W-:Y:S02]  /*2ba30*/  LOP3.LUT R96, R96, 0xffff, RZ, 0xc0, !PT ;  /* 0x0000ffff60607812 */ /* 0x000fe400078ec0ff */
[----:B------:R-:W-:Y:S02]  /*2ba40*/  PRMT R39, R39, 0x5410, R176 ;  /* 0x0000541027277816 */ /* 0x000fe400000000b0 */
[----:B------:R-:W-:Y:S02]  /*2ba50*/  PRMT R49, R49, 0x5410, R184 ;  /* 0x0000541031317816 */ /* 0x000fe400000000b8 */
[----:B------:R-:W-:-:S02]  /*2ba60*/  PRMT R69, R69, 0x5410, R150 ;  /* 0x0000541045457816 */ /* 0x000fc40000000096 */
[----:B------:R-:W-:Y:S02]  /*2ba70*/  PRMT R71, R71, 0x5410, R152 ;  /* 0x0000541047477816 */ /* 0x000fe40000000098 */
[----:B------:R-:W-:Y:S02]  /*2ba80*/  LOP3.LUT R188, R188, 0xffff, RZ, 0xc0, !PT ;  /* 0x0000ffffbcbc7812 */ /* 0x000fe400078ec0ff */
[----:B------:R-:W-:Y:S02]  /*2ba90*/  LOP3.LUT R248, R248, 0xffff, RZ, 0xc0, !PT ;  /* 0x0000fffff8f87812 */ /* 0x000fe400078ec0ff */
[----:B------:R-:W-:Y:S02]  /*2baa0*/  PRMT R117, R96, 0x3340, R1 ;  /* 0x0000334060757816 */ /* 0x000fe40000000001 */
[----:B------:R-:W-:Y:S02]  /*2bab0*/  PRMT R92, R72, 0x5410, R113 ;  /* 0x00005410485c7816 */ /* 0x000fe40000000071 */
[----:B------:R-:W-:-:S02]  /*2bac0*/  PRMT R96, R74, 0x5410, R115 ;  /* 0x000054104a607816 */ /* 0x000fc40000000073 */
[--C-:B------:R-:W-:Y:S02]  /*2bad0*/  PRMT R72, R39, 0x4210, R188.reuse ;  /* 0x0000421027487816 */ /* 0x100fe400000000bc */
        /* <DEDUP_REMOVED lines=8> */
[----:B------:R-:W-:Y:S01]  /*2bb60*/  PRMT R98, R76, 0x5410, R117 ;  /* 0x000054104c627816 */ /* 0x000fe20000000075 */
[----:B------:R-:W2:Y:S01]  /*2bb70*/  LDS.128 R8, [R20] ;  /* 0x0000000014087984 */ /* 0x000ea20000000c00 */
        /* <DEDUP_REMOVED lines=10> */
[----:B------:R-:W-:Y:S01]  /*2bc20*/  LDS.128 R36, [R20] ;  /* 0x0000000014247984 */ /* 0x000fe20000000c00 */
[----:B------:R-:W-:Y:S02]  /*2bc30*/  PRMT R50, R50, 0x4210, R51 ;  /* 0x0000421032327816 */ /* 0x000fe40000000033 */
[----:B------:R-:W-:Y:S02]  /*2bc40*/  PRMT R49, R80, 0x5210, R49 ;  /* 0x0000521050317816 */ /* 0x000fe40000000031 */
[----:B------:R-:W-:Y:S01]  /*2bc50*/  PRMT R51, R82, 0x5210, R51 ;  /* 0x0000521052337816 */ /* 0x000fe20000000033 */
[----:B------:R-:W-:Y:S01]  /*2bc60*/  BAR.SYNC.DEFER_BLOCKING 0x0 ;  /* 0x0000000000007b1d */ /* 0x000fe20000010000 */
[----:B------:R-:W-:-:S05]  /*2bc70*/  LOP3.LUT R70, R70, 0xffff, RZ, 0xc0, !PT ;  /* 0x0000ffff46467812 */ /* 0x000fca00078ec0ff */
[----:B------:R1:W-:Y:S01]  /*2bc80*/  STSM.16.M88.4 [R0], R48 ;  /* 0x0000003000007844 */ /* 0x0003e20000000200 */
[--C-:B------:R-:W-:Y:S01]  /*2bc90*/  PRMT R55, R83, 0x5210, R70.reuse ;  /* 0x0000521053377816 */ /* 0x100fe20000000046 */
[----:B------:R-:W-:Y:S01]  /*2bca0*/  BAR.SYNC.DEFER_BLOCKING 0x0 ;  /* 0x0000000000007b1d */ /* 0x000fe20000010000 */
[----:B------:R-:W-:Y:S02]  /*2bcb0*/  LOP3.LUT R7, R68, 0xffff, RZ, 0xc0, !PT ;  /* 0x0000ffff44077812 */ /* 0x000fe400078ec0ff */
[----:B------:R-:W-:-:S03]  /*2bcc0*/  PRMT R54, R61, 0x4210, R70 ;  /* 0x000042103d367816 */ /* 0x000fc60000000046 */
[----:B------:R-:W2:Y:S01]  /*2bcd0*/  LDS.128 R80, [R20] ;  /* 0x0000000014507984 */ /* 0x000ea20000000c00 */
[--C-:B------:R-:W-:Y:S02]  /*2bce0*/  PRMT R52, R60, 0x4210, R7.reuse ;  /* 0x000042103c347816 */ /* 0x100fe40000000007 */
[----:B------:R-:W-:Y:S01]  /*2bcf0*/  PRMT R53, R90, 0x5210, R7 ;  /* 0x000052105a357816 */ /* 0x000fe20000000007 */
[----:B------:R-:W-:Y:S06]  /*2bd00*/  BAR.SYNC.DEFER_BLOCKING 0x0 ;  /* 0x0000000000007b1d */ /* 0x000fec0000010000 */
[----:B------:R3:W-:Y:S02]  /*2bd10*/  STSM.16.M88.4 [R0], R52 ;  /* 0x0000003400007844 */ /* 0x0007e40000000200 */
[----:B------:R-:W-:Y:S01]  /*2bd20*/  BAR.SYNC.DEFER_BLOCKING 0x0 ;  /* 0x0000000000007b1d */ /* 0x000fe20000010000 */
[----:B------:R-:W-:-:S02]  /*2bd30*/  LOP3.LUT R7, R84, 0xffff, RZ, 0xc0, !PT ;  /* 0x0000ffff54077812 */ /* 0x000fc400078ec0ff */
[----:B------:R-:W-:-:S03]  /*2bd40*/  LOP3.LUT R21, R86, 0xffff, RZ, 0xc0, !PT ;  /* 0x0000ffff56157812 */ /* 0x000fc600078ec0ff */
[----:B------:R-:W2:Y:S01]  /*2bd50*/  LDS.128 R76, [R20] ;  /* 0x00000000144c7984 */ /* 0x000ea20000000c00 */
[--C-:B------:R-:W-:Y:S02]  /*2bd60*/  PRMT R56, R56, 0x4210, R7.reuse ;  /* 0x0000421038387816 */ /* 0x100fe40000000007 */
[----:B------:R-:W-:Y:S02]  /*2bd70*/  PRMT R57, R92, 0x5210, R7 ;  /* 0x000052105c397816 */ /* 0x000fe40000000007 */
        /* <DEDUP_REMOVED lines=16> */
[----:B------:R-:W-:-:S03]  /*2be80*/  LOP3.LUT R118, R118, 0xffff, RZ, 0xc0, !PT ;  /* 0x0000ffff76767812 */ /* 0x000fc600078ec0ff */
[----:B------:R-:W2:Y:S01]  /*2be90*/  LDS.128 R68, [R20] ;  /* 0x0000000014447984 */ /* 0x000ea20000000c00 */
[--C-:B-1----:R-:W-:Y:S02]  /*2bea0*/  PRMT R48, R62, 0x4210, R7.reuse ;  /* 0x000042103e307816 */ /* 0x102fe40000000007 */
[----:B------:R-:W-:Y:S02]  /*2beb0*/  PRMT R49, R106, 0x5210, R7 ;  /* 0x000052106a317816 */ /* 0x000fe40000000007 */
[--C-:B------:R-:W-:Y:S01]  /*2bec0*/  PRMT R50, R63, 0x4210, R118.reuse ;  /* 0x000042103f327816 */ /* 0x100fe20000000076 */
[----:B------:R-:W-:Y:S01]  /*2bed0*/  BAR.SYNC.DEFER_BLOCKING 0x0 ;  /* 0x0000000000007b1d */ /* 0x000fe20000010000 */
[----:B------:R-:W-:-:S05]  /*2bee0*/  PRMT R51, R121, 0x5210, R118 ;  /* 0x0000521079337816 */ /* 0x000fca0000000076 */
[----:B------:R-:W-:Y:S02]  /*2bef0*/  STSM.16.M88.4 [R0], R48 ;  /* 0x0000003000007844 */ /* 0x000fe40000000200 */
[----:B------:R-:W-:Y:S01]  /*2bf00*/  BAR.SYNC.DEFER_BLOCKING 0x0 ;  /* 0x0000000000007b1d */ /* 0x000fe20000010000 */
[----:B------:R-:W-:Y:S02]  /*2bf10*/  SHF.R.U32.HI R120, RZ, 0x8, R120 ;  /* 0x00000008ff787819 */ /* 0x000fe40000011678 */
[----:B------:R-:W-:Y:S02]  /*2bf20*/  SHF.R.U32.HI R103, RZ, 0x8, R103 ;  /* 0x00000008ff677819 */ /* 0x000fe40000011667 */
[----:B------:R-:W-:Y:S02]  /*2bf30*/  SHF.R.U32.HI R128, RZ, 0x8, R128 ;  /* 0x00000008ff807819 */ /* 0x000fe40000011680 */
[----:B------:R-:W-:Y:S02]  /*2bf40*/  SHF.R.U32.HI R122, RZ, 0x8, R122 ;  /* 0x00000008ff7a7819 */ /* 0x000fe4000001167a */
[----:B------:R-:W-:-:S02]  /*2bf50*/  SHF.R.U32.HI R105, RZ, 0x8, R105 ;  /* 0x00000008ff697819 */ /* 0x000fc40000011669 */
[----:B------:R-:W-:Y:S02]  /*2bf60*/  SHF.R.U32.HI R130, RZ, 0x8, R130 ;  /* 0x00000008ff827819 */ /* 0x000fe40000011682 */
[----:B------:R-:W-:Y:S02]  /*2bf70*/  LOP3.LUT R103, R103, 0xffff, RZ, 0xc0, !PT ;  /* 0x0000ffff67677812 */ /* 0x000fe400078ec0ff */
[----:B------:R-:W-:Y:S01]  /*2bf80*/  LOP3.LUT R120, R120, 0xffff, RZ, 0xc0, !PT ;  /* 0x0000ffff78787812 */ /* 0x000fe200078ec0ff */
[----:B------:R-:W1:Y:S01]  /*2bf90*/  LDS.128 R64, [R20] ;  /* 0x0000000014407984 */ /* 0x000e620000000c00 */
[----:B------:R-:W-:Y:S02]  /*2bfa0*/  LOP3.LUT R128, R128, 0xffff, RZ, 0xc0, !PT ;  /* 0x0000ffff80807812 */ /* 0x000fe400078ec0ff */
[----:B------:R-:W-:Y:S02]  /*2bfb0*/  LOP3.LUT R105, R105, 0xffff, RZ, 0xc0, !PT ;  /* 0x0000ffff69697812 */ /* 0x000fe400078ec0ff */
[----:B------:R-:W-:-:S02]  /*2bfc0*/  LOP3.LUT R122, R122, 0xffff, RZ, 0xc0, !PT ;  /* 0x0000ffff7a7a7812 */ /* 0x000fc400078ec0ff */
[----:B------:R-:W-:Y:S02]  /*2bfd0*/  LOP3.LUT R130, R130, 0xffff, RZ, 0xc0, !PT ;  /* 0x0000ffff82827812 */ /* 0x000fe400078ec0ff */
[----:B------:R-:W-:Y:S02]  /*2bfe0*/  F2FP.SATFINITE.E4M3.F32.PACK_AB_MERGE_C R132, R133, R132, RZ ;  /* 0x000000848584723e */ /* 0x000fe400048070ff */
[----:B------:R-:W-:Y:S02]  /*2bff0*/  F2FP.SATFINITE.E4M3.F32.PACK_AB_MERGE_C R134, R135, R134, RZ ;  /* 0x000000868786723e */ /* 0x000fe400048070ff */
        /* <DEDUP_REMOVED lines=8> */
[----:B---3--:R-:W-:-:S02]  /*2c080*/  PRMT R52, R85, 0x4210, R132 ;  /* 0x0000421055347816 */ /* 0x008fc40000000084 */
[----:B------:R-:W-:Y:S01]  /*2c090*/  PRMT R53, R103, 0x5210, R132 ;  /* 0x0000521067357816 */ /* 0x000fe20000000084 */
[----:B------:R-:W3:Y:S01]  /*2c0a0*/  LDC.64 R84, c[0x0][0x270] ;  /* 0x00009c00ff547b82 */ /* 0x000ee20000000a00 */
[--C-:B------:R-:W-:Y:S02]  /*2c0b0*/  PRMT R54, R87, 0x4210, R134.reuse ;  /* 0x0000421057367816 */ /* 0x100fe40000000086 */
[----:B------:R-:W-:-:S05]  /*2c0c0*/  PRMT R55, R6, 0x5210, R134 ;  /* 0x0000521006377816 */ /* 0x000fca0000000086 */
[----:B------:R-:W-:Y:S01]  /*2c0d0*/  BAR.SYNC.DEFER_BLOCKING 0x0 ;  /* 0x0000000000007b1d */ /* 0x000fe20000010000 */
[----:B------:R-:W-:-:S04]  /*2c0e0*/  F2FP.SATFINITE.E4M3.F32.PACK_AB_MERGE_C R2, R149, R2, RZ ;  /* 0x000000029502723e */ /* 0x000fc800048070ff */
[----:B------:R-:W-:-:S04]  /*2c0f0*/  LOP3.LUT R7, R2, 0xffff, RZ, 0xc0, !PT ;  /* 0x0000ffff02077812 */ /* 0x000fc800078ec0ff */
[----:B----4-:R-:W-:Y:S02]  /*2c100*/  PRMT R56, R88, 0x4210, R7 ;  /* 0x0000421058387816 */ /* 0x010fe40000000007 */
[----:B------:R-:W4:Y:S01]  /*2c110*/  S2R R88, SR_TID.X ;  /* 0x0000000000587919 */ /* 0x000f220000002100 */
[----:B------:R2:W-:Y:S01]  /*2c120*/  STSM.16.M88.4 [R0], R52 ;  /* 0x0000003400007844 */ /* 0x0005e20000000200 */
[----:B------:R-:W-:Y:S01]  /*2c130*/  BAR.SYNC.DEFER_BLOCKING 0x0 ;  /* 0x0000000000007b1d */ /* 0x000fe20000010000 */
[----:B------:R-:W-:Y:S02]  /*2c140*/  SHF.R.U32.HI R138, RZ, 0x8, R138 ;  /* 0x00000008ff8a7819 */ /* 0x000fe4000001168a */
[----:B------:R-:W-:Y:S02]  /*2c150*/  SHF.R.U32.HI R109, RZ, 0x8, R109 ;  /* 0x00000008ff6d7819 */ /* 0x000fe4000001166d */
[----:B------:R-:W-:Y:S01]  /*2c160*/  SHF.R.U32.HI R146, RZ, 0x8, R146 ;  /* 0x00000008ff927819 */ /* 0x000fe20000011692 */
[----:B------:R-:W0:Y:S01]  /*2c170*/  S2R R87, SR_CTAID.X ;  /* 0x0000000000577919 */ /* 0x000e220000002500 */
[----:B------:R-:W-:-:S02]  /*2c180*/  LOP3.LUT R109, R109, 0xffff, RZ, 0xc0, !PT ;  /* 0x0000ffff6d6d7812 */ /* 0x000fc400078ec0ff */
[----:B------:R-:W-:Y:S02]  /*2c190*/  LOP3.LUT R138, R138, 0xffff, RZ, 0xc0, !PT ;  /* 0x0000ffff8a8a7812 */ /* 0x000fe400078ec0ff */
[----:B------:R-:W-:Y:S02]  /*2c1a0*/  LOP3.LUT R146, R146, 0xffff, RZ, 0xc0, !PT ;  /* 0x0000ffff92927812 */ /* 0x000fe400078ec0ff */
[----:B------:R-:W-:Y:S02]  /*2c1b0*/  SHF.R.U32.HI R101, RZ, 0x6, R123 ;  /* 0x00000006ff657819 */ /* 0x000fe4000001167b */
[----:B------:R-:W3:Y:S01]  /*2c1c0*/  S2R R123, SR_CTAID.Y ;  /* 0x00000000007b7919 */ /* 0x000ee20000002600 */
[----:B------:R-:W-:Y:S02]  /*2c1d0*/  PRMT R109, R138, 0x3340, R109 ;  /* 0x000033408a6d7816 */ /* 0x000fe4000000006d */
[----:B------:R-:W-:Y:S02]  /*2c1e0*/  PRMT R146, R146, 0x3340, R1 ;  /* 0x0000334092927816 */ /* 0x000fe40000000001 */
[----:B------:R-:W-:Y:S01]  /*2c1f0*/  F2FP.SATFINITE.E4M3.F32.PACK_AB_MERGE_C R5, R151, R5, RZ ;  /* 0x000000059705723e */ /* 0x000fe200048070ff */
[----:B------:R-:W1:Y:S01]  /*2c200*/  LDS.128 R60, [R20] ;  /* 0x00000000143c7984 */ /* 0x000e620000000c00 */
[----:B------:R-:W-:-:S02]  /*2c210*/  PRMT R109, R109, 0x5410, R146 ;  /* 0x000054106d6d7816 */ /* 0x000fc40000000092 */
[----:B------:R-:W-:Y:S02]  /*2c220*/  LOP3.LUT R2, R5, 0xffff, RZ, 0xc0, !PT ;  /* 0x0000ffff05027812 */ /* 0x000fe400078ec0ff */
[----:B------:R-:W-:Y:S02]  /*2c230*/  SHF.R.U32.HI R136, RZ, 0x8, R136 ;  /* 0x00000008ff887819 */ /* 0x000fe40000011688 */
[----:B------:R-:W-:Y:S02]  /*2c240*/  SHF.R.U32.HI R107, RZ, 0x8, R107 ;  /* 0x00000008ff6b7819 */ /* 0x000fe4000001166b */
[----:B------:R-:W-:Y:S02]  /*2c250*/  SHF.R.U32.HI R144, RZ, 0x8, R144 ;  /* 0x00000008ff907819 */ /* 0x000fe40000011690 */
[----:B------:R-:W-:Y:S02]  /*2c260*/  PRMT R59, R109, 0x5210, R2 ;  /* 0x000052106d3b7816 */ /* 0x000fe40000000002 */
[----:B------:R-:W-:Y:S01]  /*2c270*/  LOP3.LUT R107, R107, 0xffff, RZ, 0xc0, !PT ;  /* 0x0000ffff6b6b7812 */ /* 0x000fe200078ec0ff */
[----:B------:R-:W1:Y:S01]  /*2c280*/  LDC.64 R108, c[0x0][0x228] ;  /* 0x00008a00ff6c7b82 */ /* 0x000e620000000a00 */
[----:B------:R-:W-:-:S02]  /*2c290*/  LOP3.LUT R136, R136, 0xffff, RZ, 0xc0, !PT ;  /* 0x0000ffff88887812 */ /* 0x000fc400078ec0ff */
[----:B------:R-:W-:Y:S02]  /*2c2a0*/  LOP3.LUT R144, R144, 0xffff, RZ, 0xc0, !PT ;  /* 0x0000ffff90907812 */ /* 0x000fe400078ec0ff */
[----:B------:R-:W-:Y:S02]  /*2c2b0*/  PRMT R107, R136, 0x3340, R107 ;  /* 0x00003340886b7816 */ /* 0x000fe4000000006b */
[----:B------:R-:W-:Y:S02]  /*2c2c0*/  PRMT R144, R144, 0x3340, R1 ;  /* 0x0000334090907816 */ /* 0x000fe40000000001 */
[----:B----4-:R-:W-:Y:S02]  /*2c2d0*/  LOP3.LUT R88, R88, 0x3f, RZ, 0xc0, !PT ;  /* 0x0000003f58587812 */ /* 0x010fe400078ec0ff */
[----:B------:R-:W-:Y:S02]  /*2c2e0*/  PRMT R144, R107, 0x5410, R144 ;  /* 0x000054106b907816 */ /* 0x000fe40000000090 */
[----:B------:R-:W-:-:S02]  /*2c2f0*/  PRMT R58, R89, 0x4210, R2 ;  /* 0x00004210593a7816 */ /* 0x000fc40000000002 */
[----:B------:R-:W-:Y:S01]  /*2c300*/  PRMT R57, R144, 0x5210, R7 ;  /* 0x0000521090397816 */ /* 0x000fe20000000007 */
[----:B------:R-:W-:Y:S01]  /*2c310*/  BAR.SYNC.DEFER_BLOCKING 0x0 ;  /* 0x0000000000007b1d */ /* 0x000fe20000010000 */
[----:B------:R-:W-:Y:S01]  /*2c320*/  PRMT R177, R45, 0x7773, RZ ;  /* 0x000077732db17816 */ /* 0x000fe200000000ff */
[----:B0-----:R-:W-:Y:S01]  /*2c330*/  IMAD R87, R87, 0x40, R88 ;  /* 0x0000004057577824 */ /* 0x001fe200078e0258 */
[C---:B------:R-:W-:Y:S02]  /*2c340*/  PRMT R184, R45.reuse, 0x7772, RZ ;  /* 0x000077722db87816 */ /* 0x040fe400000000ff */
[C---:B------:R-:W-:Y:S02]  /*2c350*/  PRMT R192, R45.reuse, 0x7771, RZ ;  /* 0x000077712dc07816 */ /* 0x040fe400000000ff */
[----:B------:R-:W-:Y:S01]  /*2c360*/  PRMT R195, R45, 0x7770, RZ ;  /* 0x000077702dc37816 */ /* 0x000fe200000000ff */
[----:B------:R0:W-:Y:S01]  /*2c370*/  STL [R1+0xc], R3 ;  /* 0x00000c0301007387 */ /* 0x0001e20000100800 */
[----:B------:R-:W-:-:S02]  /*2c380*/  PRMT R175, R47, 0x7773, RZ ;  /* 0x000077732faf7816 */ /* 0x000fc400000000ff */
[C---:B------:R-:W-:Y:S02]  /*2c390*/  PRMT R182, R47.reuse, 0x7772, RZ ;  /* 0x000077722fb67816 */ /* 0x040fe400000000ff */
[C---:B------:R-:W-:Y:S02]  /*2c3a0*/  PRMT R187, R47.reuse, 0x7771, RZ ;  /* 0x000077712fbb7816 */ /* 0x040fe400000000ff */
[----:B------:R-:W-:Y:S02]  /*2c3b0*/  PRMT R193, R47, 0x7770, RZ ;  /* 0x000077702fc17816 */ /* 0x000fe400000000ff */
[C---:B------:R-:W-:Y:S02]  /*2c3c0*/  PRMT R160, R41.reuse, 0x7773, RZ ;  /* 0x0000777329a07816 */ /* 0x040fe400000000ff */
[C---:B------:R-:W-:Y:S02]  /*2c3d0*/  PRMT R165, R41.reuse, 0x7772, RZ ;  /* 0x0000777229a57816 */ /* 0x040fe400000000ff */
[----:B------:R-:W-:-:S02]  /*2c3e0*/  PRMT R169, R41, 0x7771, RZ ;  /* 0x0000777129a97816 */ /* 0x000fc400000000ff */
[----:B------:R-:W-:Y:S02]  /*2c3f0*/  PRMT R173, R41, 0x7770, RZ ;  /* 0x0000777029ad7816 */ /* 0x000fe400000000ff */
[C---:B------:R-:W-:Y:S02]  /*2c400*/  PRMT R162, R42.reuse, 0x7773, RZ ;  /* 0x000077732aa27816 */ /* 0x040fe400000000ff */
[C---:B------:R-:W-:Y:S02]  /*2c410*/  PRMT R164, R42.reuse, 0x7772, RZ ;  /* 0x000077722aa47816 */ /* 0x040fe400000000ff */
[C---:B------:R-:W-:Y:S02]  /*2c420*/  PRMT R168, R42.reuse, 0x7771, RZ ;  /* 0x000077712aa87816 */ /* 0x040fe400000000ff */
[----:B------:R-:W-:Y:S02]  /*2c430*/  PRMT R172, R42, 0x7770, RZ ;  /* 0x000077702aac7816 */ /* 0x000fe400000000ff */
[----:B------:R-:W-:-:S02]  /*2c440*/  PRMT R159, R43, 0x7773, RZ ;  /* 0x000077732b9f7816 */ /* 0x000fc400000000ff */
[C---:B------:R-:W-:Y:S02]  /*2c450*/  PRMT R163, R43.reuse, 0x7772, RZ ;  /* 0x000077722ba37816 */ /* 0x040fe400000000ff */
[C---:B------:R-:W-:Y:S02]  /*2c460*/  PRMT R167, R43.reuse, 0x7771, RZ ;  /* 0x000077712ba77816 */ /* 0x040fe400000000ff */
[----:B------:R-:W-:Y:S01]  /*2c470*/  PRMT R171, R43, 0x7770, RZ ;  /* 0x000077702bab7816 */ /* 0x000fe200000000ff */
[----:B------:R4:W-:Y:S01]  /*2c480*/  STSM.16.M88.4 [R0], R56 ;  /* 0x0000003800007844 */ /* 0x0009e20000000200 */
        /* <DEDUP_REMOVED lines=11> */
[----:B--2---:R-:W-:Y:S02]  /*2c540*/  PRMT R54, R29, 0x7770, RZ ;  /* 0x000077701d367816 */ /* 0x004fe400000000ff */
        /* <DEDUP_REMOVED lines=16> */
[C---:B0-----:R-:W-:Y:S02]  /*2c650*/  PRMT R3, R9.reuse, 0x7773, RZ ;  /* 0x0000777309037816 */ /* 0x041fe400000000ff */
        /* <DEDUP_REMOVED lines=38> */
[----:B------:R-:W-:Y:S01]  /*2c8c0*/  PRMT R9, R83, 0x7770, RZ ;  /* 0x0000777053097816 */ /* 0x000fe200000000ff */
[----:B---3--:R-:W-:Y:S01]  /*2c8d0*/  IMAD R97, R123, R84, RZ ;  /* 0x000000547b617224 */ /* 0x008fe200078e02ff */
[----:B------:R-:W-:Y:S01]  /*2c8e0*/  PRMT R7, R81, 0x7773, RZ ;  /* 0x0000777351077816 */ /* 0x000fe200000000ff */
[----:B------:R-:W-:Y:S01]  /*2c8f0*/  IMAD R96, R87, R85, RZ ;  /* 0x0000005557607224 */ /* 0x000fe200078e02ff */
[----:B------:R-:W-:-:S02]  /*2c900*/  PRMT R21, R81, 0x7772, RZ ;  /* 0x0000777251157816 */ /* 0x000fc400000000ff */
[C---:B------:R-:W-:Y:S02]  /*2c910*/  PRMT R25, R81.reuse, 0x7771, RZ ;  /* 0x0000777151197816 */ /* 0x040fe400000000ff */
[----:B------:R-:W-:Y:S02]  /*2c920*/  PRMT R28, R81, 0x7770, RZ ;  /* 0x00007770511c7816 */ /* 0x000fe400000000ff */
[C---:B------:R-:W-:Y:S02]  /*2c930*/  PRMT R14, R82.reuse, 0x7773, RZ ;  /* 0x00007773520e7816 */ /* 0x040fe400000000ff */
[C---:B------:R-:W-:Y:S02]  /*2c940*/  PRMT R18, R82.reuse, 0x7772, RZ ;  /* 0x0000777252127816 */ /* 0x040fe400000000ff */
[C---:B------:R-:W-:Y:S02]  /*2c950*/  PRMT R23, R82.reuse, 0x7771, RZ ;  /* 0x0000777152177816 */ /* 0x040fe400000000ff */
[----:B------:R-:W-:-:S02]  /*2c960*/  PRMT R27, R82, 0x7770, RZ ;  /* 0x00007770521b7816 */ /* 0x000fc400000000ff */
[C---:B----4-:R-:W-:Y:S02]  /*2c970*/  PRMT R58, R78.reuse, 0x7773, RZ ;  /* 0x000077734e3a7816 */ /* 0x050fe400000000ff */
[C---:B------:R-:W-:Y:S02]  /*2c980*/  PRMT R59, R78.reuse, 0x7772, RZ ;  /* 0x000077724e3b7816 */ /* 0x040fe400000000ff */
[C---:B------:R-:W-:Y:S02]  /*2c990*/  PRMT R80, R78.reuse, 0x7771, RZ ;  /* 0x000077714e507816 */ /* 0x040fe400000000ff */
[----:B------:R-:W-:Y:S02]  /*2c9a0*/  PRMT R83, R78, 0x7770, RZ ;  /* 0x000077704e537816 */ /* 0x000fe400000000ff */
[----:B------:R-:W-:Y:S02]  /*2c9b0*/  SGXT.U32 R101, R101, 0x1 ;  /* 0x000000016565781a */ /* 0x000fe40000000000 */
        /* <DEDUP_REMOVED lines=12> */
[----:B------:R-:W-:Y:S01]  /*2ca80*/  IMAD R122, R101, R214, RZ ;  /* 0x000000d6657a7224 */ /* 0x000fe200078e02ff */
        /* <DEDUP_REMOVED lines=8> */
[--C-:B-1----:R-:W-:Y:S02]  /*2cb10*/  IADD3 R75, P0, P3, R96, R108, R97.reuse ;  /* 0x0000006c604b7210 */ /* 0x102fe40007b1e061 */
[----:B------:R-:W-:Y:S02]  /*2cb20*/  SHF.R.S32.HI R110, RZ, 0x1f, R97 ;  /* 0x0000001fff6e7819 */ /* 0x000fe40000011461 */
[----:B------:R-:W-:Y:S02]  /*2cb30*/  SHF.R.S32.HI R111, RZ, 0x1f, R96 ;  /* 0x0000001fff6f7819 */ /* 0x000fe40000011460 */
[C---:B------:R-:W-:Y:S02]  /*2cb40*/  PRMT R96, R68.reuse, 0x7773, RZ ;  /* 0x0000777344607816 */ /* 0x040fe400000000ff */
[----:B------:R-:W-:-:S02]  /*2cb50*/  PRMT R97, R68, 0x7772, RZ ;  /* 0x0000777244617816 */ /* 0x000fc400000000ff */
[C---:B------:R-:W-:Y:S02]  /*2cb60*/  PRMT R98, R68.reuse, 0x7771, RZ ;  /* 0x0000777144627816 */ /* 0x040fe400000000ff */
[----:B------:R-:W-:Y:S01]  /*2cb70*/  PRMT R102, R68, 0x7770, RZ ;  /* 0x0000777044667816 */ /* 0x000fe200000000ff */
[----:B------:R-:W-:Y:S01]  /*2cb80*/  IMAD R129, R214, 0x2, R122 ;  /* 0x00000002d6817824 */ /* 0x000fe200078e027a */
[C---:B------:R-:W-:Y:S02]  /*2cb90*/  PRMT R68, R69.reuse, 0x7773, RZ ;  /* 0x0000777345447816 */ /* 0x040fe400000000ff */
[C---:B------:R-:W-:Y:S02]  /*2cba0*/  PRMT R101, R69.reuse, 0x7772, RZ ;  /* 0x0000777245657816 */ /* 0x040fe400000000ff */
[C---:B------:R-:W-:Y:S02]  /*2cbb0*/  PRMT R100, R69.reuse, 0x7771, RZ ;  /* 0x0000777145647816 */ /* 0x040fe400000000ff */
[----:B------:R-:W-:-:S02]  /*2cbc0*/  PRMT R105, R69, 0x7770, RZ ;  /* 0x0000777045697816 */ /* 0x000fc400000000ff */
[C---:B------:R-:W-:Y:S02]  /*2cbd0*/  PRMT R69, R70.reuse, 0x7773, RZ ;  /* 0x0000777346457816 */ /* 0x040fe400000000ff */
[C---:B------:R-:W-:Y:S02]  /*2cbe0*/  PRMT R103, R70.reuse, 0x7772, RZ ;  /* 0x0000777246677816 */ /* 0x040fe400000000ff */
[C---:B------:R-:W-:Y:S02]  /*2cbf0*/  PRMT R104, R70.reuse, 0x7771, RZ ;  /* 0x0000777146687816 */ /* 0x040fe400000000ff */
[----:B------:R-:W-:Y:S02]  /*2cc00*/  PRMT R108, R70, 0x7770, RZ ;  /* 0x00007770466c7816 */ /* 0x000fe400000000ff */
[C---:B------:R-:W-:Y:S02]  /*2cc10*/  PRMT R70, R71.reuse, 0x7773, RZ ;  /* 0x0000777347467816 */ /* 0x040fe400000000ff */
[----:B------:R-:W-:-:S02]  /*2cc20*/  PRMT R107, R71, 0x7772, RZ ;  /* 0x00007772476b7816 */ /* 0x000fc400000000ff */
[C---:B------:R-:W-:Y:S02]  /*2cc30*/  PRMT R106, R71.reuse, 0x7771, RZ ;  /* 0x00007771476a7816 */ /* 0x040fe400000000ff */
[----:B------:R-:W-:Y:S02]  /*2cc40*/  PRMT R112, R71, 0x7770, RZ ;  /* 0x0000777047707816 */ /* 0x000fe400000000ff */
[----:B------:R-:W-:Y:S01]  /*2cc50*/  IADD3.X R71, R111, R109, R110, P0, P3 ;  /* 0x0000006d6f477210 */ /* 0x000fe200007e646e */
[----:B------:R-:W-:Y:S01]  /*2cc60*/  IMAD R248, R214, 0x2, R129 ;  /* 0x00000002d6f87824 */ /* 0x000fe200078e0281 */
[----:B------:R-:W-:Y:S02]  /*2cc70*/  IADD3 R124, P0, R122, R75, RZ ;  /* 0x0000004b7a7c7210 */ /* 0x000fe40007f1e0ff */
[C---:B------:R-:W-:Y:S02]  /*2cc80*/  PRMT R109, R64.reuse, 0x7773, RZ ;  /* 0x00007773406d7816 */ /* 0x040fe400000000ff */
[----:B------:R-:W-:-:S02]  /*2cc90*/  PRMT R111, R64, 0x7772, RZ ;  /* 0x00007772406f7816 */ /* 0x000fc400000000ff */
[C---:B------:R-:W-:Y:S02]  /*2cca0*/  PRMT R110, R64.reuse, 0x7771, RZ ;  /* 0x00007771406e7816 */ /* 0x040fe400000000ff */
[----:B------:R-:W-:Y:S02]  /*2ccb0*/  PRMT R114, R64, 0x7770, RZ ;  /* 0x0000777040727816 */ /* 0x000fe400000000ff */
        /* <DEDUP_REMOVED lines=12> */
[----:B------:R-:W-:Y:S01]  /*2cd80*/  LEA.HI.X.SX32 R125, R122, R71, 0x1, P0 ;  /* 0x000000477a7d7211 */ /* 0x000fe200000f0eff */
[----:B------:R-:W-:Y:S01]  /*2cd90*/  BAR.SYNC.DEFER_BLOCKING 0x0 ;  /* 0x0000000000007b1d */ /* 0x000fe20000010000 */
[----:B------:R-:W-:Y:S02]  /*2cda0*/  IADD3 R128, P3, R129, R75, RZ ;  /* 0x0000004b81807210 */ /* 0x000fe40007f7e0ff */
[C---:B------:R-:W-:Y:S02]  /*2cdb0*/  PRMT R122, R60.reuse, 0x7773, RZ ;  /* 0x000077733c7a7816 */ /* 0x040fe400000000ff */
[----:B------:R-:W-:-:S02]  /*2cdc0*/  PRMT R67, R60, 0x7772, RZ ;  /* 0x000077723c437816 */ /* 0x000fc400000000ff */
[C---:B------:R-:W-:Y:S02]  /*2cdd0*/  PRMT R123, R60.reuse, 0x7771, RZ ;  /* 0x000077713c7b7816 */ /* 0x040fe400000000ff */
[----:B------:R-:W-:Y:S02]  /*2cde0*/  PRMT R132, R60, 0x7770, RZ ;  /* 0x000077703c847816 */ /* 0x000fe400000000ff */
[----:B------:R-:W-:Y:S02]  /*2cdf0*/  IADD3 R60, P0, R248, R75, RZ ;  /* 0x0000004bf83c7210 */ /* 0x000fe40007f1e0ff */
[C---:B------:R-:W-:Y:S02]  /*2ce00*/  PRMT R130, R61.reuse, 0x7773, RZ ;  /* 0x000077733d827816 */ /* 0x040fe400000000ff */
[C---:B------:R-:W-:Y:S02]  /*2ce10*/  PRMT R127, R61.reuse, 0x7772, RZ ;  /* 0x000077723d7f7816 */ /* 0x040fe400000000ff */
[----:B------:R-:W-:-:S02]  /*2ce20*/  PRMT R131, R61, 0x7771, RZ ;  /* 0x000077713d837816 */ /* 0x000fc400000000ff */
[----:B------:R-:W-:Y:S02]  /*2ce30*/  PRMT R133, R61, 0x7770, RZ ;  /* 0x000077703d857816 */ /* 0x000fe400000000ff */
[-C--:B------:R-:W-:Y:S02]  /*2ce40*/  LEA.HI.X.SX32 R129, R129, R71.reuse, 0x1, P3 ;  /* 0x0000004781817211 */ /* 0x080fe400018f0eff */
[----:B------:R-:W-:Y:S01]  /*2ce50*/  LEA.HI.X.SX32 R61, R248, R71, 0x1, P0 ;  /* 0x00000047f83d7211 */ /* 0x000fe200000f0eff */
[----:B------:R-:W-:Y:S04]  /*2ce60*/  STG.E.U8 desc[UR60][R124.64], R197 ;  /* 0x000000c57c007986 */ /* 0x000fe8000c10113c */
[----:B------:R-:W-:Y:S04]  /*2ce70*/  STG.E.U8 desc[UR60][R128.64], R195 ;  /* 0x000000c380007986 */ /* 0x000fe8000c10113c */
[----:B------:R0:W-:Y:S02]  /*2ce80*/  STG.E.U8 desc[UR60][R60.64], R194 ;  /* 0x000000c23c007986 */ /* 0x0001e4000c10113c */
[----:B0-----:R-:W0:Y:S01]  /*2ce90*/  S2R R194, SR_TID.X ;  /* 0x0000000000c27919 */ /* 0x001e220000002100 */
[----:B------:R-:W-:-:S02]  /*2cea0*/  PRMT R138, R63, 0x7773, RZ ;  /* 0x000077733f8a7816 */ /* 0x000fc400000000ff */
[C---:B------:R-:W-:Y:S02]  /*2ceb0*/  PRMT R139, R63.reuse, 0x7772, RZ ;  /* 0x000077723f8b7816 */ /* 0x040fe400000000ff */
[C---:B------:R-:W-:Y:S02]  /*2cec0*/  PRMT R140, R63.reuse, 0x7771, RZ ;  /* 0x000077713f8c7816 */ /* 0x040fe400000000ff */
[----:B------:R-:W-:Y:S01]  /*2ced0*/  PRMT R141, R63, 0x7770, RZ ;  /* 0x000077703f8d7816 */ /* 0x000fe200000000ff */
[----:B------:R-:W-:Y:S01]  /*2cee0*/  IMAD R63, R214, 0x2, R248 ;  /* 0x00000002d63f7824 */ /* 0x000fe200078e02f8 */
[C---:B------:R-:W-:Y:S02]  /*2cef0*/  PRMT R134, R62.reuse, 0x7773, RZ ;  /* 0x000077733e867816 */ /* 0x040fe400000000ff */
[----:B------:R-:W-:Y:S01]  /*2cf00*/  PRMT R135, R62, 0x7772, RZ ;  /* 0x000077723e877816 */ /* 0x000fe200000000ff */
[----:B------:R-:W-:Y:S01]  /*2cf10*/  IMAD R125, R214, 0x2, R63 ;  /* 0x00000002d67d7824 */ /* 0x000fe200078e023f */
[----:B------:R-:W-:-:S02]  /*2cf20*/  PRMT R136, R62, 0x7771, RZ ;  /* 0x000077713e887816 */ /* 0x000fc400000000ff */
[----:B------:R-:W-:Y:S02]  /*2cf30*/  PRMT R137, R62, 0x7770, RZ ;  /* 0x000077703e897816 */ /* 0x000fe400000000ff */
[----:B------:R-:W-:Y:S01]  /*2cf40*/  IADD3 R62, P0, R63, R75, RZ ;  /* 0x0000004b3f3e7210 */ /* 0x000fe20007f1e0ff */
[----:B------:R-:W-:-:S03]  /*2cf50*/  IMAD R128, R214, 0x2, R125 ;  /* 0x00000002d6807824 */ /* 0x000fc600078e027d */
[----:B------:R-:W-:Y:S02]  /*2cf60*/  LEA.HI.X.SX32 R63, R63, R71, 0x1, P0 ;  /* 0x000000473f3f7211 */ /* 0x000fe400000f0eff */
[----:B------:R-:W-:Y:S01]  /*2cf70*/  IADD3 R124, P0, R125, R75, RZ ;  /* 0x0000004b7d7c7210 */ /* 0x000fe20007f1e0ff */
[----:B------:R-:W-:-:S03]  /*2cf80*/  IMAD R129, R214, 0x2, R128 ;  /* 0x00000002d6817824 */ /* 0x000fc600078e0280 */
[----:B------:R-:W-:Y:S02]  /*2cf90*/  LEA.HI.X.SX32 R125, R125, R71, 0x1, P0 ;  /* 0x000000477d7d7211 */ /* 0x000fe400000f0eff */
[C---:B------:R-:W-:Y:S01]  /*2cfa0*/  IADD3 R60, P0, R128.reuse, R75, RZ ;  /* 0x0000004b803c7210 */ /* 0x040fe20007f1e0ff */
[----:B------:R0:W-:Y:S03]  /*2cfb0*/  STG.E.U8 desc[UR60][R62.64], R193 ;  /* 0x000000c13e007986 */ /* 0x0001e6000c10113c */
[----:B------:R-:W-:Y:S01]  /*2cfc0*/  LEA.HI.X.SX32 R61, R128, R71, 0x1, P0 ;  /* 0x00000047803d7211 */ /* 0x000fe200000f0eff */
[----:B------:R1:W-:Y:S01]  /*2cfd0*/  STG.E.U8 desc[UR60][R124.64], R191 ;  /* 0x000000bf7c007986 */ /* 0x0003e2000c10113c */
[----:B0-----:R-:W-:Y:S02]  /*2cfe0*/  LEA.HI R63, R194, 0xe, RZ, 0x1a ;  /* 0x0000000ec23f7811 */ /* 0x001fe400078fd0ff */
[----:B------:R-:W-:-:S03]  /*2cff0*/  IADD3 R62, P0, R129, R75, RZ ;  /* 0x0000004b813e7210 */ /* 0x000fc60007f1e0ff */
[----:B-1----:R-:W-:Y:S01]  /*2d000*/  IMAD R125, R63, R214, RZ ;  /* 0x000000d63f7d7224 */ /* 0x002fe200078e02ff */
[----:B------:R-:W-:Y:S01]  /*2d010*/  LEA.HI.X.SX32 R63, R129, R71, 0x1, P0 ;  /* 0x00000047813f7211 */ /* 0x000fe200000f0eff */
[C---:B------:R-:W-:Y:S01]  /*2d020*/  IMAD R129, R214.reuse, 0x4, R129 ;  /* 0x00000004d6817824 */ /* 0x040fe200078e0281 */
[----:B------:R0:W-:Y:S04]  /*2d030*/  STG.E.U8 desc[UR60][R60.64], R192 ;  /* 0x000000c03c007986 */ /* 0x0001e8000c10113c */
[----:B------:R1:W-:Y:S01]  /*2d040*/  STG.E.U8 desc[UR60][R62.64], R190 ;  /* 0x000000be3e007986 */ /* 0x0003e2000c10113c */
[-C--:B------:R-:W-:Y:S02]  /*2d050*/  IADD3 R124, P3, R129, R75.reuse, RZ ;  /* 0x0000004b817c7210 */ /* 0x080fe40007f7e0ff */
[----:B0-----:R-:W-:Y:S01]  /*2d060*/  IADD3 R60, P0, R125, R75, RZ ;  /* 0x0000004b7d3c7210 */ /* 0x001fe20007f1e0ff */
[----:B-1----:R-:W-:-:S03]  /*2d070*/  IMAD R63, R214, 0x2, R129 ;  /* 0x00000002d63f7824 */ /* 0x002fc600078e0281 */
[-C--:B------:R-:W-:Y:S01]  /*2d080*/  LEA.HI.X.SX32 R61, R125, R71.reuse, 0x1, P0 ;  /* 0x000000477d3d7211 */ /* 0x080fe200000f0eff */
[----:B------:R-:W0:Y:S01]  /*2d090*/  LDC R190, c[0x0][0x278] ;  /* 0x00009e00ffbe7b82 */ /* 0x000e220000000800 */
[----:B------:R-:W-:Y:S01]  /*2d0a0*/  LEA.HI.X.SX32 R125, R129, R71, 0x1, P3 ;  /* 0x00000047817d7211 */ /* 0x000fe200018f0eff */
[----:B------:R-:W-:Y:S01]  /*2d0b0*/  IMAD R128, R214, 0x2, R63 ;  /* 0x00000002d6807824 */ /* 0x000fe200078e023f */
[C---:B------:R-:W-:Y:S01]  /*2d0c0*/  IADD3 R62, P0, R63.reuse, R75, RZ ;  /* 0x0000004b3f3e7210 */ /* 0x040fe20007f1e0ff */
[----:B------:R1:W-:Y:S03]  /*2d0d0*/  STG.E.U8 desc[UR60][R60.64], R187 ;  /* 0x000000bb3c007986 */ /* 0x0003e6000c10113c */
[----:B------:R-:W-:Y:S01]  /*2d0e0*/  LEA.HI.X.SX32 R63, R63, R71, 0x1, P0 ;  /* 0x000000473f3f7211 */ /* 0x000fe200000f0eff */
[----:B------:R2:W-:Y:S01]  /*2d0f0*/  STG.E.U8 desc[UR60][R124.64], R185 ;  /* 0x000000b97c007986 */ /* 0x0005e2000c10113c */
[----:B------:R-:W3:Y:S03]  /*2d100*/  LDC R129, c[0x0][0x278] ;  /* 0x00009e00ff817b82 */ /* 0x000ee60000000800 */
[----:B------:R4:W-:Y:S01]  /*2d110*/  STG.E.U8 desc[UR60][R62.64], R184 ;  /* 0x000000b83e007986 */ /* 0x0009e2000c10113c */
[----:B-1----:R-:W-:Y:S01]  /*2d120*/  IADD3 R60, P0, R128, R75, RZ ;  /* 0x0000004b803c7210 */ /* 0x002fe20007f1e0ff */
[----:B--2---:R-:W-:-:S03]  /*2d130*/  IMAD R124, R214, 0x2, R128 ;  /* 0x00000002d67c7824 */ /* 0x004fc600078e0280 */
[----:B------:R-:W-:Y:S01]  /*2d140*/  LEA.HI.X.SX32 R61, R128, R71, 0x1, P0 ;  /* 0x00000047803d7211 */ /* 0x000fe200000f0eff */
[----:B------:R-:W-:Y:S01]  /*2d150*/  IMAD R128, R214, 0x2, R124 ;  /* 0x00000002d6807824 */ /* 0x000fe200078e027c */
[C---:B----4-:R-:W-:Y:S01]  /*2d160*/  IADD3 R62, P0, R124.reuse, R75, RZ ;  /* 0x0000004b7c3e7210 */ /* 0x050fe20007f1e0ff */
[----:B------:R-:W1:Y:S02]  /*2d170*/  LDC R184, c[0x0][0x278] ;  /* 0x00009e00ffb87b82 */ /* 0x000e640000000800 */
[----:B------:R2:W-:Y:S01]  /*2d180*/  STG.E.U8 desc[UR60][R60.64], R183 ;  /* 0x000000b73c007986 */ /* 0x0005e2000c10113c */
[----:B------:R-:W-:Y:S01]  /*2d190*/  LEA.HI.X.SX32 R63, R124, R71, 0x1, P0 ;  /* 0x000000477c3f7211 */ /* 0x000fe200000f0eff */
[----:B------:R-:W-:Y:S01]  /*2d1a0*/  IMAD R124, R214, 0x2, R128 ;  /* 0x00000002d67c7824 */ /* 0x000fe200078e0280 */
[----:B------:R-:W-:-:S03]  /*2d1b0*/  LEA.HI R187, R194, 0x1e, RZ, 0x1a ;  /* 0x0000001ec2bb7811 */ /* 0x000fc600078fd0ff */
[----:B------:R4:W-:Y:S01]  /*2d1c0*/  STG.E.U8 desc[UR60][R62.64], R182 ;  /* 0x000000b63e007986 */ /* 0x0009e2000c10113c */
[----:B--2---:R-:W-:Y:S01]  /*2d1d0*/  IADD3 R60, P0, R128, R75, RZ ;  /* 0x0000004b803c7210 */ /* 0x004fe20007f1e0ff */
[----:B------:R-:W2:Y:S01]  /*2d1e0*/  LDC R183, c[0x0][0x278] ;  /* 0x00009e00ffb77b82 */ /* 0x000ea20000000800 */
[----:B------:R-:W-:Y:S02]  /*2d1f0*/  IMAD R214, R214, 0x2, R124 ;  /* 0x00000002d6d67824 */ /* 0x000fe400078e027c */
[----:B------:R-:W-:Y:S02]  /*2d200*/  LEA.HI.X.SX32 R61, R128, R71, 0x1, P0 ;  /* 0x00000047803d7211 */ /* 0x000fe400000f0eff */
[----:B----4-:R-:W-:-:S03]  /*2d210*/  IADD3 R62, P0, R124, R75, RZ ;  /* 0x0000004b7c3e7210 */ /* 0x010fc60007f1e0ff */
[----:B------:R-:W4:Y:S01]  /*2d220*/  LDC R128, c[0x0][0x278] ;  /* 0x00009e00ff807b82 */ /* 0x000f220000000800 */
[----:B------:R-:W-:Y:S01]  /*2d230*/  LEA.HI.X.SX32 R63, R124, R71, 0x1, P0 ;  /* 0x000000477c3f7211 */ /* 0x000fe200000f0eff */
[----:B0-----:R-:W-:Y:S01]  /*2d240*/  IMAD R182, R187, R190, RZ ;  /* 0x000000bebbb67224 */ /* 0x001fe200078e02ff */
[C---:B------:R-:W-:Y:S01]  /*2d250*/  IADD3 R124, P0, R214.reuse, R75, RZ ;  /* 0x0000004bd67c7210 */ /* 0x040fe20007f1e0ff */
[----:B------:R0:W-:Y:S03]  /*2d260*/  STG.E.U8 desc[UR60][R60.64], R181 ;  /* 0x000000b53c007986 */ /* 0x0001e6000c10113c */
[----:B------:R-:W-:Y:S01]  /*2d270*/  LEA.HI.X.SX32 R125, R214, R71, 0x1, P0 ;  /* 0x00000047d67d7211 */ /* 0x000fe200000f0eff */
[----:B---3--:R-:W-:Y:S02]  /*2d280*/  IMAD R214, R129, 0x4, R214 ;  /* 0x0000000481d67824 */ /* 0x008fe400078e02d6 */
[----:B------:R-:W3:Y:S01]  /*2d290*/  LDC R129, c[0x0][0x278] ;  /* 0x00009e00ff817b82 */ /* 0x000ee20000000800 */
[----:B------:R1:W-:Y:S01]  /*2d2a0*/  STG.E.U8 desc[UR60][R62.64], R177 ;  /* 0x000000b13e007986 */ /* 0x0003e2000c10113c */
[----:B0-----:R-:W-:-:S03]  /*2d2b0*/  IADD3 R60, P3, R182, R75, RZ ;  /* 0x0000004bb63c7210 */ /* 0x001fc60007f7e0ff */
[----:B------:R0:W-:Y:S01]  /*2d2c0*/  STG.E.U8 desc[UR60][R124.64], R176 ;  /* 0x000000b07c007986 */ /* 0x0001e2000c10113c */
[----:B-1----:R-:W-:Y:S01]  /*2d2d0*/  IMAD R184, R184, 0x2, R214 ;  /* 0x00000002b8b87824 */ /* 0x002fe200078e02d6 */
[----:B------:R-:W-:Y:S02]  /*2d2e0*/  LEA.HI.X.SX32 R61, R182, R71, 0x1, P3 ;  /* 0x00000047b63d7211 */ /* 0x000fe400018f0eff */
[----:B------:R-:W-:Y:S01]  /*2d2f0*/  IADD3 R62, P0, R214, R75, RZ ;  /* 0x0000004bd63e7210 */ /* 0x000fe20007f1e0ff */
[----:B--2---:R-:W-:Y:S01]  /*2d300*/  IMAD R182, R183, 0x2, R184 ;  /* 0x00000002b7b67824 */ /* 0x004fe200078e02b8 */
[----:B------:R-:W-:Y:S01]  /*2d310*/  PRMT R174, R40, 0x7770, RZ ;  /* 0x0000777028ae7816 */ /* 0x000fe200000000ff */
[----:B0-----:R-:W0:Y:S01]  /*2d320*/  LDC R124, c[0x0][0x278] ;  /* 0x00009e00ff7c7b82 */ /* 0x001e220000000800 */
[----:B------:R-:W-:Y:S01]  /*2d330*/  LEA.HI.X.SX32 R63, R214, R71, 0x1, P0 ;  /* 0x00000047d63f7211 */ /* 0x000fe200000f0eff */
[----:B------:R1:W-:Y:S01]  /*2d340*/  STG.E.U8 desc[UR60][R60.64], R175 ;  /* 0x000000af3c007986 */ /* 0x0003e2000c10113c */
[----:B----4-:R-:W-:-:S05]  /*2d350*/  IMAD R128, R128, 0x2, R182 ;  /* 0x0000000280807824 */ /* 0x010fca00078e02b6 */
[----:B------:R-:W2:Y:S01]  /*2d360*/  LDC R125, c[0x0][0x278] ;  /* 0x00009e00ff7d7b82 */ /* 0x000ea20000000800 */
[----:B------:R4:W-:Y:S01]  /*2d370*/  STG.E.U8 desc[UR60][R62.64], R174 ;  /* 0x000000ae3e007986 */ /* 0x0009e2000c10113c */
[----:B-1----:R-:W-:-:S06]  /*2d380*/  IADD3 R60, P0, R184, R75, RZ ;  /* 0x0000004bb83c7210 */ /* 0x002fcc0007f1e0ff */
[----:B------:R-:W1:Y:S01]  /*2d390*/  LDC R176, c[0x0][0x278] ;  /* 0x00009e00ffb07b82 */ /* 0x000e620000000800 */
[----:B------:R-:W-:Y:S02]  /*2d3a0*/  LEA.HI.X.SX32 R61, R184, R71, 0x1, P0 ;  /* 0x00000047b83d7211 */ /* 0x000fe400000f0eff */
[----:B----4-:R-:W-:-:S03]  /*2d3b0*/  IADD3 R62, P0, R182, R75, RZ ;  /* 0x0000004bb63e7210 */ /* 0x010fc60007f1e0ff */
[----:B------:R4:W-:Y:S02]  /*2d3c0*/  STG.E.U8 desc[UR60][R60.64], R173 ;  /* 0x000000ad3c007986 */ /* 0x0009e4000c10113c */
[----:B------:R-:W1:Y:S01]  /*2d3d0*/  LDC R175, c[0x0][0x278] ;  /* 0x00009e00ffaf7b82 */ /* 0x000e620000000800 */
[----:B------:R-:W-:Y:S01]  /*2d3e0*/  LEA.HI.X.SX32 R63, R182, R71, 0x1, P0 ;  /* 0x00000047b63f7211 */ /* 0x000fe200000f0eff */
[----:B---3--:R-:W-:Y:S01]  /*2d3f0*/  IMAD R182, R129, 0x2, R128 ;  /* 0x0000000281b67824 */ /* 0x008fe200078e0280 */
[----:B----4-:R-:W-:-:S03]  /*2d400*/  IADD3 R60, P0, R128, R75, RZ ;  /* 0x0000004b803c7210 */ /* 0x010fc60007f1e0ff */
[----:B------:R3:W-:Y:S01]  /*2d410*/  STG.E.U8 desc[UR60][R62.64], R172 ;  /* 0x000000ac3e007986 */ /* 0x0007e2000c10113c */
[----:B------:R-:W-:Y:S01]  /*2d420*/  PRMT R170, R40, 0x7771, RZ ;  /* 0x0000777128aa7816 */ /* 0x000fe200000000ff */
[----:B------:R-:W4:Y:S01]  /*2d430*/  LDC R129, c[0x0][0x278] ;  /* 0x00009e00ff817b82 */ /* 0x000f220000000800 */
[----:B------:R-:W-:Y:S01]  /*2d440*/  LEA.HI.X.SX32 R61, R128, R71, 0x1, P0 ;  /* 0x00000047803d7211 */ /* 0x000fe200000f0eff */
[----:B0-----:R-:W-:-:S06]  /*2d450*/  IMAD R124, R124, 0x2, R182 ;  /* 0x000000027c7c7824 */ /* 0x001fcc00078e02b6 */
[----:B------:R-:W0:Y:S01]  /*2d460*/  LDC R128, c[0x0][0x278] ;  /* 0x00009e00ff807b82 */ /* 0x000e220000000800 */
[----:B---3--:R-:W-:Y:S01]  /*2d470*/  IADD3 R62, P0, R182, R75, RZ ;  /* 0x0000004bb63e7210 */ /* 0x008fe20007f1e0ff */
[----:B------:R3:W-:Y:S01]  /*2d480*/  STG.E.U8 desc[UR60][R60.64], R171 ;  /* 0x000000ab3c007986 */ /* 0x0007e2000c10113c */
[----:B------:R-:W-:Y:S01]  /*2d490*/  LEA.HI R173, R194, 0x2e, RZ, 0x1a ;  /* 0x0000002ec2ad7811 */ /* 0x000fe200078fd0ff */
[----:B--2---:R-:W-:Y:S01]  /*2d4a0*/  IMAD R174, R125, 0x2, R124 ;  /* 0x000000027dae7824 */ /* 0x004fe200078e027c */
[----:B------:R-:W-:-:S03]  /*2d4b0*/  LEA.HI.X.SX32 R63, R182, R71, 0x1, P0 ;  /* 0x00000047b63f7211 */ /* 0x000fc600000f0eff */
[----:B------:R-:W2:Y:S01]  /*2d4c0*/  LDC R172, c[0x0][0x278] ;  /* 0x00009e00ffac7b82 */ /* 0x000ea20000000800 */
[----:B-1----:R-:W-:Y:S01]  /*2d4d0*/  IMAD R176, R173, R176, RZ ;  /* 0x000000b0adb07224 */ /* 0x002fe200078e02ff */
[----:B------:R1:W-:Y:S01]  /*2d4e0*/  STG.E.U8 desc[UR60][R62.64], R170 ;  /* 0x000000aa3e007986 */ /* 0x0003e2000c10113c */
[----:B---3--:R-:W-:-:S05]  /*2d4f0*/  IADD3 R60, P0, R124, R75, RZ ;  /* 0x0000004b7c3c7210 */ /* 0x008fca0007f1e0ff */
[----:B------:R-:W3:Y:S01]  /*2d500*/  LDC R171, c[0x0][0x278] ;  /* 0x00009e00ffab7b82 */ /* 0x000ee20000000800 */
[----:B------:R-:W-:Y:S02]  /*2d510*/  LEA.HI.X.SX32 R61, R124, R71, 0x1, P0 ;  /* 0x000000477c3d7211 */ /* 0x000fe400000f0eff */
[----:B-1----:R-:W-:-:S03]  /*2d520*/  IADD3 R62, P0, R174, R75, RZ ;  /* 0x0000004bae3e7210 */ /* 0x002fc60007f1e0ff */
[----:B------:R1:W-:Y:S02]  /*2d530*/  STG.E.U8 desc[UR60][R60.64], R169 ;  /* 0x000000a93c007986 */ /* 0x0003e4000c10113c */
[----:B------:R-:W3:Y:S01]  /*2d540*/  LDC R170, c[0x0][0x278] ;  /* 0x00009e00ffaa7b82 */ /* 0x000ee20000000800 */
[----:B------:R-:W-:Y:S01]  /*2d550*/  LEA.HI.X.SX32 R63, R174, R71, 0x1, P0 ;  /* 0x00000047ae3f7211 */ /* 0x000fe200000f0eff */
[----:B------:R-:W-:Y:S01]  /*2d560*/  IMAD R174, R175, 0x4, R174 ;  /* 0x00000004afae7824 */ /* 0x000fe200078e02ae */
[----:B-1----:R-:W-:-:S05]  /*2d570*/  IADD3 R60, P0, R176, R75, RZ ;  /* 0x0000004bb03c7210 */ /* 0x002fca0007f1e0ff */
[----:B------:R-:W1:Y:S01]  /*2d580*/  LDC R169, c[0x0][0x278] ;  /* 0x00009e00ffa97b82 */ /* 0x000e620000000800 */
[----:B------:R-:W-:Y:S01]  /*2d590*/  LEA.HI.X.SX32 R61, R176, R71, 0x1, P0 ;  /* 0x00000047b03d7211 */ /* 0x000fe200000f0eff */
[----:B0-----:R-:W-:Y:S01]  /*2d5a0*/  IMAD R176, R128, 0x2, R174 ;  /* 0x0000000280b07824 */ /* 0x001fe200078e02ae */
[----:B------:R-:W-:-:S05]  /*2d5b0*/  IADD3 R124, P0, R174, R75, RZ ;  /* 0x0000004bae7c7210 */ /* 0x000fca0007f1e0ff */
[----:B------:R-:W0:Y:S01]  /*2d5c0*/  LDC R128, c[0x0][0x278] ;  /* 0x00009e00ff807b82 */ /* 0x000e220000000800 */
[----:B------:R2:W-:Y:S01]  /*2d5d0*/  STG.E.U8 desc[UR60][R62.64], R168 ;  /* 0x000000a83e007986 */ /* 0x0005e2000c10113c */
[----:B------:R-:W-:Y:S01]  /*2d5e0*/  LEA.HI.X.SX32 R125, R174, R71, 0x1, P0 ;  /* 0x00000047ae7d7211 */ /* 0x000fe200000f0eff */
[----:B----4-:R-:W-:Y:S01]  /*2d5f0*/  IMAD R174, R129, 0x2, R176 ;  /* 0x0000000281ae7824 */ /* 0x010fe200078e02b0 */
[----:B------:R-:W-:Y:S01]  /*2d600*/  PRMT R166, R40, 0x7772, RZ ;  /* 0x0000777228a67816 */ /* 0x000fe200000000ff */
[----:B------:R4:W-:Y:S03]  /*2d610*/  STG.E.U8 desc[UR60][R60.64], R167 ;  /* 0x000000a73c007986 */ /* 0x0009e6000c10113c */
[----:B------:R-:W1:Y:S01]  /*2d620*/  LDC R129, c[0x0][0x278] ;  /* 0x00009e00ff817b82 */ /* 0x000e620000000800 */
[----:B--2---:R-:W-:Y:S01]  /*2d630*/  IMAD R172, R172, 0x2, R174 ;  /* 0x00000002acac7824 */ /* 0x004fe200078e02ae */
[----:B------:R-:W-:-:S04]  /*2d640*/  IADD3 R62, P0, R176, R75, RZ ;  /* 0x0000004bb03e7210 */ /* 0x000fc80007f1e0ff */
[----:B------:R-:W-:Y:S02]  /*2d650*/  LEA.HI.X.SX32 R63, R176, R71, 0x1, P0 ;  /* 0x00000047b03f7211 */ /* 0x000fe400000f0eff */
[----:B----4-:R-:W2:Y:S01]  /*2d660*/  LDC R167, c[0x0][0x278] ;  /* 0x00009e00ffa77b82 */ /* 0x010ea20000000800 */
[C---:B------:R-:W-:Y:S01]  /*2d670*/  IADD3 R60, P0, R174.reuse, R75, RZ ;  /* 0x0000004bae3c7210 */ /* 0x040fe20007f1e0ff */
[----:B------:R-:W-:Y:S01]  /*2d680*/  STG.E.U8 desc[UR60][R124.64], R166 ;  /* 0x000000a67c007986 */ /* 0x000fe2000c10113c */
[----:B---3--:R-:W-:Y:S02]  /*2d690*/  IMAD R168, R171, 0x2, R172 ;  /* 0x00000002aba87824 */ /* 0x008fe400078e02ac */
[----:B------:R-:W-:Y:S01]  /*2d6a0*/  LEA.HI.X.SX32 R61, R174, R71, 0x1, P0 ;  /* 0x00000047ae3d7211 */ /* 0x000fe200000f0eff */
[----:B------:R3:W-:Y:S01]  /*2d6b0*/  STG.E.U8 desc[UR60][R62.64], R165 ;  /* 0x000000a53e007986 */ /* 0x0007e2000c10113c */
[----:B------:R-:W-:Y:S01]  /*2d6c0*/  IMAD R170, R170, 0x2, R168 ;  /* 0x00000002aaaa7824 */ /* 0x000fe200078e02a8 */
[----:B------:R-:W4:Y:S02]  /*2d6d0*/  LDC R171, c[0x0][0x278] ;  /* 0x00009e00ffab7b82 */ /* 0x000f240000000800 */
[----:B------:R0:W-:Y:S01]  /*2d6e0*/  STG.E.U8 desc[UR60][R60.64], R164 ;  /* 0x000000a43c007986 */ /* 0x0001e2000c10113c */
[----:B---3--:R-:W-:Y:S01]  /*2d6f0*/  IADD3 R62, P0, R172, R75, RZ ;  /* 0x0000004bac3e7210 */ /* 0x008fe20007f1e0ff */
[----:B0-----:R-:W-:Y:S01]  /*2d700*/  IMAD R166, R128, 0x2, R170 ;  /* 0x0000000280a67824 */ /* 0x001fe200078e02aa */
[----:B------:R-:W-:-:S03]  /*2d710*/  PRMT R161, R40, 0x7773, RZ ;  /* 0x0000777328a17816 */ /* 0x000fc600000000ff */
[----:B------:R-:W0:Y:S01]  /*2d720*/  LDC R128, c[0x0][0x278] ;  /* 0x00009e00ff807b82 */ /* 0x000e220000000800 */
[----:B------:R-:W-:Y:S02]  /*2d730*/  LEA.HI.X.SX32 R63, R172, R71, 0x1, P0 ;  /* 0x00000047ac3f7211 */ /* 0x000fe400000f0eff */
[----:B------:R-:W-:-:S03]  /*2d740*/  IADD3 R60, P0, R168, R75, RZ ;  /* 0x0000004ba83c7210 */ /* 0x000fc60007f1e0ff */
[----:B------:R3:W-:Y:S01]  /*2d750*/  STG.E.U8 desc[UR60][R62.64], R163 ;  /* 0x000000a33e007986 */ /* 0x0007e2000c10113c */
[----:B------:R-:W-:Y:S01]  /*2d760*/  LEA.HI.X.SX32 R61, R168, R71, 0x1, P0 ;  /* 0x00000047a83d7211 */ /* 0x000fe200000f0eff */
[----:B------:R-:W0:Y:S01]  /*2d770*/  LDC R165, c[0x0][0x278] ;  /* 0x00009e00ffa57b82 */ /* 0x000e220000000800 */
[----:B------:R-:W-:Y:S02]  /*2d780*/  IADD3 R124, P3, R166, R75, RZ ;  /* 0x0000004ba67c7210 */ /* 0x000fe40007f7e0ff */
[----:B------:R-:W-:Y:S02]  /*2d790*/  LEA.HI R164, R194, 0x3e, RZ, 0x1a ;  /* 0x0000003ec2a47811 */ /* 0x000fe400078fd0ff */
[----:B------:R-:W-:Y:S02]  /*2d7a0*/  LEA.HI.X.SX32 R125, R166, R71, 0x1, P3 ;  /* 0x00000047a67d7211 */ /* 0x000fe400018f0eff */
[----:B---3--:R-:W-:Y:S01]  /*2d7b0*/  IADD3 R62, P0, R170, R75, RZ ;  /* 0x0000004baa3e7210 */ /* 0x008fe20007f1e0ff */
[----:B-1----:R-:W-:Y:S01]  /*2d7c0*/  IMAD R164, R164, R129, RZ ;  /* 0x00000081a4a47224 */ /* 0x002fe200078e02ff */
[----:B------:R1:W-:Y:S01]  /*2d7d0*/  STG.E.U8 desc[UR60][R60.64], R161 ;  /* 0x000000a13c007986 */ /* 0x0003e2000c10113c */
[----:B------:R-:W3:Y:S01]  /*2d7e0*/  LDC R129, c[0x0][0x278] ;  /* 0x00009e00ff817b82 */ /* 0x000ee20000000800 */
[----:B------:R-:W-:Y:S01]  /*2d7f0*/  LEA.HI.X.SX32 R63, R170, R71, 0x1, P0 ;  /* 0x00000047aa3f7211 */ /* 0x000fe200000f0eff */
[----:B------:R-:W-:-:S04]  /*2d800*/  IMAD R166, R169, 0x4, R166 ;  /* 0x00000004a9a67824 */ /* 0x000fc800078e02a6 */
[----:B------:R-:W-:Y:S02]  /*2d810*/  STG.E.U8 desc[UR60][R62.64], R160 ;  /* 0x000000a03e007986 */ /* 0x000fe4000c10113c */
[----:B------:R-:W3:Y:S02]  /*2d820*/  LDC R163, c[0x0][0x278] ;  /* 0x00009e00ffa37b82 */ /* 0x000ee40000000800 */
[----:B------:R2:W-:Y:S06]  /*2d830*/  STG.E.U8 desc[UR60][R124.64], R162 ;  /* 0x000000a27c007986 */ /* 0x0005ec000c10113c */
[----:B-1----:R-:W1:Y:S01]  /*2d840*/  LDC R161, c[0x0][0x278] ;  /* 0x00009e00ffa17b82 */ /* 0x002e620000000800 */
[----:B--2---:R-:W-:-:S04]  /*2d850*/  IADD3 R124, P0, R164, R75, RZ ;  /* 0x0000004ba47c7210 */ /* 0x004fc80007f1e0ff */
[----:B------:R-:W-:Y:S01]  /*2d860*/  LEA.HI.X.SX32 R125, R164, R71, 0x1, P0 ;  /* 0x00000047a47d7211 */ /* 0x000fe200000f0eff */
[----:B------:R-:W-:Y:S01]  /*2d870*/  IMAD R164, R167, 0x2, R166 ;  /* 0x00000002a7a47824 */ /* 0x000fe200078e02a6 */
[----:B------:R-:W-:Y:S01]  /*2d880*/  IADD3 R60, P0, R166, R75, RZ ;  /* 0x0000004ba63c7210 */ /* 0x000fe20007f1e0ff */
[----:B------:R-:W2:Y:S02]  /*2d890*/  LDC R167, c[0x0][0x278] ;  /* 0x00009e00ffa77b82 */ /* 0x000ea40000000800 */
[----:B----4-:R-:W-:Y:S01]  /*2d8a0*/  IMAD R160, R171, 0x2, R164 ;  /* 0x00000002aba07824 */ /* 0x010fe200078e02a4 */
[----:B------:R-:W-:Y:S01]  /*2d8b0*/  PRMT R158, R32, 0x7770, RZ ;  /* 0x00007770209e7816 */ /* 0x000fe200000000ff */
[----:B------:R4:W-:Y:S01]  /*2d8c0*/  STG.E.U8 desc[UR60][R124.64], R159 ;  /* 0x0000009f7c007986 */ /* 0x0009e2000c10113c */
[----:B------:R-:W-:Y:S01]  /*2d8d0*/  LEA.HI.X.SX32 R61, R166, R71, 0x1, P0 ;  /* 0x00000047a63d7211 */ /* 0x000fe200000f0eff */
[----:B0-----:R-:W-:Y:S01]  /*2d8e0*/  IMAD R128, R128, 0x2, R160 ;  /* 0x0000000280807824 */ /* 0x001fe200078e02a0 */
[----:B------:R-:W-:-:S03]  /*2d8f0*/  IADD3 R62, P3, R164, R75, RZ ;  /* 0x0000004ba43e7210 */ /* 0x000fc60007f7e0ff */
[----:B------:R0:W-:Y:S01]  /*2d900*/  STG.E.U8 desc[UR60][R60.64], R158 ;  /* 0x0000009e3c007986 */ /* 0x0001e2000c10113c */
[C---:B----4-:R-:W-:Y:S01]  /*2d910*/  IADD3 R124, P0, R160.reuse, R75, RZ ;  /* 0x0000004ba07c7210 */ /* 0x050fe20007f1e0ff */
[----:B------:R-:W4:Y:S01]  /*2d920*/  LDC R159, c[0x0][0x278] ;  /* 0x00009e00ff9f7b82 */ /* 0x000f220000000800 */
[----:B------:R-:W-:Y:S02]  /*2d930*/  PRMT R155, R33, 0x7770, RZ ;  /* 0x00007770219b7816 */ /* 0x000fe400000000ff */
[----:B------:R-:W-:Y:S02]  /*2d940*/  LEA.HI.X.SX32 R125, R160, R71, 0x1, P0 ;  /* 0x00000047a07d7211 */ /* 0x000fe400000f0eff */
[----:B0-----:R-:W-:Y:S02]  /*2d950*/  IADD3 R60, P0, R128, R75, RZ ;  /* 0x0000004b803c7210 */ /* 0x001fe40007f1e0ff */
[-C--:B------:R-:W-:Y:S02]  /*2d960*/  LEA.HI.X.SX32 R63, R164, R71.reuse, 0x1, P3 ;  /* 0x00000047a43f7211 */ /* 0x080fe400018f0eff */
[----:B------:R-:W-:Y:S01]  /*2d970*/  LEA.HI.X.SX32 R61, R128, R71, 0x1, P0 ;  /* 0x00000047803d7211 */ /* 0x000fe200000f0eff */
[----:B---3--:R-:W-:Y:S01]  /*2d980*/  IMAD R128, R129, 0x2, R128 ;  /* 0x0000000281807824 */ /* 0x008fe200078e0280 */
[----:B------:R-:W-:Y:S01]  /*2d990*/  LEA.HI R162, R194, 0x4e, RZ, 0x1a ;  /* 0x0000004ec2a27811 */ /* 0x000fe200078fd0ff */
[----:B------:R0:W-:Y:S02]  /*2d9a0*/  STG.E.U8 desc[UR60][R62.64], R155 ;  /* 0x0000009b3e007986 */ /* 0x0001e4000c10113c */
[----:B------:R-:W-:-:S02]  /*2d9b0*/  IMAD R160, R163, 0x2, R128 ;  /* 0x00000002a3a07824 */ /* 0x000fc400078e0280 */
[----:B-1----:R-:W-:Y:S01]  /*2d9c0*/  IMAD R162, R162, R161, RZ ;  /* 0x000000a1a2a27224 */ /* 0x002fe200078e02ff */
[----:B------:R-:W-:Y:S01]  /*2d9d0*/  PRMT R156, R34, 0x7770, RZ ;  /* 0x00007770229c7816 */ /* 0x000fe200000000ff */
[----:B------:R-:W1:Y:S01]  /*2d9e0*/  LDC R161, c[0x0][0x278] ;  /* 0x00009e00ffa17b82 */ /* 0x000e620000000800 */
[----:B------:R-:W-:-:S07]  /*2d9f0*/  IMAD R158, R165, 0x2, R160 ;  /* 0x00000002a59e7824 */ /* 0x000fce00078e02a0 */
[----:B0-----:R-:W0:Y:S01]  /*2da00*/  LDC R155, c[0x0][0x278] ;  /* 0x00009e00ff9b7b82 */ /* 0x001e220000000800 */
[C---:B------:R-:W-:Y:S02]  /*2da10*/  IADD3 R62, P0, R128.reuse, R75, RZ ;  /* 0x0000004b803e7210 */ /* 0x040fe40007f1e0ff */
[----:B------:R-:W-:Y:S02]  /*2da20*/  PRMT R157, R35, 0x7770, RZ ;  /* 0x00007770239d7816 */ /* 0x000fe400000000ff */
[----:B------:R-:W-:Y:S01]  /*2da30*/  LEA.HI.X.SX32 R63, R128, R71, 0x1, P0 ;  /* 0x00000047803f7211 */ /* 0x000fe200000f0eff */
[----:B------:R3:W-:Y:S01]  /*2da40*/  STG.E.U8 desc[UR60][R124.64], R156 ;  /* 0x0000009c7c007986 */ /* 0x0007e2000c10113c */
[C---:B------:R-:W-:Y:S01]  /*2da50*/  IADD3 R128, P0, R158.reuse, R75, RZ ;  /* 0x0000004b9e807210 */ /* 0x040fe20007f1e0ff */
[----:B------:R-:W1:Y:S02]  /*2da60*/  LDC R163, c[0x0][0x278] ;  /* 0x00009e00ffa37b82 */ /* 0x000e640000000800 */
[----:B------:R2:W-:Y:S01]  /*2da70*/  STG.E.U8 desc[UR60][R60.64], R157 ;  /* 0x0000009d3c007986 */ /* 0x0005e2000c10113c */
[----:B------:R-:W-:Y:S01]  /*2da80*/  LEA.HI.X.SX32 R129, R158, R71, 0x1, P0 ;  /* 0x000000479e817211 */ /* 0x000fe200000f0eff */
[----:B----4-:R-:W-:Y:S01]  /*2da90*/  IMAD R158, R159, 0x4, R158 ;  /* 0x000000049f9e7824 */ /* 0x010fe200078e029e */
[----:B------:R-:W-:-:S03]  /*2daa0*/  PRMT R153, R32, 0x7771, RZ ;  /* 0x0000777120997816 */ /* 0x000fc600000000ff */
[----:B------:R-:W4:Y:S01]  /*2dab0*/  LDC R159, c[0x0][0x278] ;  /* 0x00009e00ff9f7b82 */ /* 0x000f220000000800 */
[----:B---3--:R-:W-:-:S07]  /*2dac0*/  IADD3 R124, P3, R160, R75, RZ ;  /* 0x0000004ba07c7210 */ /* 0x008fce0007f7e0ff */
[----:B--2---:R-:W2:Y:S01]  /*2dad0*/  LDC R157, c[0x0][0x278] ;  /* 0x00009e00ff9d7b82 */ /* 0x004ea20000000800 */
[----:B------:R-:W-:Y:S02]  /*2dae0*/  LEA.HI.X.SX32 R125, R160, R71, 0x1, P3 ;  /* 0x00000047a07d7211 */ /* 0x000fe400018f0eff */
[----:B------:R-:W-:Y:S01]  /*2daf0*/  IADD3 R60, P3, R162, R75, RZ ;  /* 0x0000004ba23c7210 */ /* 0x000fe20007f7e0ff */
[----:B------:R-:W-:Y:S01]  /*2db00*/  IMAD R156, R167, 0x2, R158 ;  /* 0x00000002a79c7824 */ /* 0x000fe200078e029e */
[----:B------:R-:W-:Y:S01]  /*2db10*/  PRMT R154, R33, 0x7771, RZ ;  /* 0x00007771219a7816 */ /* 0x000fe200000000ff */
[----:B------:R3:W-:Y:S01]  /*2db20*/  STG.E.U8 desc[UR60][R62.64], R153 ;  /* 0x000000993e007986 */ /* 0x0007e2000c10113c */
[----:B------:R-:W-:Y:S02]  /*2db30*/  PRMT R152, R34, 0x7771, RZ ;  /* 0x0000777122987816 */ /* 0x000fe400000000ff */
[----:B------:R-:W-:Y:S02]  /*2db40*/  PRMT R151, R35, 0x7771, RZ ;  /* 0x0000777123977816 */ /* 0x000fe400000000ff */
[----:B------:R-:W-:Y:S01]  /*2db50*/  LEA.HI.X.SX32 R61, R162, R71, 0x1, P3 ;  /* 0x00000047a23d7211 */ /* 0x000fe200018f0eff */
[----:B0-----:R-:W-:Y:S01]  /*2db60*/  IMAD R160, R155, 0x2, R156 ;  /* 0x000000029ba07824 */ /* 0x001fe200078e029c */
[----:B------:R-:W-:Y:S01]  /*2db70*/  STG.E.U8 desc[UR60][R124.64], R154 ;  /* 0x0000009a7c007986 */ /* 0x000fe2000c10113c */
[----:B------:R-:W0:Y:S01]  /*2db80*/  LDC R155, c[0x0][0x278] ;  /* 0x00009e00ff9b7b82 */ /* 0x000e220000000800 */
[----:B---3--:R-:W-:-:S02]  /*2db90*/  IADD3 R62, P0, R158, R75, RZ ;  /* 0x0000004b9e3e7210 */ /* 0x008fc40007f1e0ff */
[----:B------:R1:W-:Y:S02]  /*2dba0*/  STG.E.U8 desc[UR60][R128.64], R152 ;  /* 0x0000009880007986 */ /* 0x0003e4000c10113c */
[----:B------:R-:W-:Y:S02]  /*2dbb0*/  LEA.HI.X.SX32 R63, R158, R71, 0x1, P0 ;  /* 0x000000479e3f7211 */ /* 0x000fe400000f0eff */
[----:B------:R3:W-:Y:S01]  /*2dbc0*/  STG.E.U8 desc[UR60][R60.64], R151 ;  /* 0x000000973c007986 */ /* 0x0007e2000c10113c */
[----:B------:R-:W0:Y:S01]  /*2dbd0*/  LDC R153, c[0x0][0x278] ;  /* 0x00009e00ff997b82 */ /* 0x000e220000000800 */
[----:B-1----:R-:W-:Y:S01]  /*2dbe0*/  IMAD R152, R161, 0x2, R160 ;  /* 0x00000002a1987824 */ /* 0x002fe200078e02a0 */
[----:B---3--:R-:W-:-:S06]  /*2dbf0*/  IADD3 R60, P0, R156, R75, RZ ;  /* 0x0000004b9c3c7210 */ /* 0x008fcc0007f1e0ff */
[----:B------:R-:W1:Y:S01]  /*2dc00*/  LDC R151, c[0x0][0x278] ;  /* 0x00009e00ff977b82 */ /* 0x000e620000000800 */
[----:B------:R-:W-:Y:S02]  /*2dc10*/  LEA.HI.X.SX32 R61, R156, R71, 0x1, P0 ;  /* 0x000000479c3d7211 */ /* 0x000fe400000f0eff */
[-C--:B------:R-:W-:Y:S02]  /*2dc20*/  IADD3 R128, P0, R152, R75.reuse, RZ ;  /* 0x0000004b98807210 */ /* 0x080fe40007f1e0ff */
[----:B------:R-:W-:Y:S02]  /*2dc30*/  IADD3 R124, P3, R160, R75, RZ ;  /* 0x0000004ba07c7210 */ /* 0x000fe40007f7e0ff */
[----:B------:R-:W-:Y:S01]  /*2dc40*/  LEA.HI.X.SX32 R129, R152, R71, 0x1, P0 ;  /* 0x0000004798817211 */ /* 0x000fe200000f0eff */
[----:B--2---:R-:W-:Y:S01]  /*2dc50*/  IMAD R152, R157, 0x2, R152 ;  /* 0x000000029d987824 */ /* 0x004fe200078e0298 */
[----:B------:R-:W-:Y:S01]  /*2dc60*/  PRMT R144, R32, 0x7772, RZ ;  /* 0x0000777220907816 */ /* 0x000fe200000000ff */
[----:B------:R-:W2:Y:S01]  /*2dc70*/  LDC R157, c[0x0][0x278] ;  /* 0x00009e00ff9d7b82 */ /* 0x000ea20000000800 */
[----:B------:R-:W-:-:S02]  /*2dc80*/  PRMT R145, R33, 0x7772, RZ ;  /* 0x0000777221917816 */ /* 0x000fc400000000ff */
[----:B------:R-:W-:Y:S02]  /*2dc90*/  PRMT R146, R34, 0x7772, RZ ;  /* 0x0000777222927816 */ /* 0x000fe400000000ff */
[----:B------:R-:W-:Y:S01]  /*2dca0*/  LEA.HI.X.SX32 R125, R160, R71, 0x1, P3 ;  /* 0x00000047a07d7211 */ /* 0x000fe200018f0eff */
[----:B----4-:R-:W-:Y:S01]  /*2dcb0*/  IMAD R154, R159, 0x2, R152 ;  /* 0x000000029f9a7824 */ /* 0x010fe200078e0298 */
[----:B------:R-:W-:Y:S01]  /*2dcc0*/  PRMT R147, R35, 0x7772, RZ ;  /* 0x0000777223937816 */ /* 0x000fe200000000ff */
[----:B------:R3:W-:Y:S01]  /*2dcd0*/  STG.E.U8 desc[UR60][R62.64], R144 ;  /* 0x000000903e007986 */ /* 0x0007e2000c10113c */
[----:B------:R-:W-:-:S03]  /*2dce0*/  LEA.HI R156, R194, 0x5e, RZ, 0x1a ;  /* 0x0000005ec29c7811 */ /* 0x000fc600078fd0ff */
[----:B------:R4:W-:Y:S04]  /*2dcf0*/  STG.E.U8 desc[UR60][R60.64], R145 ;  /* 0x000000913c007986 */ /* 0x0009e8000c10113c */
[----:B------:R0:W-:Y:S04]  /*2dd00*/  STG.E.U8 desc[UR60][R124.64], R146 ;  /* 0x000000927c007986 */ /* 0x0001e8000c10113c */
[----:B------:R0:W-:Y:S01]  /*2dd10*/  STG.E.U8 desc[UR60][R128.64], R147 ;  /* 0x0000009380007986 */ /* 0x0001e2000c10113c */
[----:B---3--:R-:W-:Y:S01]  /*2dd20*/  IMAD R144, R163, 0x2, R154 ;  /* 0x00000002a3907824 */ /* 0x008fe200078e029a */
[----:B----4-:R-:W-:Y:S01]  /*2dd30*/  IADD3 R60, P0, R152, R75, RZ ;  /* 0x0000004b983c7210 */ /* 0x010fe20007f1e0ff */
[----:B------:R-:W3:Y:S01]  /*2dd40*/  LDC R145, c[0x0][0x278] ;  /* 0x00009e00ff917b82 */ /* 0x000ee20000000800 */
[----:B------:R-:W-:-:S02]  /*2dd50*/  PRMT R143, R32, 0x7773, RZ ;  /* 0x00007773208f7816 */ /* 0x000fc400000000ff */
[----:B------:R-:W-:Y:S01]  /*2dd60*/  LEA.HI.X.SX32 R61, R152, R71, 0x1, P0 ;  /* 0x00000047983d7211 */ /* 0x000fe200000f0eff */
[----:B0-----:R-:W-:-:S04]  /*2dd70*/  IMAD R146, R156, R153, RZ ;  /* 0x000000999c927224 */ /* 0x001fc800078e02ff */
[----:B------:R-:W0:Y:S01]  /*2dd80*/  LDC R129, c[0x0][0x278] ;  /* 0x00009e00ff817b82 */ /* 0x000e220000000800 */
[-C--:B------:R-:W-:Y:S02]  /*2dd90*/  IADD3 R62, P3, R154, R75.reuse, RZ ;  /* 0x0000004b9a3e7210 */ /* 0x080fe40007f7e0ff */
[----:B------:R-:W-:Y:S01]  /*2dda0*/  IADD3 R124, P0, R144, R75, RZ ;  /* 0x0000004b907c7210 */ /* 0x000fe20007f1e0ff */
[----:B------:R4:W-:Y:S01]  /*2ddb0*/  STG.E.U8 desc[UR60][R60.64], R143 ;  /* 0x0000008f3c007986 */ /* 0x0009e2000c10113c */
[----:B------:R-:W-:Y:S02]  /*2ddc0*/  PRMT R142, R33, 0x7773, RZ ;  /* 0x00007773218e7816 */ /* 0x000fe400000000ff */
[-C--:B------:R-:W-:Y:S01]  /*2ddd0*/  LEA.HI.X.SX32 R63, R154, R71.reuse, 0x1, P3 ;  /* 0x000000479a3f7211 */ /* 0x080fe200018f0eff */
[----:B------:R-:W3:Y:S01]  /*2dde0*/  LDC R147, c[0x0][0x278] ;  /* 0x00009e00ff937b82 */ /* 0x000ee20000000800 */
[----:B------:R-:W-:Y:S01]  /*2ddf0*/  LEA.HI.X.SX32 R125, R144, R71, 0x1, P0 ;  /* 0x00000047907d7211 */ /* 0x000fe200000f0eff */
[----:B-1----:R-:W-:Y:S01]  /*2de00*/  IMAD R144, R151, 0x4, R144 ;  /* 0x0000000497907824 */ /* 0x002fe200078e0290 */
[----:B------:R-:W-:Y:S01]  /*2de10*/  PRMT R56, R34, 0x7773, RZ ;  /* 0x0000777322387816 */ /* 0x000fe200000000ff */
[----:B------:R1:W-:Y:S01]  /*2de20*/  STG.E.U8 desc[UR60][R62.64], R142 ;  /* 0x0000008e3e007986 */ /* 0x0003e2000c10113c */
[----:B----4-:R-:W-:Y:S01]  /*2de30*/  IADD3 R60, P0, R146, R75, RZ ;  /* 0x0000004b923c7210 */ /* 0x010fe20007f1e0ff */
[----:B------:R-:W-:-:S02]  /*2de40*/  IMAD R128, R155, 0x2, R144 ;  /* 0x000000029b807824 */ /* 0x000fc400078e0290 */
[----:B------:R-:W4:Y:S01]  /*2de50*/  LDC R143, c[0x0][0x278] ;  /* 0x00009e00ff8f7b82 */ /* 0x000f220000000800 */
[----:B------:R-:W-:Y:S02]  /*2de60*/  LEA.HI.X.SX32 R61, R146, R71, 0x1, P0 ;  /* 0x00000047923d7211 */ /* 0x000fe400000f0eff */
[C---:B-1----:R-:W-:Y:S01]  /*2de70*/  IADD3 R62, P0, R144.reuse, R75, RZ ;  /* 0x0000004b903e7210 */ /* 0x042fe20007f1e0ff */
[----:B------:R1:W-:Y:S01]  /*2de80*/  STG.E.U8 desc[UR60][R124.64], R56 ;  /* 0x000000387c007986 */ /* 0x0003e2000c10113c */
[----:B------:R-:W-:Y:S01]  /*2de90*/  PRMT R55, R35, 0x7773, RZ ;  /* 0x0000777323377816 */ /* 0x000fe200000000ff */
[----:B--2---:R-:W-:Y:S01]  /*2dea0*/  IMAD R142, R157, 0x2, R128 ;  /* 0x000000029d8e7824 */ /* 0x004fe200078e0280 */
[----:B------:R-:W-:Y:S01]  /*2deb0*/  LEA.HI.X.SX32 R63, R144, R71, 0x1, P0 ;  /* 0x00000047903f7211 */ /* 0x000fe200000f0eff */
[----:B------:R-:W2:Y:S02]  /*2dec0*/  LDC R146, c[0x0][0x278] ;  /* 0x00009e00ff927b82 */ /* 0x000ea40000000800 */
[----:B------:R0:W-:Y:S01]  /*2ded0*/  STG.E.U8 desc[UR60][R60.64], R55 ;  /* 0x000000373c007986 */ /* 0x0001e2000c10113c */
[----:B-1----:R-:W-:Y:S01]  /*2dee0*/  IADD3 R124, P0, R128, R75, RZ ;  /* 0x0000004b807c7210 */ /* 0x002fe20007f1e0ff */
[----:B0-----:R-:W-:-:S04]  /*2def0*/  IMAD R56, R129, 0x2, R142 ;  /* 0x0000000281387824 */ /* 0x001fc800078e028e */
[----:B------:R-:W0:Y:S01]  /*2df00*/  LDC R129, c[0x0][0x278] ;  /* 0x00009e00ff817b82 */ /* 0x000e220000000800 */
[----:B------:R-:W-:Y:S02]  /*2df10*/  LEA.HI.X.SX32 R125, R128, R71, 0x1, P0 ;  /* 0x00000047807d7211 */ /* 0x000fe400000f0eff */
[----:B------:R-:W-:Y:S01]  /*2df20*/  IADD3 R60, P0, R142, R75, RZ ;  /* 0x0000004b8e3c7210 */ /* 0x000fe20007f1e0ff */
[----:B------:R1:W-:Y:S01]  /*2df30*/  STG.E.U8 desc[UR60][R62.64], R53 ;  /* 0x000000353e007986 */ /* 0x0003e2000c10113c */
[----:B------:R-:W-:Y:S01]  /*2df40*/  PRMT R52, R30, 0x7770, RZ ;  /* 0x000077701e347816 */ /* 0x000fe200000000ff */
[----:B---3--:R-:W-:Y:S01]  /*2df50*/  IMAD R128, R145, 0x2, R56 ;  /* 0x0000000291807824 */ /* 0x008fe200078e0238 */
[----:B------:R-:W-:Y:S01]  /*2df60*/  LEA.HI.X.SX32 R61, R142, R71, 0x1, P0 ;  /* 0x000000478e3d7211 */ /* 0x000fe200000f0eff */
[----:B------:R3:W-:Y:S01]  /*2df70*/  STG.E.U8 desc[UR60][R124.64], R54 ;  /* 0x000000367c007986 */ /* 0x0007e2000c10113c */
[----:B------:R-:W-:Y:S01]  /*2df80*/  PRMT R51, R31, 0x7770, RZ ;  /* 0x000077701f337816 */ /* 0x000fe200000000ff */
[----:B------:R-:W2:Y:S02]  /*2df90*/  LDC R145, c[0x0][0x278] ;  /* 0x00009e00ff917b82 */ /* 0x000ea40000000800 */
[----:B------:R4:W-:Y:S06]  /*2dfa0*/  STG.E.U8 desc[UR60][R60.64], R52 ;  /* 0x000000343c007986 */ /* 0x0009ec000c10113c */
[----:B-1----:R-:W1:Y:S01]  /*2dfb0*/  LDC R63, c[0x0][0x278] ;  /* 0x00009e00ff3f7b82 */ /* 0x002e620000000800 */
[----:B---3--:R-:W-:-:S04]  /*2dfc0*/  IADD3 R54, P0, R56, R75, RZ ;  /* 0x0000004b38367210 */ /* 0x008fc80007f1e0ff */
[----:B------:R-:W-:Y:S01]  /*2dfd0*/  LEA.HI.X.SX32 R55, R56, R71, 0x1, P0 ;  /* 0x0000004738377211 */ /* 0x000fe200000f0eff */
[----:B------:R-:W-:Y:S01]  /*2dfe0*/  IMAD R56, R147, 0x2, R128 ;  /* 0x0000000293387824 */ /* 0x000fe200078e0280 */
[C---:B----4-:R-:W-:Y:S01]  /*2dff0*/  IADD3 R52, P0, R128.reuse, R75, RZ ;  /* 0x0000004b80347210 */ /* 0x050fe20007f1e0ff */
[----:B------:R-:W3:Y:S02]  /*2e000*/  LDC R125, c[0x0][0x278] ;  /* 0x00009e00ff7d7b82 */ /* 0x000ee40000000800 */
[----:B------:R4:W-:Y:S01]  /*2e010*/  STG.E.U8 desc[UR60][R54.64], R51 ;  /* 0x0000003336007986 */ /* 0x0009e2000c10113c */
[----:B------:R-:W-:Y:S01]  /*2e020*/  LEA.HI.X.SX32 R53, R128, R71, 0x1, P0 ;  /* 0x0000004780357211 */ /* 0x000fe200000f0eff */
[----:B------:R-:W-:-:S04]  /*2e030*/  IMAD R62, R143, 0x2, R56 ;  /* 0x000000028f3e7824 */ /* 0x000fc800078e0238 */
[----:B------:R0:W-:Y:S01]  /*2e040*/  STG.E.U8 desc[UR60][R52.64], R46 ;  /* 0x0000002e34007986 */ /* 0x0001e2000c10113c */
[----:B------:R-:W-:Y:S01]  /*2e050*/  LEA.HI R151, R194, 0x6e, RZ, 0x1a ;  /* 0x0000006ec2977811 */ /* 0x000fe200078fd0ff */
[----:B------:R-:W3:Y:S01]  /*2e060*/  LDC R143, c[0x0][0x278] ;  /* 0x00009e00ff8f7b82 */ /* 0x000ee20000000800 */
[----:B----4-:R-:W-:-:S04]  /*2e070*/  IADD3 R54, P0, R56, R75, RZ ;  /* 0x0000004b38367210 */ /* 0x010fc80007f1e0ff */
[----:B------:R-:W-:Y:S02]  /*2e080*/  LEA.HI.X.SX32 R55, R56, R71, 0x1, P0 ;  /* 0x0000004738377211 */ /* 0x000fe400000f0eff */
[----:B0-----:R-:W-:-:S04]  /*2e090*/  IADD3 R52, P0, R62, R75, RZ ;  /* 0x0000004b3e347210 */ /* 0x001fc80007f1e0ff */
[----:B------:R-:W-:Y:S01]  /*2e0a0*/  LEA.HI.X.SX32 R53, R62, R71, 0x1, P0 ;  /* 0x000000473e357211 */ /* 0x000fe200000f0eff */
[----:B------:R-:W-:Y:S02]  /*2e0b0*/  IMAD R62, R129, 0x4, R62 ;  /* 0x00000004813e7824 */ /* 0x000fe400078e023e */
[----:B------:R-:W0:Y:S01]  /*2e0c0*/  LDC R129, c[0x0][0x278] ;  /* 0x00009e00ff817b82 */ /* 0x000e220000000800 */
[----:B------:R-:W-:Y:S01]  /*2e0d0*/  PRMT R50, R30, 0x7771, RZ ;  /* 0x000077711e327816 */ /* 0x000fe200000000ff */
[----:B--2---:R-:W-:Y:S01]  /*2e0e0*/  IMAD R124, R151, R146, RZ ;  /* 0x00000092977c7224 */ /* 0x004fe200078e02ff */
[----:B------:R2:W-:Y:S01]  /*2e0f0*/  STG.E.U8 desc[UR60][R54.64], R45 ;  /* 0x0000002d36007986 */ /* 0x0005e2000c10113c */
[----:B------:R-:W-:-:S03]  /*2e100*/  IMAD R46, R145, 0x2, R62 ;  /* 0x00000002912e7824 */ /* 0x000fc600078e023e */
[C---:B------:R-:W-:Y:S01]  /*2e110*/  IADD3 R60, P3, R124.reuse, R75, RZ ;  /* 0x0000004b7c3c7210 */ /* 0x040fe20007f7e0ff */
[----:B------:R4:W-:Y:S01]  /*2e120*/  STG.E.U8 desc[UR60][R52.64], R50 ;  /* 0x0000003234007986 */ /* 0x0009e2000c10113c */
[----:B------:R-:W-:Y:S02]  /*2e130*/  PRMT R49, R31, 0x7771, RZ ;  /* 0x000077711f317816 */ /* 0x000fe400000000ff */
[----:B------:R-:W-:Y:S01]  /*2e140*/  LEA.HI.X.SX32 R61, R124, R71, 0x1, P3 ;  /* 0x000000477c3d7211 */ /* 0x000fe200018f0eff */
[----:B--2---:R-:W2:Y:S01]  /*2e150*/  LDC R45, c[0x0][0x278] ;  /* 0x00009e00ff2d7b82 */ /* 0x004ea20000000800 */
[----:B----4-:R-:W-:Y:S01]  /*2e160*/  IADD3 R50, P0, R62, R75, RZ ;  /* 0x0000004b3e327210 */ /* 0x010fe20007f1e0ff */
[----:B-1----:R-:W-:-:S06]  /*2e170*/  IMAD R54, R63, 0x2, R46 ;  /* 0x000000023f367824 */ /* 0x002fcc00078e022e */
[----:B------:R-:W1:Y:S01]  /*2e180*/  LDC R55, c[0x0][0x278] ;  /* 0x00009e00ff377b82 */ /* 0x000e620000000800 */
[----:B------:R-:W-:Y:S02]  /*2e190*/  LEA.HI.X.SX32 R51, R62, R71, 0x1, P0 ;  /* 0x000000473e337211 */ /* 0x000fe400000f0eff */
[C---:B------:R-:W-:Y:S01]  /*2e1a0*/  IADD3 R52, P0, R46.reuse, R75, RZ ;  /* 0x0000004b2e347210 */ /* 0x040fe20007f1e0ff */
[----:B------:R4:W-:Y:S01]  /*2e1b0*/  STG.E.U8 desc[UR60][R60.64], R49 ;  /* 0x000000313c007986 */ /* 0x0009e2000c10113c */
[----:B---3--:R-:W-:Y:S02]  /*2e1c0*/  IMAD R56, R125, 0x2, R54 ;  /* 0x000000027d387824 */ /* 0x008fe400078e0236 */
[----:B------:R-:W-:Y:S01]  /*2e1d0*/  LEA.HI.X.SX32 R53, R46, R71, 0x1, P0 ;  /* 0x000000472e357211 */ /* 0x000fe200000f0eff */
[----:B------:R3:W-:Y:S01]  /*2e1e0*/  STG.E.U8 desc[UR60][R50.64], R48 ;  /* 0x0000003032007986 */ /* 0x0007e2000c10113c */
[----:B------:R-:W-:Y:S01]  /*2e1f0*/  PRMT R148, R30, 0x7772, RZ ;  /* 0x000077721e947816 */ /* 0x000fe200000000ff */
[----:B------:R-:W1:Y:S08]  /*2e200*/  LDC R63, c[0x0][0x278] ;  /* 0x00009e00ff3f7b82 */ /* 0x000e700000000800 */
[----:B----4-:R-:W4:Y:S01]  /*2e210*/  LDC R61, c[0x0][0x278] ;  /* 0x00009e00ff3d7b82 */ /* 0x010f220000000800 */
[----:B---3--:R-:W-:-:S04]  /*2e220*/  IADD3 R48, P0, R54, R75, RZ ;  /* 0x0000004b36307210 */ /* 0x008fc80007f1e0ff */
[----:B------:R-:W-:Y:S01]  /*2e230*/  LEA.HI.X.SX32 R49, R54, R71, 0x1, P0 ;  /* 0x0000004736317211 */ /* 0x000fe200000f0eff */
[----:B0-----:R-:W-:Y:S01]  /*2e240*/  IMAD R54, R129, 0x2, R56 ;  /* 0x0000000281367824 */ /* 0x001fe200078e0238 */
[----:B------:R-:W-:Y:S01]  /*2e250*/  IADD3 R46, P0, R56, R75, RZ ;  /* 0x0000004b382e7210 */ /* 0x000fe20007f1e0ff */
[----:B------:R-:W0:Y:S01]  /*2e260*/  LDC R51, c[0x0][0x278] ;  /* 0x00009e00ff337b82 */ /* 0x000e220000000800 */
[----:B------:R3:W-:Y:S01]  /*2e270*/  STG.E.U8 desc[UR60][R52.64], R47 ;  /* 0x0000002f34007986 */ /* 0x0007e2000c10113c */
[----:B------:R-:W-:Y:S01]  /*2e280*/  PRMT R149, R31, 0x7772, RZ ;  /* 0x000077721f957816 */ /* 0x000fe200000000ff */
[----:B------:R-:W-:Y:S02]  /*2e290*/  IMAD R50, R143, 0x2, R54 ;  /* 0x000000028f327824 */ /* 0x000fe400078e0236 */
[----:B------:R2:W-:Y:S01]  /*2e2a0*/  STG.E.U8 desc[UR60][R48.64], R148 ;  /* 0x0000009430007986 */ /* 0x0005e2000c10113c */
[----:B------:R-:W-:Y:S02]  /*2e2b0*/  PRMT R180, R30, 0x7773, RZ ;  /* 0x000077731eb47816 */ /* 0x000fe400000000ff */
[----:B------:R-:W-:Y:S01]  /*2e2c0*/  PRMT R196, R31, 0x7773, RZ ;  /* 0x000077731fc47816 */ /* 0x000fe200000000ff */
[----:B------:R-:W0:Y:S01]  /*2e2d0*/  LDC R125, c[0x0][0x278] ;  /* 0x00009e00ff7d7b82 */ /* 0x000e220000000800 */
[----:B---3--:R-:W-:-:S02]  /*2e2e0*/  LEA.HI.X.SX32 R47, R56, R71, 0x1, P0 ;  /* 0x00000047382f7211 */ /* 0x008fc400000f0eff */
[----:B--2---:R-:W-:-:S05]  /*2e2f0*/  IADD3 R48, P0, R54, R75, RZ ;  /* 0x0000004b36307210 */ /* 0x004fca0007f1e0ff */
[----:B------:R-:W2:Y:S01]  /*2e300*/  LDC R53, c[0x0][0x278] ;  /* 0x00009e00ff357b82 */ /* 0x000ea20000000800 */
[----:B------:R3:W-:Y:S01]  /*2e310*/  STG.E.U8 desc[UR60][R46.64], R149 ;  /* 0x000000952e007986 */ /* 0x0007e2000c10113c */
[----:B------:R-:W-:Y:S01]  /*2e320*/  IMAD R52, R45, 0x2, R50 ;  /* 0x000000022d347824 */ /* 0x000fe200078e0232 */
[----:B------:R-:W-:Y:S02]  /*2e330*/  LEA.HI.X.SX32 R49, R54, R71, 0x1, P0 ;  /* 0x0000004736317211 */ /* 0x000fe400000f0eff */
[----:B------:R-:W-:-:S03]  /*2e340*/  LEA.HI R54, R194, 0x7e, RZ, 0x1a ;  /* 0x0000007ec2367811 */ /* 0x000fc600078fd0ff */
[----:B------:R-:W2:Y:S01]  /*2e350*/  LDC R45, c[0x0][0x278] ;  /* 0x00009e00ff2d7b82 */ /* 0x000ea20000000800 */
[----:B------:R4:W-:Y:S01]  /*2e360*/  STG.E.U8 desc[UR60][R48.64], R150 ;  /* 0x0000009630007986 */ /* 0x0009e2000c10113c */
[----:B---3--:R-:W-:Y:S02]  /*2e370*/  IADD3 R46, P0, R50, R75, RZ ;  /* 0x0000004b322e7210 */ /* 0x008fe40007f1e0ff */
[----:B------:R-:W-:-:S04]  /*2e380*/  PRMT R186, R24, 0x7770, RZ ;  /* 0x0000777018ba7816 */ /* 0x000fc800000000ff */
[----:B------:R-:W3:Y:S01]  /*2e390*/  LDC R56, c[0x0][0x278] ;  /* 0x00009e00ff387b82 */ /* 0x000ee20000000800 */
[----:B------:R-:W-:Y:S01]  /*2e3a0*/  LEA.HI.X.SX32 R47, R50, R71, 0x1, P0 ;  /* 0x00000047322f7211 */ /* 0x000fe200000f0eff */
[----:B-1----:R-:W-:Y:S01]  /*2e3b0*/  IMAD R50, R54, R55, RZ ;  /* 0x0000003736327224 */ /* 0x002fe200078e02ff */
[----:B----4-:R-:W-:-:S03]  /*2e3c0*/  IADD3 R48, P0, R52, R75, RZ ;  /* 0x0000004b34307210 */ /* 0x010fc60007f1e0ff */
[----:B------:R1:W-:Y:S02]  /*2e3d0*/  STG.E.U8 desc[UR60][R46.64], R179 ;  /* 0x000000b32e007986 */ /* 0x0003e4000c10113c */
[----:B------:R-:W4:Y:S01]  /*2e3e0*/  LDC R55, c[0x0][0x278] ;  /* 0x00009e00ff377b82 */ /* 0x000f220000000800 */
[----:B------:R-:W-:Y:S01]  /*2e3f0*/  LEA.HI.X.SX32 R49, R52, R71, 0x1, P0 ;  /* 0x0000004734317211 */ /* 0x000fe200000f0eff */
[----:B------:R-:W-:-:S06]  /*2e400*/  IMAD R52, R61, 0x4, R52 ;  /* 0x000000043d347824 */ /* 0x000fcc00078e0234 */
[----:B------:R-:W3:Y:S01]  /*2e410*/  LDC R61, c[0x0][0x278] ;  /* 0x00009e00ff3d7b82 */ /* 0x000ee20000000800 */
[C---:B-1----:R-:W-:Y:S01]  /*2e420*/  IADD3 R46, P0, R50.reuse, R75, RZ ;  /* 0x0000004b322e7210 */ /* 0x042fe20007f1e0ff */
[----:B------:R1:W-:Y:S01]  /*2e430*/  STG.E.U8 desc[UR60][R48.64], R180 ;  /* 0x000000b430007986 */ /* 0x0003e2000c10113c */
[----:B0-----:R-:W-:Y:S02]  /*2e440*/  IMAD R54, R51, 0x2, R52 ;  /* 0x0000000233367824 */ /* 0x001fe400078e0234 */
[----:B------:R-:W-:Y:S02]  /*2e450*/  LEA.HI.X.SX32 R47, R50, R71, 0x1, P0 ;  /* 0x00000047322f7211 */ /* 0x000fe400000f0eff */
[----:B------:R-:W-:Y:S01]  /*2e460*/  PRMT R178, R26, 0x7770, RZ ;  /* 0x000077701ab27816 */ /* 0x000fe200000000ff */
[----:B------:R-:W0:Y:S01]  /*2e470*/  LDC R60, c[0x0][0x278] ;  /* 0x00009e00ff3c7b82 */ /* 0x000e220000000800 */
[----:B-1----:R-:W-:-:S04]  /*2e480*/  IADD3 R48, P0, R52, R75, RZ ;  /* 0x0000004b34307210 */ /* 0x002fc80007f1e0ff */
[----:B------:R-:W-:Y:S01]  /*2e490*/  LEA.HI.X.SX32 R49, R52, R71, 0x1, P0 ;  /* 0x0000004734317211 */ /* 0x000fe200000f0eff */
[----:B--2---:R-:W-:Y:S01]  /*2e4a0*/  IMAD R52, R53, 0x2, R54 ;  /* 0x0000000235347824 */ /* 0x004fe200078e0236 */
[C---:B------:R-:W-:Y:S01]  /*2e4b0*/  IADD3 R50, P0, R54.reuse, R75, RZ ;  /* 0x0000004b36327210 */ /* 0x040fe20007f1e0ff */
[----:B------:R-:W1:Y:S01]  /*2e4c0*/  LDC R53, c[0x0][0x278] ;  /* 0x00009e00ff357b82 */ /* 0x000e620000000800 */
[----:B------:R2:W-:Y:S02]  /*2e4d0*/  STG.E.U8 desc[UR60][R46.64], R196 ;  /* 0x000000c42e007986 */ /* 0x0005e4000c10113c */
[----:B------:R-:W-:Y:S01]  /*2e4e0*/  LEA.HI.X.SX32 R51, R54, R71, 0x1, P0 ;  /* 0x0000004736337211 */ /* 0x000fe200000f0eff */
[----:B------:R-:W-:Y:S01]  /*2e4f0*/  IMAD R54, R45, 0x2, R52 ;  /* 0x000000022d367824 */ /* 0x000fe200078e0234 */
[----:B------:R4:W-:Y:S01]  /*2e500*/  STG.E.U8 desc[UR60][R48.64], R186 ;  /* 0x000000ba30007986 */ /* 0x0009e2000c10113c */
[----:B--2---:R-:W-:-:S04]  /*2e510*/  IADD3 R46, P0, R52, R75, RZ ;  /* 0x0000004b342e7210 */ /* 0x004fc80007f1e0ff */
[----:B------:R-:W-:Y:S01]  /*2e520*/  LEA.HI.X.SX32 R47, R52, R71, 0x1, P0 ;  /* 0x00000047342f7211 */ /* 0x000fe200000f0eff */
[----:B----4-:R-:W-:Y:S01]  /*2e530*/  IMAD R52, R55, 0x2, R54 ;  /* 0x0000000237347824 */ /* 0x010fe200078e0236 */
[C---:B------:R-:W-:Y:S01]  /*2e540*/  IADD3 R48, P0, R54.reuse, R75, RZ ;  /* 0x0000004b36307210 */ /* 0x040fe20007f1e0ff */
[----:B------:R-:W2:Y:S01]  /*2e550*/  LDC R55, c[0x0][0x278] ;  /* 0x00009e00ff377b82 */ /* 0x000ea20000000800 */
[----:B------:R4:W-:Y:S02]  /*2e560*/  STG.E.U8 desc[UR60][R50.64], R188 ;  /* 0x000000bc32007986 */ /* 0x0009e4000c10113c */
[----:B------:R-:W-:Y:S01]  /*2e570*/  LEA.HI.X.SX32 R49, R54, R71, 0x1, P0 ;  /* 0x0000004736317211 */ /* 0x000fe200000f0eff */
[----:B---3--:R-:W-:Y:S01]  /*2e580*/  IMAD R54, R61, 0x2, R52 ;  /* 0x000000023d367824 */ /* 0x008fe200078e0234 */
[----:B------:R3:W-:Y:S03]  /*2e590*/  STG.E.U8 desc[UR60][R46.64], R178 ;  /* 0x000000b22e007986 */ /* 0x0007e6000c10113c */
[----:B------:R-:W0:Y:S01]  /*2e5a0*/  LDC R61, c[0x0][0x278] ;  /* 0x00009e00ff3d7b82 */ /* 0x000e220000000800 */
[----:B------:R1:W-:Y:S01]  /*2e5b0*/  STG.E.U8 desc[UR60][R48.64], R44 ;  /* 0x0000002c30007986 */ /* 0x0003e2000c10113c */
[----:B------:R-:W-:-:S02]  /*2e5c0*/  PRMT R200, R24, 0x7771, RZ ;  /* 0x0000777118c87816 */ /* 0x000fc400000000ff */
[----:B------:R-:W-:-:S04]  /*2e5d0*/  PRMT R0, R8, 0x7772, RZ ;  /* 0x0000777208007816 */ /* 0x000fc800000000ff */
[----:B----4-:R-:W4:Y:S01]  /*2e5e0*/  LDC R51, c[0x0][0x278] ;  /* 0x00009e00ff337b82 */ /* 0x010f220000000800 */
[----:B---3--:R-:W-:Y:S01]  /*2e5f0*/  IADD3 R46, P0, R52, R75, RZ ;  /* 0x0000004b342e7210 */ /* 0x008fe20007f1e0ff */
[----:B------:R-:W-:-:S03]  /*2e600*/  IMAD R50, R63, 0x2, R54 ;  /* 0x000000023f327824 */ /* 0x000fc600078e0236 */
[----:B------:R-:W-:Y:S02]  /*2e610*/  LEA.HI.X.SX32 R47, R52, R71, 0x1, P0 ;  /* 0x00000047342f7211 */ /* 0x000fe400000f0eff */
[----:B-1----:R-:W-:Y:S01]  /*2e620*/  IADD3 R44, P0, R54, R75, RZ ;  /* 0x0000004b362c7210 */ /* 0x002fe20007f1e0ff */
[----:B------:R-:W-:Y:S01]  /*2e630*/  STL [R1+0x4], R0 ;  /* 0x0000040001007387 */ /* 0x000fe20000100800 */
[----:B------:R-:W-:Y:S01]  /*2e640*/  LEA.HI R52, R194, 0x8e, RZ, 0x1a ;  /* 0x0000008ec2347811 */ /* 0x000fe200078fd0ff */
[----:B------:R-:W1:Y:S01]  /*2e650*/  LDC R63, c[0x0][0x278] ;  /* 0x00009e00ff3f7b82 */ /* 0x000e620000000800 */
[----:B------:R-:W-:Y:S02]  /*2e660*/  LEA.HI.X.SX32 R45, R54, R71, 0x1, P0 ;  /* 0x00000047362d7211 */ /* 0x000fe400000f0eff */
[----:B------:R-:W-:Y:S01]  /*2e670*/  IADD3 R48, P3, R50, R75, RZ ;  /* 0x0000004b32307210 */ /* 0x000fe20007f7e0ff */
[----:B------:R-:W-:Y:S01]  /*2e680*/  IMAD R52, R52, R53, RZ ;  /* 0x0000003534347224 */ /* 0x000fe200078e02ff */
[----:B------:R-:W-:Y:S02]  /*2e690*/  STG.E.U8 desc[UR60][R46.64], R200 ;  /* 0x000000c82e007986 */ /* 0x000fe4000c10113c */
[----:B------:R-:W-:Y:S01]  /*2e6a0*/  LEA.HI.X.SX32 R49, R50, R71, 0x1, P3 ;  /* 0x0000004732317211 */ /* 0x000fe200018f0eff */
[----:B------:R-:W3:Y:S01]  /*2e6b0*/  LDC R53, c[0x0][0x278] ;  /* 0x00009e00ff357b82 */ /* 0x000ee20000000800 */
[----:B------:R-:W3:Y:S01]  /*2e6c0*/  LDL.LU R197, [R1+0x4] ;  /* 0x0000040001c57983 */ /* 0x000ee20000300800 */
[----:B------:R-:W-:-:S03]  /*2e6d0*/  IMAD R50, R125, 0x4, R50 ;  /* 0x000000047d327824 */ /* 0x000fc600078e0232 */
[----:B------:R2:W-:Y:S01]  /*2e6e0*/  STG.E.U8 desc[UR60][R44.64], R199 ;  /* 0x000000c72c007986 */ /* 0x0005e2000c10113c */
[----:B------:R-:W-:Y:S02]  /*2e6f0*/  PRMT R198, R26, 0x7771, RZ ;  /* 0x000077711ac67816 */ /* 0x000fe400000000ff */
[----:B------:R-:W-:Y:S01]  /*2e700*/  PRMT R202, R24, 0x7772, RZ ;  /* 0x0000777218ca7816 */ /* 0x000fe200000000ff */
[----:B------:R-:W1:Y:S01]  /*2e710*/  LDC R125, c[0x0][0x278] ;  /* 0x00009e00ff7d7b82 */ /* 0x000e620000000800 */
[----:B--2---:R-:W-:-:S04]  /*2e720*/  IADD3 R44, P0, R52, R75, RZ ;  /* 0x0000004b342c7210 */ /* 0x004fc80007f1e0ff */
[----:B------:R-:W-:Y:S01]  /*2e730*/  LEA.HI.X.SX32 R45, R52, R71, 0x1, P0 ;  /* 0x00000047342d7211 */ /* 0x000fe200000f0eff */
[----:B------:R-:W-:Y:S01]  /*2e740*/  IMAD R52, R55, 0x2, R50 ;  /* 0x0000000237347824 */ /* 0x000fe200078e0232 */
[----:B------:R-:W-:Y:S01]  /*2e750*/  IADD3 R46, P0, R50, R75, RZ ;  /* 0x0000004b322e7210 */ /* 0x000fe20007f1e0ff */
[----:B------:R2:W-:Y:S01]  /*2e760*/  STG.E.U8 desc[UR60][R48.64], R198 ;  /* 0x000000c630007986 */ /* 0x0005e2000c10113c */
[----:B------:R-:W-:Y:S01]  /*2e770*/  PRMT R203, R26, 0x7772, RZ ;  /* 0x000077721acb7816 */ /* 0x000fe200000000ff */
[----:B0-----:R-:W-:Y:S01]  /*2e780*/  IMAD R54, R61, 0x2, R52 ;  /* 0x000000023d367824 */ /* 0x001fe200078e0234 */
[----:B------:R-:W-:Y:S01]  /*2e790*/  LEA.HI.X.SX32 R47, R50, R71, 0x1, P0 ;  /* 0x00000047322f7211 */ /* 0x000fe200000f0eff */
[----:B------:R0:W-:Y:S01]  /*2e7a0*/  STG.E.U8 desc[UR60][R44.64], R189 ;  /* 0x000000bd2c007986 */ /* 0x0001e2000c10113c */
[----:B------:R-:W1:Y:S01]  /*2e7b0*/  LDC R55, c[0x0][0x278] ;  /* 0x00009e00ff377b82 */ /* 0x000e620000000800 */
[----:B----4-:R-:W-:Y:S02]  /*2e7c0*/  IMAD R50, R51, 0x2, R54 ;  /* 0x0000000233327824 */ /* 0x010fe400078e0236 */
[----:B------:R4:W-:Y:S01]  /*2e7d0*/  STG.E.U8 desc[UR60][R46.64], R202 ;  /* 0x000000ca2e007986 */ /* 0x0009e2000c10113c */
[----:B--2---:R-:W-:-:S04]  /*2e7e0*/  IADD3 R48, P3, R52, R75, RZ ;  /* 0x0000004b34307210 */ /* 0x004fc80007f7e0ff */
[----:B------:R-:W2:Y:S01]  /*2e7f0*/  LDC R61, c[0x0][0x278] ;  /* 0x00009e00ff3d7b82 */ /* 0x000ea20000000800 */
[----:B0-----:R-:W-:-:S04]  /*2e800*/  IADD3 R44, P0, R54, R75, RZ ;  /* 0x0000004b362c7210 */ /* 0x001fc80007f1e0ff */
[----:B------:R-:W-:Y:S02]  /*2e810*/  LEA.HI.X.SX32 R45, R54, R71, 0x1, P0 ;  /* 0x00000047362d7211 */ /* 0x000fe400000f0eff */
[----:B----4-:R-:W-:-:S04]  /*2e820*/  IADD3 R46, P0, R50, R75, RZ ;  /* 0x0000004b322e7210 */ /* 0x010fc80007f1e0ff */
[-C--:B------:R-:W-:Y:S01]  /*2e830*/  LEA.HI.X.SX32 R47, R50, R71.reuse, 0x1, P0 ;  /* 0x00000047322f7211 */ /* 0x080fe200000f0eff */
[----:B---3--:R-:W-:Y:S02]  /*2e840*/  IMAD R50, R53, 0x2, R50 ;  /* 0x0000000235327824 */ /* 0x008fe400078e0232 */
[----:B------:R-:W0:Y:S01]  /*2e850*/  LDC R53, c[0x0][0x278] ;  /* 0x00009e00ff357b82 */ /* 0x000e220000000800 */
[----:B------:R-:W-:Y:S01]  /*2e860*/  LEA.HI.X.SX32 R49, R52, R71, 0x1, P3 ;  /* 0x0000004734317211 */ /* 0x000fe200018f0eff */
[----:B-1----:R-:W-:-:S04]  /*2e870*/  IMAD R52, R63, 0x2, R50 ;  /* 0x000000023f347824 */ /* 0x002fc800078e0232 */
[----:B------:R-:W-:Y:S01]  /*2e880*/  STG.E.U8 desc[UR60][R48.64], R204 ;  /* 0x000000cc30007986 */ /* 0x000fe2000c10113c */
[----:B------:R-:W-:Y:S01]  /*2e890*/  IMAD R54, R125, 0x2, R52 ;  /* 0x000000027d367824 */ /* 0x000fe200078e0234 */
[----:B------:R-:W1:Y:S02]  /*2e8a0*/  LDC R63, c[0x0][0x278] ;  /* 0x00009e00ff3f7b82 */ /* 0x000e640000000800 */
[----:B------:R-:W-:Y:S04]  /*2e8b0*/  STG.E.U8 desc[UR60][R44.64], R203 ;  /* 0x000000cb2c007986 */ /* 0x000fe8000c10113c */
[----:B------:R3:W-:Y:S01]  /*2e8c0*/  STG.E.U8 desc[UR60][R46.64], R201 ;  /* 0x000000c92e007986 */ /* 0x0007e2000c10113c */
[----:B------:R-:W-:Y:S01]  /*2e8d0*/  LEA.HI R51, R194, 0x9e, RZ, 0x1a ;  /* 0x0000009ec2337811 */ /* 0x000fe200078fd0ff */
[----:B------:R-:W4:Y:S01]  /*2e8e0*/  LDC R125, c[0x0][0x278] ;  /* 0x00009e00ff7d7b82 */ /* 0x000f220000000800 */
[----:B---3--:R-:W-:-:S04]  /*2e8f0*/  IADD3 R46, P0, R50, R75, RZ ;  /* 0x0000004b322e7210 */ /* 0x008fc80007f1e0ff */
[----:B------:R-:W-:Y:S02]  /*2e900*/  LEA.HI.X.SX32 R47, R50, R71, 0x1, P0 ;  /* 0x00000047322f7211 */ /* 0x000fe400000f0eff */
[-C--:B------:R-:W-:Y:S01]  /*2e910*/  IADD3 R50, P0, R54, R75.reuse, RZ ;  /* 0x0000004b36327210 */ /* 0x080fe20007f1e0ff */
[----:B------:R-:W-:Y:S01]  /*2e920*/  IMAD R56, R51, R56, RZ ;  /* 0x0000003833387224 */ /* 0x000fe200078e02ff */
[----:B------:R-:W-:Y:S02]  /*2e930*/  IADD3 R48, P3, R52, R75, RZ ;  /* 0x0000004b34307210 */ /* 0x000fe40007f7e0ff */
[----:B------:R-:W-:Y:S01]  /*2e940*/  LEA.HI.X.SX32 R51, R54, R71, 0x1, P0 ;  /* 0x0000004736337211 */ /* 0x000fe200000f0eff */
[----:B0-----:R-:W-:Y:S02]  /*2e950*/  IMAD R54, R53, 0x4, R54 ;  /* 0x0000000435367824 */ /* 0x001fe400078e0236 */
[----:B------:R-:W0:Y:S01]  /*2e960*/  LDC R53, c[0x0][0x278] ;  /* 0x00009e00ff357b82 */ /* 0x000e220000000800 */
[----:B------:R-:W-:-:S02]  /*2e970*/  PRMT R210, R24, 0x7773, RZ ;  /* 0x0000777318d27816 */ /* 0x000fc400000000ff */
[----:B------:R-:W-:Y:S02]  /*2e980*/  LEA.HI.X.SX32 R49, R52, R71, 0x1, P3 ;  /* 0x0000004734317211 */ /* 0x000fe400018f0eff */
[----:B------:R-:W-:Y:S01]  /*2e990*/  IADD3 R44, P3, R56, R75, RZ ;  /* 0x0000004b382c7210 */ /* 0x000fe20007f7e0ff */
[----:B------:R-:W-:Y:S01]  /*2e9a0*/  IMAD R52, R55, 0x2, R54 ;  /* 0x0000000237347824 */ /* 0x000fe200078e0236 */
[----:B------:R-:W-:Y:S01]  /*2e9b0*/  PRMT R206, R26, 0x7773, RZ ;  /* 0x000077731ace7816 */ /* 0x000fe200000000ff */
[----:B------:R3:W-:Y:S01]  /*2e9c0*/  STG.E.U8 desc[UR60][R46.64], R210 ;  /* 0x000000d22e007986 */ /* 0x0007e2000c10113c */
[----:B------:R-:W-:Y:S01]  /*2e9d0*/  LEA.HI.X.SX32 R45, R56, R71, 0x1, P3 ;  /* 0x00000047382d7211 */ /* 0x000fe200018f0eff */
[----:B------:R-:W4:Y:S01]  /*2e9e0*/  LDC R55, c[0x0][0x278] ;  /* 0x00009e00ff377b82 */ /* 0x000f220000000800 */
[----:B--2---:R-:W-:Y:S01]  /*2e9f0*/  IMAD R56, R61, 0x2, R52 ;  /* 0x000000023d387824 */ /* 0x004fe200078e0234 */
[----:B------:R2:W-:Y:S04]  /*2ea00*/  STG.E.U8 desc[UR60][R48.64], R207 ;  /* 0x000000cf30007986 */ /* 0x0005e8000c10113c */
[----:B------:R-:W-:Y:S02]  /*2ea10*/  STG.E.U8 desc[UR60][R50.64], R206 ;  /* 0x000000ce32007986 */ /* 0x000fe4000c10113c */
[----:B------:R-:W4:Y:S01]  /*2ea20*/  LDC R61, c[0x0][0x278] ;  /* 0x00009e00ff3d7b82 */ /* 0x000f220000000800 */
[C---:B---3--:R-:W-:Y:S01]  /*2ea30*/  IADD3 R46, P0, R54.reuse, R75, RZ ;  /* 0x0000004b362e7210 */ /* 0x048fe20007f1e0ff */
[----:B------:R3:W-:Y:S03]  /*2ea40*/  STG.E.U8 desc[UR60][R44.64], R208 ;  /* 0x000000d02c007986 */ /* 0x0007e6000c10113c */
[----:B------:R-:W-:Y:S01]  /*2ea50*/  LEA.HI.X.SX32 R47, R54, R71, 0x1, P0 ;  /* 0x00000047362f7211 */ /* 0x000fe200000f0eff */
[----:B-1----:R-:W-:Y:S01]  /*2ea60*/  IMAD R54, R63, 0x2, R56 ;  /* 0x000000023f367824 */ /* 0x002fe200078e0238 */
[-C--:B--2---:R-:W-:Y:S01]  /*2ea70*/  IADD3 R48, P3, R56, R75.reuse, RZ ;  /* 0x0000004b38307210 */ /* 0x084fe20007f7e0ff */
[----:B------:R-:W1:Y:S01]  /*2ea80*/  LDC R63, c[0x0][0x278] ;  /* 0x00009e00ff3f7b82 */ /* 0x000e620000000800 */
[----:B---3--:R-:W-:-:S04]  /*2ea90*/  IADD3 R44, P0, R52, R75, RZ ;  /* 0x0000004b342c7210 */ /* 0x008fc80007f1e0ff */
[----:B------:R-:W-:Y:S02]  /*2eaa0*/  LEA.HI.X.SX32 R45, R52, R71, 0x1, P0 ;  /* 0x00000047342d7211 */ /* 0x000fe400000f0eff */
[----:B------:R-:W-:-:S04]  /*2eab0*/  IADD3 R50, P0, R54, R75, RZ ;  /* 0x0000004b36327210 */ /* 0x000fc80007f1e0ff */
[-C--:B------:R-:W-:Y:S01]  /*2eac0*/  LEA.HI.X.SX32 R51, R54, R71.reuse, 0x1, P0 ;  /* 0x0000004736337211 */ /* 0x080fe200000f0eff */
[----:B0-----:R-:W-:Y:S02]  /*2ead0*/  IMAD R54, R53, 0x2, R54 ;  /* 0x0000000235367824 */ /* 0x001fe400078e0236 */
[----:B------:R-:W0:Y:S01]  /*2eae0*/  LDC R53, c[0x0][0x278] ;  /* 0x00009e00ff357b82 */ /* 0x000e220000000800 */
[----:B------:R-:W-:Y:S01]  /*2eaf0*/  LEA.HI.X.SX32 R49, R56, R71, 0x1, P3 ;  /* 0x0000004738317211 */ /* 0x000fe200018f0eff */
[----:B----4-:R-:W-:Y:S01]  /*2eb00*/  IMAD R52, R125, 0x2, R54 ;  /* 0x000000027d347824 */ /* 0x010fe200078e0236 */
[----:B------:R-:W-:Y:S01]  /*2eb10*/  STG.E.U8 desc[UR60][R46.64], R213 ;  /* 0x000000d52e007986 */ /* 0x000fe2000c10113c */
[----:B------:R-:W-:-:S03]  /*2eb20*/  LEA.HI R125, R194, 0xae, RZ, 0x1a ;  /* 0x000000aec27d7811 */ /* 0x000fc600078fd0ff */
[----:B------:R2:W-:Y:S01]  /*2eb30*/  STG.E.U8 desc[UR60][R44.64], R212 ;  /* 0x000000d42c007986 */ /* 0x0005e2000c10113c */
[----:B------:R-:W-:Y:S02]  /*2eb40*/  IMAD R56, R55, 0x2, R52 ;  /* 0x0000000237387824 */ /* 0x000fe400078e0234 */
[----:B------:R-:W3:Y:S01]  /*2eb50*/  LDC R55, c[0x0][0x278] ;  /* 0x00009e00ff377b82 */ /* 0x000ee20000000800 */
[----:B------:R-:W-:Y:S04]  /*2eb60*/  STG.E.U8 desc[UR60][R48.64], R211 ;  /* 0x000000d330007986 */ /* 0x000fe8000c10113c */
[----:B------:R4:W-:Y:S01]  /*2eb70*/  STG.E.U8 desc[UR60][R50.64], R209 ;  /* 0x000000d132007986 */ /* 0x0009e2000c10113c */
[-C--:B--2---:R-:W-:Y:S02]  /*2eb80*/  IADD3 R44, P0, R54, R75.reuse, RZ ;  /* 0x0000004b362c7210 */ /* 0x084fe40007f1e0ff */
[----:B------:R-:W-:-:S02]  /*2eb90*/  IADD3 R46, P3, R52, R75, RZ ;  /* 0x0000004b342e7210 */ /* 0x000fc40007f7e0ff */
[----:B------:R-:W-:Y:S01]  /*2eba0*/  LEA.HI.X.SX32 R45, R54, R71, 0x1, P0 ;  /* 0x00000047362d7211 */ /* 0x000fe200000f0eff */
[----:B----4-:R-:W2:Y:S01]  /*2ebb0*/  LDC R51, c[0x0][0x278] ;  /* 0x00009e00ff337b82 */ /* 0x010ea20000000800 */
[----:B------:R-:W-:Y:S01]  /*2ebc0*/  IMAD R54, R125, R60, RZ ;  /* 0x0000003c7d367224 */ /* 0x000fe200078e02ff */
[----:B------:R-:W-:Y:S02]  /*2ebd0*/  IADD3 R48, P0, R56, R75, RZ ;  /* 0x0000004b38307210 */ /* 0x000fe40007f1e0ff */
[----:B------:R4:W-:Y:S01]  /*2ebe0*/  STG.E.U8 desc[UR60][R44.64], R217 ;  /* 0x000000d92c007986 */ /* 0x0009e2000c10113c */
[-C--:B------:R-:W-:Y:S02]  /*2ebf0*/  LEA.HI.X.SX32 R47, R52, R71.reuse, 0x1, P3 ;  /* 0x00000047342f7211 */ /* 0x080fe400018f0eff */
[----:B------:R-:W-:Y:S01]  /*2ec00*/  LEA.HI.X.SX32 R49, R56, R71, 0x1, P0 ;  /* 0x0000004738317211 */ /* 0x000fe200000f0eff */
[----:B------:R-:W-:Y:S01]  /*2ec10*/  IMAD R56, R61, 0x4, R56 ;  /* 0x000000043d387824 */ /* 0x000fe200078e0238 */
[----:B------:R-:W-:Y:S01]  /*2ec20*/  PRMT R226, R16, 0x7770, RZ ;  /* 0x0000777010e27816 */ /* 0x000fe200000000ff */
[----:B------:R-:W3:Y:S01]  /*2ec30*/  LDC R61, c[0x0][0x278] ;  /* 0x00009e00ff3d7b82 */ /* 0x000ee20000000800 */
[----:B------:R1:W-:Y:S01]  /*2ec40*/  STG.E.U8 desc[UR60][R46.64], R216 ;  /* 0x000000d82e007986 */ /* 0x0003e2000c10113c */
[----:B----4-:R-:W-:Y:S01]  /*2ec50*/  IADD3 R44, P0, R54, R75, RZ ;  /* 0x0000004b362c7210 */ /* 0x010fe20007f1e0ff */
[----:B0-----:R-:W-:Y:S01]  /*2ec60*/  IMAD R50, R53, 0x2, R56 ;  /* 0x0000000235327824 */ /* 0x001fe200078e0238 */
[----:B------:R-:W-:-:S04]  /*2ec70*/  PRMT R229, R17, 0x7770, RZ ;  /* 0x0000777011e57816 */ /* 0x000fc800000000ff */
[----:B------:R-:W0:Y:S01]  /*2ec80*/  LDC R53, c[0x0][0x278] ;  /* 0x00009e00ff357b82 */ /* 0x000e220000000800 */
[----:B------:R-:W-:Y:S02]  /*2ec90*/  LEA.HI.X.SX32 R45, R54, R71, 0x1, P0 ;  /* 0x00000047362d7211 */ /* 0x000fe400000f0eff */
[C---:B-1----:R-:W-:Y:S01]  /*2eca0*/  IADD3 R46, P0, R56.reuse, R75, RZ ;  /* 0x0000004b382e7210 */ /* 0x042fe20007f1e0ff */
[----:B------:R1:W-:Y:S01]  /*2ecb0*/  STG.E.U8 desc[UR60][R48.64], R215 ;  /* 0x000000d730007986 */ /* 0x0003e2000c10113c */
[----:B------:R-:W-:Y:S02]  /*2ecc0*/  IMAD R52, R63, 0x2, R50 ;  /* 0x000000023f347824 */ /* 0x000fe400078e0232 */
[----:B------:R-:W-:Y:S01]  /*2ecd0*/  LEA.HI.X.SX32 R47, R56, R71, 0x1, P0 ;  /* 0x00000047382f7211 */ /* 0x000fe200000f0eff */
[----:B------:R4:W-:Y:S01]  /*2ece0*/  STG.E.U8 desc[UR60][R44.64], R218 ;  /* 0x000000da2c007986 */ /* 0x0009e2000c10113c */
[----:B------:R-:W0:Y:S01]  /*2ecf0*/  LDC R54, c[0x0][0x278] ;  /* 0x00009e00ff367b82 */ /* 0x000e220000000800 */
[----:B-1----:R-:W-:-:S07]  /*2ed00*/  IADD3 R48, P0, R50, R75, RZ ;  /* 0x0000004b32307210 */ /* 0x002fce0007f1e0ff */
[----:B------:R-:W1:Y:S01]  /*2ed10*/  LDC R125, c[0x0][0x278] ;  /* 0x00009e00ff7d7b82 */ /* 0x000e620000000800 */
[----:B------:R-:W-:Y:S01]  /*2ed20*/  LEA.HI.X.SX32 R49, R50, R71, 0x1, P0 ;  /* 0x0000004732317211 */ /* 0x000fe200000f0eff */
[----:B--2---:R-:W-:Y:S01]  /*2ed30*/  IMAD R50, R51, 0x2, R52 ;  /* 0x0000000233327824 */ /* 0x004fe200078e0234 */
[----:B----4-:R-:W-:-:S05]  /*2ed40*/  IADD3 R44, P0, R52, R75, RZ ;  /* 0x0000004b342c7210 */ /* 0x010fca0007f1e0ff */
[----:B------:R-:W2:Y:S01]  /*2ed50*/  LDC R51, c[0x0][0x278] ;  /* 0x00009e00ff337b82 */ /* 0x000ea20000000800 */
[----:B------:R4:W-:Y:S01]  /*2ed60*/  STG.E.U8 desc[UR60][R46.64], R221 ;  /* 0x000000dd2e007986 */ /* 0x0009e2000c10113c */
[----:B------:R-:W-:Y:S01]  /*2ed70*/  LEA.HI.X.SX32 R45, R52, R71, 0x1, P0 ;  /* 0x00000047342d7211 */ /* 0x000fe200000f0eff */
[----:B---3--:R-:W-:Y:S02]  /*2ed80*/  IMAD R52, R55, 0x2, R50 ;  /* 0x0000000237347824 */ /* 0x008fe400078e0232 */
[----:B------:R-:W-:Y:S03]  /*2ed90*/  STG.E.U8 desc[UR60][R48.64], R220 ;  /* 0x000000dc30007986 */ /* 0x000fe6000c10113c */
[----:B------:R-:W3:Y:S01]  /*2eda0*/  LDC R55, c[0x0][0x278] ;  /* 0x00009e00ff377b82 */ /* 0x000ee20000000800 */
[----:B------:R0:W-:Y:S01]  /*2edb0*/  STG.E.U8 desc[UR60][R44.64], R222 ;  /* 0x000000de2c007986 */ /* 0x0001e2000c10113c */
[----:B----4-:R-:W-:-:S02]  /*2edc0*/  IADD3 R46, P0, R50, R75, RZ ;  /* 0x0000004b322e7210 */ /* 0x010fc40007f1e0ff */
[----:B------:R-:W-:-:S04]  /*2edd0*/  LEA.HI R63, R194, 0xbe, RZ, 0x1a ;  /* 0x000000bec23f7811 */ /* 0x000fc800078fd0ff */
[----:B------:R-:W4:Y:S01]  /*2ede0*/  LDC R56, c[0x0][0x278] ;  /* 0x00009e00ff387b82 */ /* 0x000f220000000800 */
[----:B------:R-:W-:Y:S01]  /*2edf0*/  LEA.HI.X.SX32 R47, R50, R71, 0x1, P0 ;  /* 0x00000047322f7211 */ /* 0x000fe200000f0eff */
[----:B------:R-:W-:Y:S01]  /*2ee00*/  IMAD R50, R61, 0x2, R52 ;  /* 0x000000023d327824 */ /* 0x000fe200078e0234 */
[----:B0-----:R-:W-:-:S03]  /*2ee10*/  IADD3 R44, P0, R52, R75, RZ ;  /* 0x0000004b342c7210 */ /* 0x001fc60007f1e0ff */
[----:B------:R0:W-:Y:S02]  /*2ee20*/  STG.E.U8 desc[UR60][R46.64], R219 ;  /* 0x000000db2e007986 */ /* 0x0001e4000c10113c */
[----:B------:R-:W1:Y:S01]  /*2ee30*/  LDC R61, c[0x0][0x278] ;  /* 0x00009e00ff3d7b82 */ /* 0x000e620000000800 */
[----:B------:R-:W-:Y:S01]  /*2ee40*/  LEA.HI.X.SX32 R45, R52, R71, 0x1, P0 ;  /* 0x00000047342d7211 */ /* 0x000fe200000f0eff */
[----:B------:R-:W-:-:S04]  /*2ee50*/  IMAD R52, R53, 0x2, R50 ;  /* 0x0000000235347824 */ /* 0x000fc800078e0232 */
[----:B------:R2:W-:Y:S02]  /*2ee60*/  STG.E.U8 desc[UR60][R44.64], R224 ;  /* 0x000000e02c007986 */ /* 0x0005e4000c10113c */
[----:B------:R-:W4:Y:S01]  /*2ee70*/  LDC R53, c[0x0][0x278] ;  /* 0x00009e00ff357b82 */ /* 0x000f220000000800 */
[----:B0-----:R-:W-:-:S04]  /*2ee80*/  IADD3 R46, P0, R50, R75, RZ ;  /* 0x0000004b322e7210 */ /* 0x001fc80007f1e0ff */
[----:B------:R-:W-:Y:S02]  /*2ee90*/  LEA.HI.X.SX32 R47, R50, R71, 0x1, P0 ;  /* 0x00000047322f7211 */ /* 0x000fe400000f0eff */
[----:B--2---:R-:W-:-:S04]  /*2eea0*/  IADD3 R44, P0, R52, R75, RZ ;  /* 0x0000004b342c7210 */ /* 0x004fc80007f1e0ff */
[----:B------:R-:W-:Y:S01]  /*2eeb0*/  LEA.HI.X.SX32 R45, R52, R71, 0x1, P0 ;  /* 0x00000047342d7211 */ /* 0x000fe200000f0eff */
[----:B------:R-:W-:Y:S02]  /*2eec0*/  IMAD R52, R51, 0x4, R52 ;  /* 0x0000000433347824 */ /* 0x000fe400078e0234 */
[----:B------:R-:W0:Y:S01]  /*2eed0*/  LDC R51, c[0x0][0x278] ;  /* 0x00009e00ff337b82 */ /* 0x000e220000000800 */
[----:B------:R-:W-:Y:S01]  /*2eee0*/  IMAD R54, R63, R54, RZ ;  /* 0x000000363f367224 */ /* 0x000fe200078e02ff */
[----:B------:R-:W-:Y:S01]  /*2eef0*/  STG.E.U8 desc[UR60][R46.64], R227 ;  /* 0x000000e32e007986 */ /* 0x000fe2000c10113c */
[----:B---3--:R-:W-:-:S05]  /*2ef00*/  IMAD R50, R55, 0x2, R52 ;  /* 0x0000000237327824 */ /* 0x008fca00078e0234 */
[----:B------:R-:W2:Y:S01]  /*2ef10*/  LDC R63, c[0x0][0x278] ;  /* 0x00009e00ff3f7b82 */ /* 0x000ea20000000800 */
[C---:B------:R-:W-:Y:S01]  /*2ef20*/  IADD3 R48, P3, R54.reuse, R75, RZ ;  /* 0x0000004b36307210 */ /* 0x040fe20007f7e0ff */
[----:B------:R3:W-:Y:S03]  /*2ef30*/  STG.E.U8 desc[UR60][R44.64], R225 ;  /* 0x000000e12c007986 */ /* 0x0007e6000c10113c */
[----:B------:R-:W-:-:S03]  /*2ef40*/  LEA.HI.X.SX32 R49, R54, R71, 0x1, P3 ;  /* 0x0000004736317211 */ /* 0x000fc600018f0eff */
[----:B------:R-:W2:Y:S01]  /*2ef50*/  LDC R55, c[0x0][0x278] ;  /* 0x00009e00ff377b82 */ /* 0x000ea20000000800 */
[----:B---3--:R-:W-:-:S07]  /*2ef60*/  IADD3 R44, P0, R52, R75, RZ ;  /* 0x0000004b342c7210 */ /* 0x008fce0007f1e0ff */
[----:B------:R-:W3:Y:S01]  /*2ef70*/  LDC R54, c[0x0][0x278] ;  /* 0x00009e00ff367b82 */ /* 0x000ee20000000800 */
[----:B------:R-:W-:Y:S01]  /*2ef80*/  LEA.HI.X.SX32 R45, R52, R71, 0x1, P0 ;  /* 0x00000047342d7211 */ /* 0x000fe200000f0eff */
[----:B-1----:R-:W-:Y:S01]  /*2ef90*/  IMAD R52, R61, 0x2, R50 ;  /* 0x000000023d347824 */ /* 0x002fe200078e0232 */
[C---:B------:R-:W-:Y:S01]  /*2efa0*/  IADD3 R46, P0, R50.reuse, R75, RZ ;  /* 0x0000004b322e7210 */ /* 0x040fe20007f1e0ff */
[----:B------:R1:W-:Y:S03]  /*2efb0*/  STG.E.U8 desc[UR60][R48.64], R228 ;  /* 0x000000e430007986 */ /* 0x0003e6000c10113c */
[----:B------:R-:W-:Y:S01]  /*2efc0*/  LEA.HI.X.SX32 R47, R50, R71, 0x1, P0 ;  /* 0x00000047322f7211 */ /* 0x000fe200000f0eff */
[----:B------:R0:W-:Y:S01]  /*2efd0*/  STG.E.U8 desc[UR60][R44.64], R226 ;  /* 0x000000e22c007986 */ /* 0x0001e2000c10113c */
[----:B----4-:R-:W-:Y:S02]  /*2efe0*/  IMAD R50, R53, 0x2, R52 ;  /* 0x0000000235327824 */ /* 0x010fe400078e0234 */
[----:B------:R-:W4:Y:S01]  /*2eff0*/  LDC R53, c[0x0][0x278] ;  /* 0x00009e00ff357b82 */ /* 0x000f220000000800 */
[----:B------:R0:W-:Y:S07]  /*2f000*/  STG.E.U8 desc[UR60][R46.64], R229 ;  /* 0x000000e52e007986 */ /* 0x0001ee000c10113c */
[----:B-1----:R-:W1:Y:S01]  /*2f010*/  LDC R49, c[0x0][0x278] ;  /* 0x00009e00ff317b82 */ /* 0x002e620000000800 */
[----:B0-----:R-:W-:Y:S01]  /*2f020*/  IADD3 R44, P0, R52, R75, RZ ;  /* 0x0000004b342c7210 */ /* 0x001fe20007f1e0ff */
[----:B------:R-:W-:-:S03]  /*2f030*/  IMAD R48, R51, 0x2, R50 ;  /* 0x0000000233307824 */ /* 0x000fc600078e0232 */
[----:B------:R-:W-:Y:S02]  /*2f040*/  LEA.HI.X.SX32 R45, R52, R71, 0x1, P0 ;  /* 0x00000047342d7211 */ /* 0x000fe400000f0eff */
[C---:B------:R-:W-:Y:S01]  /*2f050*/  IADD3 R46, P0, R50.reuse, R75, RZ ;  /* 0x0000004b322e7210 */ /* 0x040fe20007f1e0ff */
[----:B------:R-:W0:Y:S02]  /*2f060*/  LDC R51, c[0x0][0x278] ;  /* 0x00009e00ff337b82 */ /* 0x000e240000000800 */
[----:B------:R3:W-:Y:S01]  /*2f070*/  STG.E.U8 desc[UR60][R44.64], R230 ;  /* 0x000000e62c007986 */ /* 0x0007e2000c10113c */
[----:B------:R-:W-:Y:S01]  /*2f080*/  LEA.HI.X.SX32 R47, R50, R71, 0x1, P0 ;  /* 0x00000047322f7211 */ /* 0x000fe200000f0eff */
[----:B--2---:R-:W-:Y:S01]  /*2f090*/  IMAD R50, R63, 0x2, R48 ;  /* 0x000000023f327824 */ /* 0x004fe200078e0230 */
[----:B------:R-:W-:Y:S02]  /*2f0a0*/  PRMT R232, R16, 0x7771, RZ ;  /* 0x0000777110e87816 */ /* 0x000fe400000000ff */
[----:B------:R-:W-:Y:S01]  /*2f0b0*/  LEA.HI R61, R194, 0xce, RZ, 0x1a ;  /* 0x000000cec23d7811 */ /* 0x000fe200078fd0ff */
[----:B------:R2:W-:Y:S01]  /*2f0c0*/  STG.E.U8 desc[UR60][R46.64], R223 ;  /* 0x000000df2e007986 */ /* 0x0005e2000c10113c */
[----:B------:R-:W-:Y:S01]  /*2f0d0*/  PRMT R233, R17, 0x7771, RZ ;  /* 0x0000777111e97816 */ /* 0x000fe200000000ff */
[----:B------:R-:W4:Y:S01]  /*2f0e0*/  LDC R63, c[0x0][0x278] ;  /* 0x00009e00ff3f7b82 */ /* 0x000f220000000800 */
[----:B---3--:R-:W-:-:S04]  /*2f0f0*/  IADD3 R44, P0, R48, R75, RZ ;  /* 0x0000004b302c7210 */ /* 0x008fc80007f1e0ff */
[----:B------:R-:W-:Y:S01]  /*2f100*/  LEA.HI.X.SX32 R45, R48, R71, 0x1, P0 ;  /* 0x00000047302d7211 */ /* 0x000fe200000f0eff */
[----:B------:R-:W-:Y:S01]  /*2f110*/  IMAD R48, R55, 0x2, R50 ;  /* 0x0000000237307824 */ /* 0x000fe200078e0232 */
[C---:B--2---:R-:W-:Y:S01]  /*2f120*/  IADD3 R46, P0, R50.reuse, R75, RZ ;  /* 0x0000004b322e7210 */ /* 0x044fe20007f1e0ff */
[----:B------:R-:W2:Y:S02]  /*2f130*/  LDC R55, c[0x0][0x278] ;  /* 0x00009e00ff377b82 */ /* 0x000ea40000000800 */
[----:B------:R3:W-:Y:S01]  /*2f140*/  STG.E.U8 desc[UR60][R44.64], R232 ;  /* 0x000000e82c007986 */ /* 0x0007e2000c10113c */
[----:B------:R-:W-:Y:S01]  /*2f150*/  LEA.HI.X.SX32 R47, R50, R71, 0x1, P0 ;  /* 0x00000047322f7211 */ /* 0x000fe200000f0eff */
[----:B------:R-:W-:-:S04]  /*2f160*/  IMAD R50, R61, R54, RZ ;  /* 0x000000363d327224 */ /* 0x000fc800078e02ff */
[----:B------:R-:W2:Y:S01]  /*2f170*/  LDC R61, c[0x0][0x278] ;  /* 0x00009e00ff3d7b82 */ /* 0x000ea20000000800 */
[----:B------:R1:W-:Y:S01]  /*2f180*/  STG.E.U8 desc[UR60][R46.64], R233 ;  /* 0x000000e92e007986 */ /* 0x0003e2000c10113c */
[----:B---3--:R-:W-:-:S04]  /*2f190*/  IADD3 R44, P0, R48, R75, RZ ;  /* 0x0000004b302c7210 */ /* 0x008fc80007f1e0ff */
[----:B------:R-:W-:Y:S01]  /*2f1a0*/  LEA.HI.X.SX32 R45, R48, R71, 0x1, P0 ;  /* 0x00000047302d7211 */ /* 0x000fe200000f0eff */
[----:B-1----:R-:W-:Y:S01]  /*2f1b0*/  IMAD R48, R49, 0x4, R48 ;  /* 0x0000000431307824 */ /* 0x002fe200078e0230 */
[----:B------:R-:W-:-:S03]  /*2f1c0*/  IADD3 R46, P0, R50, R75, RZ ;  /* 0x0000004b322e7210 */ /* 0x000fc60007f1e0ff */
[----:B------:R1:W-:Y:S01]  /*2f1d0*/  STG.E.U8 desc[UR60][R44.64], R231 ;  /* 0x000000e72c007986 */ /* 0x0003e2000c10113c */
[----:B------:R-:W-:Y:S01]  /*2f1e0*/  LEA.HI.X.SX32 R47, R50, R71, 0x1, P0 ;  /* 0x00000047322f7211 */ /* 0x000fe200000f0eff */
[----:B0-----:R-:W-:Y:S02]  /*2f1f0*/  IMAD R50, R51, 0x2, R48 ;  /* 0x0000000233327824 */ /* 0x001fe400078e0230 */
[----:B------:R-:W0:Y:S01]  /*2f200*/  LDC R51, c[0x0][0x278] ;  /* 0x00009e00ff337b82 */ /* 0x000e220000000800 */
[----:B------:R-:W-:Y:S01]  /*2f210*/  PRMT R236, R16, 0x7772, RZ ;  /* 0x0000777210ec7816 */ /* 0x000fe200000000ff */
[----:B----4-:R-:W-:Y:S01]  /*2f220*/  IMAD R52, R53, 0x2, R50 ;  /* 0x0000000235347824 */ /* 0x010fe200078e0232 */
[C---:B-1----:R-:W-:Y:S01]  /*2f230*/  IADD3 R44, P0, R48.reuse, R75, RZ ;  /* 0x0000004b302c7210 */ /* 0x042fe20007f1e0ff */
[----:B------:R-:W-:Y:S04]  /*2f240*/  STG.E.U8 desc[UR60][R46.64], R234 ;  /* 0x000000ea2e007986 */ /* 0x000fe8000c10113c */
[----:B------:R-:W1:Y:S01]  /*2f250*/  LDC R53, c[0x0][0x278] ;  /* 0x00009e00ff357b82 */ /* 0x000e620000000800 */
[----:B------:R-:W-:-:S02]  /*2f260*/  LEA.HI.X.SX32 R45, R48, R71, 0x1, P0 ;  /* 0x00000047302d7211 */ /* 0x000fc400000f0eff */
[----:B------:R-:W-:-:S03]  /*2f270*/  IADD3 R48, P0, R50, R75, RZ ;  /* 0x0000004b32307210 */ /* 0x000fc60007f1e0ff */
[----:B------:R3:W-:Y:S01]  /*2f280*/  STG.E.U8 desc[UR60][R44.64], R236 ;  /* 0x000000ec2c007986 */ /* 0x0007e2000c10113c */
[----:B------:R-:W-:Y:S01]  /*2f290*/  LEA.HI.X.SX32 R49, R50, R71, 0x1, P0 ;  /* 0x0000004732317211 */ /* 0x000fe200000f0eff */
[----:B--2---:R-:W-:Y:S01]  /*2f2a0*/  IMAD R50, R55, 0x2, R52 ;  /* 0x0000000237327824 */ /* 0x004fe200078e0234 */
[----:B------:R-:W-:Y:S01]  /*2f2b0*/  PRMT R237, R17, 0x7772, RZ ;  /* 0x0000777211ed7816 */ /* 0x000fe200000000ff */
[----:B------:R-:W2:Y:S01]  /*2f2c0*/  LDC R55, c[0x0][0x278] ;  /* 0x00009e00ff377b82 */ /* 0x000ea20000000800 */
[----:B---3--:R-:W-:-:S04]  /*2f2d0*/  IADD3 R44, P0, R52, R75, RZ ;  /* 0x0000004b342c7210 */ /* 0x008fc80007f1e0ff */
[----:B------:R-:W-:Y:S01]  /*2f2e0*/  LEA.HI.X.SX32 R45, R52, R71, 0x1, P0 ;  /* 0x00000047342d7211 */ /* 0x000fe200000f0eff */
[----:B------:R-:W-:Y:S01]  /*2f2f0*/  IMAD R52, R61, 0x2, R50 ;  /* 0x000000023d347824 */ /* 0x000fe200078e0232 */
[C---:B------:R-:W-:Y:S01]  /*2f300*/  IADD3 R46, P0, R50.reuse, R75, RZ ;  /* 0x0000004b322e7210 */ /* 0x040fe20007f1e0ff */
[----:B------:R-:W3:Y:S01]  /*2f310*/  LDC R61, c[0x0][0x278] ;  /* 0x00009e00ff3d7b82 */ /* 0x000ee20000000800 */
[----:B------:R-:W-:Y:S02]  /*2f320*/  STG.E.U8 desc[UR60][R48.64], R237 ;  /* 0x000000ed30007986 */ /* 0x000fe4000c10113c */
[----:B------:R-:W-:Y:S01]  /*2f330*/  LEA.HI.X.SX32 R47, R50, R71, 0x1, P0 ;  /* 0x00000047322f7211 */ /* 0x000fe200000f0eff */
[----:B------:R-:W-:Y:S01]  /*2f340*/  IMAD R50, R63, 0x2, R52 ;  /* 0x000000023f327824 */ /* 0x000fe200078e0234 */
[----:B------:R4:W-:Y:S03]  /*2f350*/  STG.E.U8 desc[UR60][R44.64], R238 ;  /* 0x000000ee2c007986 */ /* 0x0009e6000c10113c */
[----:B0-----:R-:W-:Y:S01]  /*2f360*/  IMAD R54, R51, 0x2, R50 ;  /* 0x0000000233367824 */ /* 0x001fe200078e0232 */
[----:B------:R-:W0:Y:S01]  /*2f370*/  LDC R63, c[0x0][0x278] ;  /* 0x00009e00ff3f7b82 */ /* 0x000e220000000800 */
[----:B------:R1:W-:Y:S01]  /*2f380*/  STG.E.U8 desc[UR60][R46.64], R235 ;  /* 0x000000eb2e007986 */ /* 0x0003e2000c10113c */
[----:B----4-:R-:W-:-:S06]  /*2f390*/  IADD3 R44, P0, R52, R75, RZ ;  /* 0x0000004b342c7210 */ /* 0x010fcc0007f1e0ff */
[----:B------:R-:W4:Y:S01]  /*2f3a0*/  LDC R51, c[0x0][0x278] ;  /* 0x00009e00ff337b82 */ /* 0x000f220000000800 */
[----:B------:R-:W-:Y:S02]  /*2f3b0*/  IADD3 R48, P3, R54, R75, RZ ;  /* 0x0000004b36307210 */ /* 0x000fe40007f7e0ff */
[----:B------:R-:W-:Y:S02]  /*2f3c0*/  LEA.HI.X.SX32 R45, R52, R71, 0x1, P0 ;  /* 0x00000047342d7211 */ /* 0x000fe400000f0eff */
[----:B-1----:R-:W-:Y:S02]  /*2f3d0*/  IADD3 R46, P0, R50, R75, RZ ;  /* 0x0000004b322e7210 */ /* 0x002fe40007f1e0ff */
[----:B------:R-:W-:Y:S02]  /*2f3e0*/  LEA.HI R52, R194, 0xde, RZ, 0x1a ;  /* 0x000000dec2347811 */ /* 0x000fe400078fd0ff */
[----:B------:R-:W-:Y:S02]  /*2f3f0*/  PRMT R241, R16, 0x7773, RZ ;  /* 0x0000777310f17816 */ /* 0x000fe400000000ff */
[----:B------:R-:W-:-:S02]  /*2f400*/  PRMT R240, R17, 0x7773, RZ ;  /* 0x0000777311f07816 */ /* 0x000fc400000000ff */
[----:B------:R-:W-:Y:S01]  /*2f410*/  LEA.HI.X.SX32 R47, R50, R71, 0x1, P0 ;  /* 0x00000047322f7211 */ /* 0x000fe200000f0eff */
[----:B------:R-:W-:Y:S01]  /*2f420*/  IMAD R50, R52, R53, RZ ;  /* 0x0000003534327224 */ /* 0x000fe200078e02ff */
[----:B------:R-:W-:Y:S01]  /*2f430*/  LEA.HI.X.SX32 R49, R54, R71, 0x1, P3 ;  /* 0x0000004736317211 */ /* 0x000fe200018f0eff */
[----:B------:R-:W-:Y:S01]  /*2f440*/  STG.E.U8 desc[UR60][R44.64], R241 ;  /* 0x000000f12c007986 */ /* 0x000fe2000c10113c */
[----:B--2---:R-:W-:Y:S01]  /*2f450*/  IMAD R54, R55, 0x4, R54 ;  /* 0x0000000437367824 */ /* 0x004fe200078e0236 */
[----:B------:R-:W1:Y:S02]  /*2f460*/  LDC R53, c[0x0][0x278] ;  /* 0x00009e00ff357b82 */ /* 0x000e640000000800 */
[----:B------:R-:W-:Y:S04]  /*2f470*/  STG.E.U8 desc[UR60][R46.64], R240 ;  /* 0x000000f02e007986 */ /* 0x000fe8000c10113c */
[----:B------:R2:W-:Y:S02]  /*2f480*/  STG.E.U8 desc[UR60][R48.64], R239 ;  /* 0x000000ef30007986 */ /* 0x0005e4000c10113c */
[----:B------:R-:W1:Y:S01]  /*2f490*/  LDC R55, c[0x0][0x278] ;  /* 0x00009e00ff377b82 */ /* 0x000e620000000800 */
[----:B--2---:R-:W-:-:S04]  /*2f4a0*/  IADD3 R48, P0, R50, R75, RZ ;  /* 0x0000004b32307210 */ /* 0x004fc80007f1e0ff */
[----:B------:R-:W-:Y:S01]  /*2f4b0*/  LEA.HI.X.SX32 R49, R50, R71, 0x1, P0 ;  /* 0x0000004732317211 */ /* 0x000fe200000f0eff */
[----:B---3--:R-:W-:Y:S01]  /*2f4c0*/  IMAD R50, R61, 0x2, R54 ;  /* 0x000000023d327824 */ /* 0x008fe200078e0236 */
[----:B------:R-:W-:-:S03]  /*2f4d0*/  IADD3 R46, P0, R54, R75, RZ ;  /* 0x0000004b362e7210 */ /* 0x000fc60007f1e0ff */
[----:B0-----:R-:W-:Y:S01]  /*2f4e0*/  IMAD R52, R63, 0x2, R50 ;  /* 0x000000023f347824 */ /* 0x001fe200078e0232 */
[----:B------:R-:W-:Y:S01]  /*2f4f0*/  IADD3 R44, P3, R50, R75, RZ ;  /* 0x0000004b322c7210 */ /* 0x000fe20007f7e0ff */
[----:B------:R0:W-:Y:S01]  /*2f500*/  STG.E.U8 desc[UR60][R48.64], R244 ;  /* 0x000000f430007986 */ /* 0x0001e2000c10113c */
[----:B------:R-:W-:Y:S01]  /*2f510*/  PRMT R242, R8, 0x7770, RZ ;  /* 0x0000777008f27816 */ /* 0x000fe200000000ff */
[----:B------:R-:W2:Y:S01]  /*2f520*/  LDC R63, c[0x0][0x278] ;  /* 0x00009e00ff3f7b82 */ /* 0x000ea20000000800 */
[-C--:B------:R-:W-:Y:S02]  /*2f530*/  LEA.HI.X.SX32 R47, R54, R71.reuse, 0x1, P0 ;  /* 0x00000047362f7211 */ /* 0x080fe400000f0eff */
[----:B------:R-:W-:Y:S01]  /*2f540*/  LEA.HI.X.SX32 R45, R50, R71, 0x1, P3 ;  /* 0x00000047322d7211 */ /* 0x000fe200018f0eff */
[----:B----4-:R-:W-:Y:S02]  /*2f550*/  IMAD R50, R51, 0x2, R52 ;  /* 0x0000000233327824 */ /* 0x010fe400078e0234 */
[----:B------:R3:W-:Y:S02]  /*2f560*/  STG.E.U8 desc[UR60][R46.64], R242 ;  /* 0x000000f22e007986 */ /* 0x0007e4000c10113c */
[----:B------:R-:W4:Y:S01]  /*2f570*/  LDC R51, c[0x0][0x278] ;  /* 0x00009e00ff337b82 */ /* 0x000f220000000800 */
[----:B0-----:R-:W-:-:S04]  /*2f580*/  IADD3 R48, P0, R52, R75, RZ ;  /* 0x0000004b34307210 */ /* 0x001fc80007f1e0ff */
[----:B------:R-:W-:Y:S02]  /*2f590*/  LEA.HI.X.SX32 R49, R52, R71, 0x1, P0 ;  /* 0x0000004734317211 */ /* 0x000fe400000f0eff */
[----:B---3--:R-:W-:-:S04]  /*2f5a0*/  IADD3 R46, P0, R50, R75, RZ ;  /* 0x0000004b322e7210 */ /* 0x008fc80007f1e0ff */
[----:B------:R-:W-:Y:S01]  /*2f5b0*/  LEA.HI.X.SX32 R47, R50, R71, 0x1, P0 ;  /* 0x00000047322f7211 */ /* 0x000fe200000f0eff */
[----:B-1----:R-:W-:Y:S02]  /*2f5c0*/  IMAD R50, R53, 0x2, R50 ;  /* 0x0000000235327824 */ /* 0x002fe400078e0232 */
[----:B------:R-:W0:Y:S01]  /*2f5d0*/  LDC R53, c[0x0][0x278] ;  /* 0x00009e00ff357b82 */ /* 0x000e220000000800 */
[----:B------:R-:W-:Y:S01]  /*2f5e0*/  LEA.HI R61, R194, 0xee, RZ, 0x1a ;  /* 0x000000eec23d7811 */ /* 0x000fe200078fd0ff */
[----:B------:R-:W-:Y:S01]  /*2f5f0*/  IMAD R52, R55, 0x2, R50 ;  /* 0x0000000237347824 */ /* 0x000fe200078e0232 */
[----:B------:R-:W-:Y:S04]  /*2f600*/  STG.E.U8 desc[UR60][R44.64], R245 ;  /* 0x000000f52c007986 */ /* 0x000fe8000c10113c */
[----:B------:R-:W-:Y:S01]  /*2f610*/  STG.E.U8 desc[UR60][R48.64], R43 ;  /* 0x0000002b30007986 */ /* 0x000fe2000c10113c */
[----:B------:R-:W1:Y:S01]  /*2f620*/  LDC R55, c[0x0][0x278] ;  /* 0x00009e00ff377b82 */ /* 0x000e620000000800 */
[----:B------:R-:W-:-:S02]  /*2f630*/  IMAD R56, R61, R56, RZ ;  /* 0x000000383d387224 */ /* 0x000fc400078e02ff */
[----:B------:R3:W-:Y:S01]  /*2f640*/  STG.E.U8 desc[UR60][R46.64], R42 ;  /* 0x0000002a2e007986 */ /* 0x0007e2000c10113c */
[----:B------:R-:W-:-:S04]  /*2f650*/  IMAD R54, R125, 0x2, R52 ;  /* 0x000000027d367824 */ /* 0x000fc800078e0234 */
[----:B------:R-:W2:Y:S01]  /*2f660*/  LDC R61, c[0x0][0x278] ;  /* 0x00009e00ff3d7b82 */ /* 0x000ea20000000800 */
[----:B---3--:R-:W-:-:S04]  /*2f670*/  IADD3 R42, P0, R50, R75, RZ ;  /* 0x0000004b322a7210 */ /* 0x008fc80007f1e0ff */
[----:B------:R-:W-:Y:S02]  /*2f680*/  LEA.HI.X.SX32 R43, R50, R71, 0x1, P0 ;  /* 0x00000047322b7211 */ /* 0x000fe400000f0eff */
[----:B------:R-:W-:-:S04]  /*2f690*/  IADD3 R46, P0, R54, R75, RZ ;  /* 0x0000004b362e7210 */ /* 0x000fc80007f1e0ff */
[----:B------:R-:W-:Y:S01]  /*2f6a0*/  LEA.HI.X.SX32 R47, R54, R71, 0x1, P0 ;  /* 0x00000047362f7211 */ /* 0x000fe200000f0eff */
[----:B----4-:R-:W-:Y:S02]  /*2f6b0*/  IMAD R54, R51, 0x4, R54 ;  /* 0x0000000433367824 */ /* 0x010fe400078e0236 */
[----:B------:R-:W3:Y:S01]  /*2f6c0*/  LDC R51, c[0x0][0x278] ;  /* 0x00009e00ff337b82 */ /* 0x000ee20000000800 */
[----:B------:R-:W-:Y:S02]  /*2f6d0*/  PRMT R250, R8, 0x7771, RZ ;  /* 0x0000777108fa7816 */ /* 0x000fe400000000ff */
[C---:B------:R-:W-:Y:S01]  /*2f6e0*/  IADD3 R44, P3, R52.reuse, R75, RZ ;  /* 0x0000004b342c7210 */ /* 0x040fe20007f7e0ff */
[----:B0-----:R-:W-:Y:S02]  /*2f6f0*/  IMAD R50, R53, 0x2, R54 ;  /* 0x0000000235327824 */ /* 0x001fe400078e0236 */
[----:B------:R0:W-:Y:S01]  /*2f700*/  STG.E.U8 desc[UR60][R42.64], R250 ;  /* 0x000000fa2a007986 */ /* 0x0001e2000c10113c */
[----:B------:R-:W-:Y:S01]  /*2f710*/  LEA.HI.X.SX32 R45, R52, R71, 0x1, P3 ;  /* 0x00000047342d7211 */ /* 0x000fe200018f0eff */
[----:B------:R-:W4:Y:S01]  /*2f720*/  LDC R53, c[0x0][0x278] ;  /* 0x00009e00ff357b82 */ /* 0x000f220000000800 */
[----:B------:R-:W-:Y:S01]  /*2f730*/  IADD3 R48, P3, R56, R75, RZ ;  /* 0x0000004b38307210 */ /* 0x000fe20007f7e0ff */
[----:B-1----:R-:W-:-:S02]  /*2f740*/  IMAD R52, R55, 0x2, R50 ;  /* 0x0000000237347824 */ /* 0x002fc400078e0232 */
[----:B------:R1:W-:Y:S01]  /*2f750*/  STG.E.U8 desc[UR60][R44.64], R249 ;  /* 0x000000f92c007986 */ /* 0x0003e2000c10113c */
[----:B------:R-:W-:Y:S02]  /*2f760*/  LEA.HI.X.SX32 R49, R56, R71, 0x1, P3 ;  /* 0x0000004738317211 */ /* 0x000fe400018f0eff */
[C---:B0-----:R-:W-:Y:S01]  /*2f770*/  IADD3 R42, P0, R54.reuse, R75, RZ ;  /* 0x0000004b362a7210 */ /* 0x041fe20007f1e0ff */
[----:B------:R-:W-:Y:S01]  /*2f780*/  STG.E.U8 desc[UR60][R46.64], R246 ;  /* 0x000000f62e007986 */ /* 0x000fe2000c10113c */
[----:B------:R-:W0:Y:S02]  /*2f790*/  LDC R55, c[0x0][0x278] ;  /* 0x00009e00ff377b82 */ /* 0x000e240000000800 */
[----:B------:R-:W-:Y:S01]  /*2f7a0*/  LEA.HI.X.SX32 R43, R54, R71, 0x1, P0 ;  /* 0x00000047362b7211 */ /* 0x000fe200000f0eff */
[----:B--2---:R-:W-:Y:S01]  /*2f7b0*/  IMAD R54, R61, 0x2, R52 ;  /* 0x000000023d367824 */ /* 0x004fe200078e0234 */
[C---:B-1----:R-:W-:Y:S01]  /*2f7c0*/  IADD3 R44, P0, R50.reuse, R75, RZ ;  /* 0x0000004b322c7210 */ /* 0x042fe20007f1e0ff */
[----:B------:R1:W-:Y:S03]  /*2f7d0*/  STG.E.U8 desc[UR60][R48.64], R41 ;  /* 0x0000002930007986 */ /* 0x0003e6000c10113c */
[----:B------:R-:W-:Y:S01]  /*2f7e0*/  LEA.HI.X.SX32 R45, R50, R71, 0x1, P0 ;  /* 0x00000047322d7211 */ /* 0x000fe200000f0eff */
[----:B------:R-:W2:Y:S08]  /*2f7f0*/  LDC R61, c[0x0][0x278] ;  /* 0x00009e00ff3d7b82 */ /* 0x000eb00000000800 */
[----:B-1----:R-:W1:Y:S01]  /*2f800*/  LDC R41, c[0x0][0x278] ;  /* 0x00009e00ff297b82 */ /* 0x002e620000000800 */
[----:B------:R-:W-:-:S04]  /*2f810*/  IADD3 R48, P0, R54, R75, RZ ;  /* 0x0000004b36307210 */ /* 0x000fc80007f1e0ff */
[----:B------:R-:W-:Y:S01]  /*2f820*/  LEA.HI.X.SX32 R49, R54, R71, 0x1, P0 ;  /* 0x0000004736317211 */ /* 0x000fe200000f0eff */
[----:B---3--:R-:W-:Y:S01]  /*2f830*/  IMAD R54, R51, 0x2, R54 ;  /* 0x0000000233367824 */ /* 0x008fe200078e0236 */
[C---:B------:R-:W-:Y:S01]  /*2f840*/  IADD3 R46, P3, R52.reuse, R75, RZ ;  /* 0x0000004b342e7210 */ /* 0x040fe20007f7e0ff */
[----:B------:R-:W3:Y:S02]  /*2f850*/  LDC R51, c[0x0][0x278] ;  /* 0x00009e00ff337b82 */ /* 0x000ee40000000800 */
[----:B------:R-:W-:Y:S01]  /*2f860*/  IMAD R50, R63, 0x2, R54 ;  /* 0x000000023f327824 */ /* 0x000fe200078e0236 */
[----:B------:R-:W-:Y:S01]  /*2f870*/  LEA.HI.X.SX32 R47, R52, R71, 0x1, P3 ;  /* 0x00000047342f7211 */ /* 0x000fe200018f0eff */
[----:B------:R0:W-:Y:S02]  /*2f880*/  STG.E.U8 desc[UR60][R42.64], R197 ;  /* 0x000000c52a007986 */ /* 0x0001e4000c10113c */
[----:B----4-:R-:W-:Y:S02]  /*2f890*/  IMAD R52, R53, 0x2, R50 ;  /* 0x0000000235347824 */ /* 0x010fe400078e0232 */
[----:B------:R-:W-:Y:S01]  /*2f8a0*/  STG.E.U8 desc[UR60][R44.64], R252 ;  /* 0x000000fc2c007986 */ /* 0x000fe2000c10113c */
[----:B------:R-:W-:Y:S01]  /*2f8b0*/  LEA.HI R56, R194, 0xfe, RZ, 0x1a ;  /* 0x000000fec2387811 */ /* 0x000fe200078fd0ff */
[----:B------:R-:W4:Y:S02]  /*2f8c0*/  LDC R53, c[0x0][0x278] ;  /* 0x00009e00ff357b82 */ /* 0x000f240000000800 */
[----:B------:R2:W-:Y:S01]  /*2f8d0*/  STG.E.U8 desc[UR60][R46.64], R247 ;  /* 0x000000f72e007986 */ /* 0x0005e2000c10113c */
[----:B0-----:R-:W-:-:S03]  /*2f8e0*/  IADD3 R42, P0, R54, R75, RZ ;  /* 0x0000004b362a7210 */ /* 0x001fc60007f1e0ff */
[----:B------:R0:W-:Y:S01]  /*2f8f0*/  STG.E.U8 desc[UR60][R48.64], R205 ;  /* 0x000000cd30007986 */ /* 0x0001e2000c10113c */
[----:B------:R-:W-:Y:S02]  /*2f900*/  LEA.HI.X.SX32 R43, R54, R71, 0x1, P0 ;  /* 0x00000047362b7211 */ /* 0x000fe400000f0eff */
[----:B--2---:R-:W-:Y:S01]  /*2f910*/  IADD3 R46, P0, R52, R75, RZ ;  /* 0x0000004b342e7210 */ /* 0x004fe20007f1e0ff */
[----:B------:R-:W-:Y:S01]  /*2f920*/  IMAD R54, R56, R55, RZ ;  /* 0x0000003738367224 */ /* 0x000fe200078e02ff */
[----:B------:R-:W-:Y:S01]  /*2f930*/  PRMT R4, R8, 0x7773, RZ ;  /* 0x0000777308047816 */ /* 0x000fe200000000ff */
[----:B------:R-:W2:Y:S01]  /*2f940*/  LDC R55, c[0x0][0x278] ;  /* 0x00009e00ff377b82 */ /* 0x000ea20000000800 */
[----:B------:R-:W-:Y:S01]  /*2f950*/  LEA.HI.X.SX32 R47, R52, R71, 0x1, P0 ;  /* 0x00000047342f7211 */ /* 0x000fe200000f0eff */
[----:B-1----:R-:W-:Y:S01]  /*2f960*/  IMAD R52, R41, 0x4, R52 ;  /* 0x0000000429347824 */ /* 0x002fe200078e0234 */
[----:B------:R-:W-:-:S05]  /*2f970*/  IADD3 R44, P3, R50, R75, RZ ;  /* 0x0000004b322c7210 */ /* 0x000fca0007f7e0ff */
[----:B0-----:R-:W0:Y:S01]  /*2f980*/  LDC R49, c[0x0][0x278] ;  /* 0x00009e00ff317b82 */ /* 0x001e220000000800 */
[----:B------:R-:W-:Y:S01]  /*2f990*/  LEA.HI.X.SX32 R45, R50, R71, 0x1, P3 ;  /* 0x00000047322d7211 */ /* 0x000fe200018f0eff */
[----:B------:R1:W-:Y:S06]  /*2f9a0*/  STG.E.U8 desc[UR60][R42.64], R4 ;  /* 0x000000042a007986 */ /* 0x0003ec000c10113c */
[----:B------:R-:W4:Y:S01]  /*2f9b0*/  LDC R41, c[0x0][0x278] ;  /* 0x00009e00ff297b82 */ /* 0x000f220000000800 */
[----:B------:R1:W-:Y:S01]  /*2f9c0*/  STG.E.U8 desc[UR60][R44.64], R3 ;  /* 0x000000032c007986 */ /* 0x0003e2000c10113c */
[----:B---3--:R-:W-:Y:S01]  /*2f9d0*/  IMAD R48, R51, 0x2, R52 ;  /* 0x0000000233307824 */ /* 0x008fe200078e0234 */
[----:B-1----:R-:W-:-:S02]  /*2f9e0*/  IADD3 R42, P0, R54, R75, RZ ;  /* 0x0000004b362a7210 */ /* 0x002fc40007f1e0ff */
[----:B------:R-:W3:Y:S03]  /*2f9f0*/  LDL.LU R4, [R1+0x1354] ;  /* 0x0013540001047983 */ /* 0x000ee60000300800 */
[----:B------:R-:W1:Y:S01]  /*2fa00*/  LDC R51, c[0x0][0x278] ;  /* 0x00009e00ff337b82 */ /* 0x000e620000000800 */
[----:B------:R-:W-:Y:S02]  /*2fa10*/  LEA.HI.X.SX32 R43, R54, R71, 0x1, P0 ;  /* 0x00000047362b7211 */ /* 0x000fe400000f0eff */
[----:B------:R-:W-:Y:S01]  /*2fa20*/  IADD3 R44, P0, R52, R75, RZ ;  /* 0x0000004b342c7210 */ /* 0x000fe20007f1e0ff */
[----:B------:R2:W-:Y:S01]  /*2fa30*/  STG.E.U8 desc[UR60][R46.64], R251 ;  /* 0x000000fb2e007986 */ /* 0x0005e2000c10113c */
[----:B------:R-:W-:-:S03]  /*2fa40*/  IMAD R50, R61, 0x2, R48 ;  /* 0x000000023d327824 */ /* 0x000fc600078e0230 */
[----:B------:R-:W1:Y:S01]  /*2fa50*/  LDC R54, c[0x0][0x278] ;  /* 0x00009e00ff367b82 */ /* 0x000e620000000800 */
[----:B------:R-:W-:Y:S01]  /*2fa60*/  LEA.HI.X.SX32 R45, R52, R71, 0x1, P0 ;  /* 0x00000047342d7211 */ /* 0x000fe200000f0eff */
[----:B------:R2:W-:Y:S01]  /*2fa70*/  STG.E.U8 desc[UR60][R42.64], R243 ;  /* 0x000000f32a007986 */ /* 0x0005e2000c10113c */
[----:B0-----:R-:W-:Y:S01]  /*2fa80*/  IMAD R52, R49, 0x2, R50 ;  /* 0x0000000231347824 */ /* 0x001fe200078e0232 */
[----:B------:R-:W-:Y:S02]  /*2fa90*/  PRMT R32, R36, 0x7770, RZ ;  /* 0x0000777024207816 */ /* 0x000fe400000000ff */
[C---:B------:R-:W-:Y:S01]  /*2faa0*/  PRMT R16, R37.reuse, 0x7773, RZ ;  /* 0x0000777325107816 */ /* 0x040fe200000000ff */
[----:B------:R-:W3:Y:S01]  /*2fab0*/  LDL.LU R3, [R1+0x1350] ;  /* 0x0013500001037983 */ /* 0x000ee20000300800 */
[----:B------:R-:W0:Y:S01]  /*2fac0*/  LDC R61, c[0x0][0x278] ;  /* 0x00009e00ff3d7b82 */ /* 0x000e220000000800 */
[----:B--2---:R-:W-:Y:S02]  /*2fad0*/  IADD3 R46, P0, R48, R75, RZ ;  /* 0x0000004b302e7210 */ /* 0x004fe40007f1e0ff */
[----:B------:R-:W-:-:S02]  /*2fae0*/  PRMT R34, R37, 0x7772, RZ ;  /* 0x0000777225227816 */ /* 0x000fc400000000ff */
[C---:B------:R-:W-:Y:S02]  /*2faf0*/  PRMT R22, R37.reuse, 0x7771, RZ ;  /* 0x0000777125167816 */ /* 0x040fe400000000ff */
[----:B------:R-:W-:Y:S01]  /*2fb00*/  PRMT R40, R37, 0x7770, RZ ;  /* 0x0000777025287816 */ /* 0x000fe200000000ff */
[----:B------:R2:W-:Y:S01]  /*2fb10*/  STG.E.U8 desc[UR60][R44.64], R32 ;  /* 0x000000202c007986 */ /* 0x0005e2000c10113c */
[----:B------:R-:W-:Y:S02]  /*2fb20*/  LEA.HI.X.SX32 R47, R48, R71, 0x1, P0 ;  /* 0x00000047302f7211 */ /* 0x000fe400000f0eff */
[C---:B------:R-:W-:Y:S01]  /*2fb30*/  IADD3 R42, P0, R50.reuse, R75, RZ ;  /* 0x0000004b322a7210 */ /* 0x040fe20007f1e0ff */
[----:B------:R-:W3:Y:S03]  /*2fb40*/  LDL.LU R195, [R1+0x204] ;  /* 0x0002040001c37983 */ /* 0x000ee60000300800 */
[----:B------:R-:W-:Y:S01]  /*2fb50*/  LEA.HI.X.SX32 R43, R50, R71, 0x1, P0 ;  /* 0x00000047322b7211 */ /* 0x000fe200000f0eff */
[----:B----4-:R-:W-:Y:S01]  /*2fb60*/  IMAD R50, R41, 0x2, R52 ;  /* 0x0000000229327824 */ /* 0x010fe200078e0234 */
[----:B------:R-:W-:-:S02]  /*2fb70*/  PRMT R26, R38, 0x7773, RZ ;  /* 0x00007773261a7816 */ /* 0x000fc400000000ff */
[C---:B------:R-:W-:Y:S02]  /*2fb80*/  PRMT R33, R38.reuse, 0x7772, RZ ;  /* 0x0000777226217816 */ /* 0x040fe400000000ff */
[C---:B------:R-:W-:Y:S01]  /*2fb90*/  PRMT R37, R38.reuse, 0x7771, RZ ;  /* 0x0000777126257816 */ /* 0x040fe200000000ff */
[----:B--2---:R-:W-:Y:S01]  /*2fba0*/  IMAD R32, R53, 0x2, R50 ;  /* 0x0000000235207824 */ /* 0x004fe200078e0232 */
[----:B------:R-:W-:Y:S01]  /*2fbb0*/  PRMT R38, R38, 0x7770, RZ ;  /* 0x0000777026267816 */ /* 0x000fe200000000ff */
[----:B------:R-:W2:Y:S01]  /*2fbc0*/  LDC R53, c[0x0][0x278] ;  /* 0x00009e00ff357b82 */ /* 0x000ea20000000800 */
[----:B------:R-:W-:Y:S01]  /*2fbd0*/  IADD3 R48, P0, R52, R75, RZ ;  /* 0x0000004b34307210 */ /* 0x000fe20007f1e0ff */
[----:B------:R-:W-:Y:S01]  /*2fbe0*/  STG.E.U8 desc[UR60][R46.64], R40 ;  /* 0x000000282e007986 */ /* 0x000fe2000c10113c */
[C---:B------:R-:W-:Y:S02]  /*2fbf0*/  PRMT R30, R36.reuse, 0x7773, RZ ;  /* 0x00007773241e7816 */ /* 0x040fe400000000ff */
[C---:B------:R-:W-:Y:S01]  /*2fc00*/  PRMT R35, R36.reuse, 0x7772, RZ ;  /* 0x0000777224237816 */ /* 0x040fe200000000ff */
[----:B------:R1:W-:Y:S01]  /*2fc10*/  STG.E.U8 desc[UR60][R42.64], R38 ;  /* 0x000000262a007986 */ /* 0x0003e2000c10113c */
[----:B------:R-:W-:-:S02]  /*2fc20*/  PRMT R31, R36, 0x7771, RZ ;  /* 0x00007771241f7816 */ /* 0x000fc400000000ff */
[C---:B------:R-:W-:Y:S01]  /*2fc30*/  PRMT R17, R39.reuse, 0x7773, RZ ;  /* 0x0000777327117816 */ /* 0x040fe200000000ff */
[----:B------:R-:W4:Y:S01]  /*2fc40*/  LDL.LU R248, [R1+0x200] ;  /* 0x0002000001f87983 */ /* 0x000f220000300800 */
[C---:B------:R-:W-:Y:S02]  /*2fc50*/  PRMT R24, R39.reuse, 0x7772, RZ ;  /* 0x0000777227187816 */ /* 0x040fe400000000ff */
[C---:B------:R-:W-:Y:S01]  /*2fc60*/  PRMT R36, R39.reuse, 0x7771, RZ ;  /* 0x0000777127247816 */ /* 0x040fe200000000ff */
[----:B------:R-:W4:Y:S01]  /*2fc70*/  LDL.LU R197, [R1+0xc] ;  /* 0x00000c0001c57983 */ /* 0x000f220000300800 */
[----:B------:R-:W-:Y:S02]  /*2fc80*/  LEA.HI.X.SX32 R49, R52, R71, 0x1, P0 ;  /* 0x0000004734317211 */ /* 0x000fe400000f0eff */
[----:B------:R-:W-:Y:S01]  /*2fc90*/  PRMT R39, R39, 0x7770, RZ ;  /* 0x0000777027277816 */ /* 0x000fe200000000ff */
[----:B-1----:R-:W-:Y:S01]  /*2fca0*/  IMAD R38, R51, 0x2, R32 ;  /* 0x0000000233267824 */ /* 0x002fe200078e0220 */
[----:B------:R-:W-:Y:S01]  /*2fcb0*/  IADD3 R44, P0, R50, R75, RZ ;  /* 0x0000004b322c7210 */ /* 0x000fe20007f1e0ff */
[----:B------:R-:W1:Y:S01]  /*2fcc0*/  LDC R51, c[0x0][0x278] ;  /* 0x00009e00ff337b82 */ /* 0x000e620000000800 */
[----:B------:R-:W-:Y:S01]  /*2fcd0*/  LEA.HI R41, R194, 0x10e, RZ, 0x1a ;  /* 0x0000010ec2297811 */ /* 0x000fe200078fd0ff */
[----:B------:R0:W-:Y:S01]  /*2fce0*/  STG.E.U8 desc[UR60][R48.64], R39 ;  /* 0x0000002730007986 */ /* 0x0001e2000c10113c */
[----:B------:R-:W-:-:S02]  /*2fcf0*/  LEA.HI.X.SX32 R45, R50, R71, 0x1, P0 ;  /* 0x00000047322d7211 */ /* 0x000fc400000f0eff */
[C---:B------:R-:W-:Y:S01]  /*2fd00*/  IADD3 R40, P0, R32.reuse, R75, RZ ;  /* 0x0000004b20287210 */ /* 0x040fe20007f1e0ff */
[----:B------:R-:W-:Y:S02]  /*2fd10*/  IMAD R50, R41, R54, RZ ;  /* 0x0000003629327224 */ /* 0x000fe400078e02ff */
[----:B------:R0:W-:Y:S01]  /*2fd20*/  STG.E.U8 desc[UR60][R44.64], R31 ;  /* 0x0000001f2c007986 */ /* 0x0001e2000c10113c */
[----:B------:R-:W-:Y:S01]  /*2fd30*/  LEA.HI.X.SX32 R41, R32, R71, 0x1, P0 ;  /* 0x0000004720297211 */ /* 0x000fe200000f0eff */
[----:B------:R-:W-:Y:S01]  /*2fd40*/  IMAD R32, R55, 0x4, R38 ;  /* 0x0000000437207824 */ /* 0x000fe200078e0226 */
[----:B0-----:R-:W0:Y:S01]  /*2fd50*/  LDC R49, c[0x0][0x278] ;  /* 0x00009e00ff317b82 */ /* 0x001e220000000800 */
[-C--:B------:R-:W-:Y:S02]  /*2fd60*/  IADD3 R46, P0, R38, R75.reuse, RZ ;  /* 0x0000004b262e7210 */ /* 0x080fe40007f1e0ff */
[----:B------:R-:W-:Y:S01]  /*2fd70*/  IMAD R48, R61, 0x2, R32 ;  /* 0x000000023d307824 */ /* 0x000fe200078e0220 */
[----:B------:R-:W-:-:S02]  /*2fd80*/  IADD3 R42, P3, R50, R75, RZ ;  /* 0x0000004b322a7210 */ /* 0x000fc40007f7e0ff */
[----:B------:R-:W-:Y:S02]  /*2fd90*/  LEA.HI.X.SX32 R47, R38, R71, 0x1, P0 ;  /* 0x00000047262f7211 */ /* 0x000fe400000f0eff */
[----:B------:R-:W0:Y:S01]  /*2fda0*/  LDC R31, c[0x0][0x278] ;  /* 0x00009e00ff1f7b82 */ /* 0x000e220000000800 */
[----:B------:R-:W-:Y:S01]  /*2fdb0*/  IADD3 R38, P0, R32, R75, RZ ;  /* 0x0000004b20267210 */ /* 0x000fe20007f1e0ff */
[----:B------:R2:W-:Y:S01]  /*2fdc0*/  STG.E.U8 desc[UR60][R40.64], R22 ;  /* 0x0000001628007986 */ /* 0x0005e2000c10113c */
[-C--:B------:R-:W-:Y:S02]  /*2fdd0*/  LEA.HI.X.SX32 R43, R50, R71.reuse, 0x1, P3 ;  /* 0x00000047322b7211 */ /* 0x080fe400018f0eff */
[----:B------:R-:W-:-:S03]  /*2fde0*/  LEA.HI.X.SX32 R39, R32, R71, 0x1, P0 ;  /* 0x0000004720277211 */ /* 0x000fc600000f0eff */
[----:B------:R-:W0:Y:S01]  /*2fdf0*/  LDC R55, c[0x0][0x278] ;  /* 0x00009e00ff377b82 */ /* 0x000e220000000800 */
[C---:B------:R-:W-:Y:S01]  /*2fe00*/  IADD3 R44, P0, R48.reuse, R75, RZ ;  /* 0x0000004b302c7210 */ /* 0x040fe20007f1e0ff */
[----:B------:R1:W-:Y:S01]  /*2fe10*/  STG.E.U8 desc[UR60][R46.64], R37 ;  /* 0x000000252e007986 */ /* 0x0003e2000c10113c */
[----:B--2---:R-:W-:Y:S02]  /*2fe20*/  IMAD R22, R53, 0x2, R48 ;  /* 0x0000000235167824 */ /* 0x004fe400078e0230 */
[----:B------:R-:W-:Y:S01]  /*2fe30*/  LEA.HI.X.SX32 R45, R48, R71, 0x1, P0 ;  /* 0x00000047302d7211 */ /* 0x000fe200000f0eff */
[----:B------:R2:W-:Y:S01]  /*2fe40*/  STG.E.U8 desc[UR60][R42.64], R36 ;  /* 0x000000242a007986 */ /* 0x0005e2000c10113c */
[----:B------:R-:W-:Y:S01]  /*2fe50*/  PRMT R5, R76, 0x7773, RZ ;  /* 0x000077734c057816 */ /* 0x000fe200000000ff */
[----:B-1----:R-:W-:Y:S01]  /*2fe60*/  IMAD R32, R51, 0x2, R22 ;  /* 0x0000000233207824 */ /* 0x002fe200078e0216 */
[C---:B------:R-:W-:Y:S01]  /*2fe70*/  IADD3 R40, P0, R22.reuse, R75, RZ ;  /* 0x0000004b16287210 */ /* 0x040fe20007f1e0ff */
[----:B------:R-:W1:Y:S03]  /*2fe80*/  LDC R46, c[0x0][0x278] ;  /* 0x00009e00ff2e7b82 */ /* 0x000e660000000800 */
[----:B------:R-:W-:Y:S01]  /*2fe90*/  LEA.HI.X.SX32 R41, R22, R71, 0x1, P0 ;  /* 0x0000004716297211 */ /* 0x000fe200000f0eff */
[----:B0-----:R-:W-:-:S04]  /*2fea0*/  IMAD R22, R49, 0x2, R32 ;  /* 0x0000000231167824 */ /* 0x001fc800078e0220 */
[----:B--2---:R-:W0:Y:S01]  /*2feb0*/  LDC R43, c[0x0][0x278] ;  /* 0x00009e00ff2b7b82 */ /* 0x004e220000000800 */
[C---:B------:R-:W-:Y:S01]  /*2fec0*/  IADD3 R36, P0, R32.reuse, R75, RZ ;  /* 0x0000004b20247210 */ /* 0x040fe20007f1e0ff */
[----:B------:R2:W-:Y:S03]  /*2fed0*/  STG.E.U8 desc[UR60][R38.64], R35 ;  /* 0x0000002326007986 */ /* 0x0005e6000c10113c */
[----:B------:R-:W-:Y:S01]  /*2fee0*/  LEA.HI.X.SX32 R37, R32, R71, 0x1, P0 ;  /* 0x0000004720257211 */ /* 0x000fe200000f0eff */
[----:B------:R-:W-:Y:S02]  /*2fef0*/  IMAD R32, R31, 0x2, R22 ;  /* 0x000000021f207824 */ /* 0x000fe400078e0216 */
[----:B------:R-:W0:Y:S01]  /*2ff00*/  LDC R47, c[0x0][0x278] ;  /* 0x00009e00ff2f7b82 */ /* 0x000e220000000800 */
[----:B------:R2:W-:Y:S02]  /*2ff10*/  STG.E.U8 desc[UR60][R44.64], R34 ;  /* 0x000000222c007986 */ /* 0x0005e4000c10113c */
[----:B--2---:R-:W-:-:S05]  /*2ff20*/  IADD3 R38, P0, R22, R75, RZ ;  /* 0x0000004b16267210 */ /* 0x004fca0007f1e0ff */
[----:B------:R-:W2:Y:S01]  /*2ff30*/  LDC R49, c[0x0][0x278] ;  /* 0x00009e00ff317b82 */ /* 0x000ea20000000800 */
[----:B------:R-:W-:Y:S01]  /*2ff40*/  LEA.HI.X.SX32 R39, R22, R71, 0x1, P0 ;  /* 0x0000004716277211 */ /* 0x000fe200000f0eff */
[----:B------:R-:W-:Y:S01]  /*2ff50*/  IMAD R22, R55, 0x2, R32 ;  /* 0x0000000237167824 */ /* 0x000fe200078e0220 */
[----:B------:R-:W-:-:S05]  /*2ff60*/  IADD3 R34, P0, R32, R75, RZ ;  /* 0x0000004b20227210 */ /* 0x000fca0007f1e0ff */
[----:B------:R-:W2:Y:S01]  /*2ff70*/  LDC R45, c[0x0][0x278] ;  /* 0x00009e00ff2d7b82 */ /* 0x000ea20000000800 */
[----:B------:R1:W-:Y:S01]  /*2ff80*/  STG.E.U8 desc[UR60][R40.64], R33 ;  /* 0x0000002128007986 */ /* 0x0003e2000c10113c */
[----:B------:R-:W-:Y:S02]  /*2ff90*/  LEA.HI R31, R194, 0x11e, RZ, 0x1a ;  /* 0x0000011ec21f7811 */ /* 0x000fe400078fd0ff */
[----:B------:R-:W-:Y:S02]  /*2ffa0*/  LEA.HI.X.SX32 R35, R32, R71, 0x1, P0 ;  /* 0x0000004720237211 */ /* 0x000fe400000f0eff */
[----:B------:R-:W-:Y:S02]  /*2ffb0*/  IADD3 R32, P0, R22, R75, RZ ;  /* 0x0000004b16207210 */ /* 0x000fe40007f1e0ff */
[----:B------:R-:W-:Y:S01]  /*2ffc0*/  PRMT R6, R76, 0x7772, RZ ;  /* 0x000077724c067816 */ /* 0x000fe200000000ff */
[----:B------:R-:W3:Y:S08]  /*2ffd0*/  LDC R51, c[0x0][0x278] ;  /* 0x00009e00ff337b82 */ /* 0x000ef00000000800 */
[----:B-1----:R-:W1:Y:S01]  /*2ffe0*/  LDC R41, c[0x0][0x278] ;  /* 0x00009e00ff297b82 */ /* 0x002e620000000800 */
[----:B------:R-:W-:Y:S01]  /*2fff0*/  IMAD R40, R31, R46, RZ ;  /* 0x0000002e1f287224 */ /* 0x000fe200078e02ff */
[----:B------:R-:W-:Y:S01]  /*30000*/  LEA.HI.X.SX32 R33, R22, R71, 0x1, P0 ;  /* 0x0000004716217211 */ /* 0x000fe200000f0eff */
[----:B0-----:R-:W-:Y:S01]  /*30010*/  IMAD R22, R43, 0x4, R22 ;  /* 0x000000042b167824 */ /* 0x001fe200078e0216 */
[----:B------:R0:W-:Y:S04]  /*30020*/  STG.E.U8 desc[UR60][R36.64], R24 ;  /* 0x0000001824007986 */ /* 0x0001e8000c10113c */
[----:B------:R-:W1:Y:S01]  /*30030*/  LDC R43, c[0x0][0x278] ;  /* 0x00009e00ff2b7b82 */ /* 0x000e620000000800 */
[----:B------:R0:W-:Y:S02]  /*30040*/  STG.E.U8 desc[UR60][R38.64], R30 ;  /* 0x0000001e26007986 */ /* 0x0001e4000c10113c */
[----:B0-----:R-:W-:Y:S01]  /*30050*/  IADD3 R36, P0, R40, R75, RZ ;  /* 0x0000004b28247210 */ /* 0x001fe20007f1e0ff */
[----:B------:R-:W-:Y:S01]  /*30060*/  IMAD R24, R47, 0x2, R22 ;  /* 0x000000022f187824 */ /* 0x000fe200078e0216 */
[----:B------:R-:W-:-:S03]  /*30070*/  PRMT R8, R76, 0x7771, RZ ;  /* 0x000077714c087816 */ /* 0x000fc600000000ff */
[----:B------:R-:W0:Y:S01]  /*30080*/  LDC R47, c[0x0][0x278] ;  /* 0x00009e00ff2f7b82 */ /* 0x000e220000000800 */
[----:B------:R-:W-:Y:S02]  /*30090*/  LEA.HI.X.SX32 R37, R40, R71, 0x1, P0 ;  /* 0x0000004728257211 */ /* 0x000fe400000f0eff */
[C---:B------:R-:W-:Y:S01]  /*300a0*/  IADD3 R30, P0, R22.reuse, R75, RZ ;  /* 0x0000004b161e7210 */ /* 0x040fe20007f1e0ff */
[----:B------:R2:W-:Y:S03]  /*300b0*/  STG.E.U8 desc[UR60][R34.64], R16 ;  /* 0x0000001022007986 */ /* 0x0005e6000c10113c */
[----:B------:R-:W-:Y:S01]  /*300c0*/  LEA.HI.X.SX32 R31, R22, R71, 0x1, P0 ;  /* 0x00000047161f7211 */ /* 0x000fe200000f0eff */
[----:B------:R1:W-:Y:S01]  /*300d0*/  STG.E.U8 desc[UR60][R32.64], R26 ;  /* 0x0000001a20007986 */ /* 0x0003e2000c10113c */
[----:B------:R-:W-:Y:S01]  /*300e0*/  PRMT R2, R77, 0x7773, RZ ;  /* 0x000077734d027816 */ /* 0x000fe200000000ff */
[----:B------:R-:W3:Y:S01]  /*300f0*/  LDC R53, c[0x0][0x278] ;  /* 0x00009e00ff357b82 */ /* 0x000ee20000000800 */
[----:B--2---:R-:W-:Y:S01]  /*30100*/  IADD3 R34, P0, R24, R75, RZ ;  /* 0x0000004b18227210 */ /* 0x004fe20007f1e0ff */
[----:B------:R-:W-:-:S06]  /*30110*/  IMAD R16, R45, 0x2, R24 ;  /* 0x000000022d107824 */ /* 0x000fcc00078e0218 */
[----:B-1----:R-:W1:Y:S01]  /*30120*/  LDC R26, c[0x0][0x278] ;  /* 0x00009e00ff1a7b82 */ /* 0x002e620000000800 */
[----:B------:R-:W-:Y:S01]  /*30130*/  LEA.HI.X.SX32 R35, R24, R71, 0x1, P0 ;  /* 0x0000004718237211 */ /* 0x000fe200000f0eff */
[----:B------:R-:W-:Y:S01]  /*30140*/  IMAD R22, R41, 0x2, R16 ;  /* 0x0000000229167824 */ /* 0x000fe200078e0210 */
[C---:B------:R-:W-:Y:S01]  /*30150*/  IADD3 R32, P0, R16.reuse, R75, RZ ;  /* 0x0000004b10207210 */ /* 0x040fe20007f1e0ff */
[----:B------:R2:W-:Y:S04]  /*30160*/  STG.E.U8 desc[UR60][R36.64], R17 ;  /* 0x0000001124007986 */ /* 0x0005e8000c10113c */
[----:B------:R-:W1:Y:S01]  /*30170*/  LDC R41, c[0x0][0x278] ;  /* 0x00009e00ff297b82 */ /* 0x000e620000000800 */
[----:B------:R-:W-:Y:S01]  /*30180*/  LEA.HI.X.SX32 R33, R16, R71, 0x1, P0 ;  /* 0x0000004710217211 */ /* 0x000fe200000f0eff */
[----:B------:R-:W-:Y:S01]  /*30190*/  IMAD R24, R43, 0x2, R22 ;  /* 0x000000022b187824 */ /* 0x000fe200078e0216 */
[----:B------:R-:W-:-:S05]  /*301a0*/  IADD3 R38, P0, R22, R75, RZ ;  /* 0x0000004b16267210 */ /* 0x000fca0007f1e0ff */
[----:B--2---:R-:W2:Y:S01]  /*301b0*/  LDC R37, c[0x0][0x278] ;  /* 0x00009e00ff257b82 */ /* 0x004ea20000000800 */
[----:B------:R-:W-:Y:S01]  /*301c0*/  LEA.HI.X.SX32 R39, R22, R71, 0x1, P0 ;  /* 0x0000004716277211 */ /* 0x000fe200000f0eff */
[----:B------:R-:W-:Y:S01]  /*301d0*/  IMAD R22, R49, 0x2, R24 ;  /* 0x0000000231167824 */ /* 0x000fe200078e0218 */
[----:B------:R-:W-:Y:S01]  /*301e0*/  STG.E.U8 desc[UR60][R30.64], R29 ;  /* 0x0000001d1e007986 */ /* 0x000fe2000c10113c */
[----:B------:R-:W-:-:S04]  /*301f0*/  IADD3 R16, P0, R24, R75, RZ ;  /* 0x0000004b18107210 */ /* 0x000fc80007f1e0ff */
[----:B------:R-:W2:Y:S01]  /*30200*/  LDC R43, c[0x0][0x278] ;  /* 0x00009e00ff2b7b82 */ /* 0x000ea20000000800 */
[----:B------:R0:W-:Y:S01]  /*30210*/  STG.E.U8 desc[UR60][R34.64], R28 ;  /* 0x0000001c22007986 */ /* 0x0001e2000c10113c */
[----:B------:R-:W-:-:S03]  /*30220*/  LEA.HI.X.SX32 R17, R24, R71, 0x1, P0 ;  /* 0x0000004718117211 */ /* 0x000fc600000f0eff */
[----:B------:R0:W-:Y:S01]  /*30230*/  STG.E.U8 desc[UR60][R32.64], R27 ;  /* 0x0000001b20007986 */ /* 0x0001e2000c10113c */
[----:B------:R-:W-:Y:S02]  /*30240*/  PRMT R76, R76, 0x7770, RZ ;  /* 0x000077704c4c7816 */ /* 0x000fe400000000ff */
[----:B------:R-:W-:Y:S01]  /*30250*/  PRMT R57, R77, 0x7772, RZ ;  /* 0x000077724d397816 */ /* 0x000fe200000000ff */
[----:B------:R-:W3:Y:S01]  /*30260*/  LDC R45, c[0x0][0x278] ;  /* 0x00009e00ff2d7b82 */ /* 0x000ee20000000800 */
[----:B0-----:R-:W-:-:S07]  /*30270*/  IMAD R34, R47, 0x2, R22 ;  /* 0x000000022f227824 */ /* 0x001fce00078e0216 */
[----:B------:R-:W0:Y:S01]  /*30280*/  LDC R35, c[0x0][0x278] ;  /* 0x00009e00ff237b82 */ /* 0x000e220000000800 */
[-C--:B------:R-:W-:Y:S02]  /*30290*/  IADD3 R28, P0, R22, R75.reuse, RZ ;  /* 0x0000004b161c7210 */ /* 0x080fe40007f1e0ff */
[----:B------:R-:W-:Y:S02]  /*302a0*/  LEA.HI R27, R194, 0x12e, RZ, 0x1a ;  /* 0x0000012ec21b7811 */ /* 0x000fe400078fd0ff */
[----:B------:R-:W-:Y:S01]  /*302b0*/  IADD3 R30, P3, R34, R75, RZ ;  /* 0x0000004b221e7210 */ /* 0x000fe20007f7e0ff */
[----:B------:R2:W-:Y:S01]  /*302c0*/  STG.E.U8 desc[UR60][R38.64], R9 ;  /* 0x0000000926007986 */ /* 0x0005e2000c10113c */
[-C--:B------:R-:W-:Y:S01]  /*302d0*/  LEA.HI.X.SX32 R29, R22, R71.reuse, 0x1, P0 ;  /* 0x00000047161d7211 */ /* 0x080fe200000f0eff */
[----:B-1----:R-:W-:Y:S01]  /*302e0*/  IMAD R22, R27, R26, RZ ;  /* 0x0000001a1b167224 */ /* 0x002fe200078e02ff */
[----:B------:R-:W-:Y:S01]  /*302f0*/  LEA.HI.X.SX32 R31, R34, R71, 0x1, P3 ;  /* 0x00000047221f7211 */ /* 0x000fe200018f0eff */
[----:B------:R-:W-:Y:S01]  /*30300*/  IMAD R34, R41, 0x4, R34 ;  /* 0x0000000429227824 */ /* 0x000fe200078e0222 */
[----:B------:R-:W1:Y:S02]  /*30310*/  LDC R33, c[0x0][0x278] ;  /* 0x00009e00ff217b82 */ /* 0x000e640000000800 */
[----:B------:R-:W-:Y:S01]  /*30320*/  IADD3 R26, P0, R22, R75, RZ ;  /* 0x0000004b161a7210 */ /* 0x000fe20007f1e0ff */
[----:B--2---:R-:W-:-:S05]  /*30330*/  IMAD R32, R37, 0x2, R34 ;  /* 0x0000000225207824 */ /* 0x004fca00078e0222 */
[----:B------:R-:W2:Y:S01]  /*30340*/  LDC R9, c[0x0][0x278] ;  /* 0x00009e00ff097b82 */ /* 0x000ea20000000800 */
[----:B------:R0:W-:Y:S01]  /*30350*/  STG.E.U8 desc[UR60][R16.64], R19 ;  /* 0x0000001310007986 */ /* 0x0001e2000c10113c */
[----:B------:R-:W-:-:S03]  /*30360*/  LEA.HI.X.SX32 R27, R22, R71, 0x1, P0 ;  /* 0x00000047161b7211 */ /* 0x000fc600000f0eff */
[----:B------:R0:W-:Y:S03]  /*30370*/  STG.E.U8 desc[UR60][R28.64], R25 ;  /* 0x000000191c007986 */ /* 0x0001e6000c10113c */
[----:B------:R-:W3:Y:S01]  /*30380*/  LDC R39, c[0x0][0x278] ;  /* 0x00009e00ff277b82 */ /* 0x000ee20000000800 */
[----:B------:R0:W-:Y:S02]  /*30390*/  STG.E.U8 desc[UR60][R30.64], R23 ;  /* 0x000000171e007986 */ /* 0x0001e4000c10113c */
[----:B0-----:R-:W-:-:S05]  /*303a0*/  IADD3 R16, P0, R34, R75, RZ ;  /* 0x0000004b22107210 */ /* 0x001fca0007f1e0ff */
[----:B------:R-:W0:Y:S01]  /*303b0*/  LDC R19, c[0x0][0x278] ;  /* 0x00009e00ff137b82 */ /* 0x000e220000000800 */
[----:B------:R-:W-:Y:S01]  /*303c0*/  IMAD R28, R43, 0x2, R32 ;  /* 0x000000022b1c7824 */ /* 0x000fe200078e0220 */
[----:B------:R-:W-:-:S03]  /*303d0*/  LEA.HI.X.SX32 R17, R34, R71, 0x1, P0 ;  /* 0x0000004722117211 */ /* 0x000fc600000f0eff */
[----:B------:R-:W-:Y:S01]  /*303e0*/  IMAD R30, R35, 0x2, R28 ;  /* 0x00000002231e7824 */ /* 0x000fe200078e021c */
[-C--:B------:R-:W-:Y:S02]  /*303f0*/  IADD3 R24, P0, R28, R75.reuse, RZ ;  /* 0x0000004b1c187210 */ /* 0x080fe40007f1e0ff */
[----:B------:R-:W-:Y:S01]  /*30400*/  IADD3 R22, P3, R32, R75, RZ ;  /* 0x0000004b20167210 */ /* 0x000fe20007f7e0ff */
[----:B------:R-:W4:Y:S01]  /*30410*/  LDC R31, c[0x0][0x278] ;  /* 0x00009e00ff1f7b82 */ /* 0x000f220000000800 */
[----:B------:R-:W-:Y:S02]  /*30420*/  LEA.HI.X.SX32 R25, R28, R71, 0x1, P0 ;  /* 0x000000471c197211 */ /* 0x000fe400000f0eff */
[----:B------:R-:W-:-:S04]  /*30430*/  IADD3 R28, P0, R30, R75, RZ ;  /* 0x0000004b1e1c7210 */ /* 0x000fc80007f1e0ff */
[-C--:B------:R-:W-:Y:S01]  /*30440*/  LEA.HI.X.SX32 R29, R30, R71.reuse, 0x1, P0 ;  /* 0x000000471e1d7211 */ /* 0x080fe200000f0eff */
[----:B--2---:R-:W-:Y:S01]  /*30450*/  IMAD R30, R9, 0x2, R30 ;  /* 0x00000002091e7824 */ /* 0x004fe200078e021e */
[----:B------:R-:W-:Y:S01]  /*30460*/  PRMT R0, R77, 0x7771, RZ ;  /* 0x000077714d007816 */ /* 0x000fe200000000ff */
[----:B------:R-:W2:Y:S01]  /*30470*/  LDC R9, c[0x0][0x278] ;  /* 0x00009e00ff097b82 */ /* 0x000ea20000000800 */
[----:B------:R-:W-:Y:S01]  /*30480*/  LEA.HI.X.SX32 R23, R32, R71, 0x1, P3 ;  /* 0x0000004720177211 */ /* 0x000fe200018f0eff */
[----:B------:R1:W-:Y:S04]  /*30490*/  STG.E.U8 desc[UR60][R26.64], R15 ;  /* 0x0000000f1a007986 */ /* 0x0003e8000c10113c */
[----:B------:R3:W-:Y:S02]  /*304a0*/  STG.E.U8 desc[UR60][R16.64], R13 ;  /* 0x0000000d10007986 */ /* 0x0007e4000c10113c */
[----:B------:R-:W4:Y:S02]  /*304b0*/  LDC R47, c[0x0][0x278] ;  /* 0x00009e00ff2f7b82 */ /* 0x000f240000000800 */
[----:B------:R0:W-:Y:S06]  /*304c0*/  STG.E.U8 desc[UR60][R22.64], R21 ;  /* 0x0000001516007986 */ /* 0x0001ec000c10113c */
[----:B-1----:R-:W1:Y:S01]  /*304d0*/  LDC R15, c[0x0][0x278] ;  /* 0x00009e00ff0f7b82 */ /* 0x002e620000000800 */
[----:B------:R-:W-:Y:S01]  /*304e0*/  IMAD R26, R33, 0x2, R30 ;  /* 0x00000002211a7824 */ /* 0x000fe200078e021e */
[----:B---3--:R-:W-:-:S03]  /*304f0*/  IADD3 R16, P0, R30, R75, RZ ;  /* 0x0000004b1e107210 */ /* 0x008fc60007f1e0ff */
[----:B------:R-:W-:-:S03]  /*30500*/  IMAD R32, R39, 0x2, R26 ;  /* 0x0000000227207824 */ /* 0x000fc600078e021a */
[----:B0-----:R-:W0:Y:S01]  /*30510*/  LDC R21, c[0x0][0x278] ;  /* 0x00009e00ff157b82 */ /* 0x001e220000000800 */
[----:B------:R-:W-:Y:S02]  /*30520*/  LEA.HI.X.SX32 R17, R30, R71, 0x1, P0 ;  /* 0x000000471e117211 */ /* 0x000fe400000f0eff */
[----:B------:R-:W-:-:S05]  /*30530*/  IADD3 R22, P0, R32, R75, RZ ;  /* 0x0000004b20167210 */ /* 0x000fca0007f1e0ff */
[----:B------:R-:W3:Y:S01]  /*30540*/  LDC R27, c[0x0][0x278] ;  /* 0x00009e00ff1b7b82 */ /* 0x000ee20000000800 */
[----:B------:R-:W-:Y:S01]  /*30550*/  LEA.HI.X.SX32 R23, R32, R71, 0x1, P0 ;  /* 0x0000004720177211 */ /* 0x000fe200000f0eff */
[----:B--2---:R-:W-:Y:S01]  /*30560*/  IMAD R32, R9, 0x4, R32 ;  /* 0x0000000409207824 */ /* 0x004fe200078e0220 */
[----:B------:R-:W-:Y:S01]  /*30570*/  LEA.HI R34, R194, 0x13e, RZ, 0x1a ;  /* 0x0000013ec2227811 */ /* 0x000fe200078fd0ff */
[----:B------:R2:W-:Y:S04]  /*30580*/  STG.E.U8 desc[UR60][R24.64], R18 ;  /* 0x0000001218007986 */ /* 0x0005e8000c10113c */
[----:B------:R-:W4:Y:S01]  /*30590*/  LDC R9, c[0x0][0x278] ;  /* 0x00009e00ff097b82 */ /* 0x000f220000000800 */
[----:B------:R0:W-:Y:S01]  /*305a0*/  STG.E.U8 desc[UR60][R28.64], R12 ;  /* 0x0000000c1c007986 */ /* 0x0001e2000c10113c */
[----:B------:R-:W-:Y:S01]  /*305b0*/  IMAD R34, R34, R19, RZ ;  /* 0x0000001322227224 */ /* 0x000fe200078e02ff */
[----:B--2---:R-:W-:-:S05]  /*305c0*/  IADD3 R18, P3, R26, R75, RZ ;  /* 0x0000004b1a127210 */ /* 0x004fca0007f7e0ff */
[----:B------:R-:W2:Y:S01]  /*305d0*/  LDC R49, c[0x0][0x278] ;  /* 0x00009e00ff317b82 */ /* 0x000ea20000000800 */
[----:B------:R-:W-:Y:S01]  /*305e0*/  LEA.HI.X.SX32 R19, R26, R71, 0x1, P3 ;  /* 0x000000471a137211 */ /* 0x000fe200018f0eff */
[----:B-1----:R-:W-:-:S06]  /*305f0*/  IMAD R26, R15, 0x2, R32 ;  /* 0x000000020f1a7824 */ /* 0x002fcc00078e0220 */
[----:B0-----:R-:W0:Y:S01]  /*30600*/  LDC R29, c[0x0][0x278] ;  /* 0x00009e00ff1d7b82 */ /* 0x001e220000000800 */
[C---:B------:R-:W-:Y:S01]  /*30610*/  IADD3 R24, P0, R32.reuse, R75, RZ ;  /* 0x0000004b20187210 */ /* 0x040fe20007f1e0ff */
[----:B------:R-:W-:Y:S01]  /*30620*/  IMAD R28, R21, 0x2, R26 ;  /* 0x00000002151c7824 */ /* 0x000fe200078e021a */
[----:B------:R1:W-:Y:S02]  /*30630*/  STG.E.U8 desc[UR60][R16.64], R11 ;  /* 0x0000000b10007986 */ /* 0x0003e4000c10113c */
[----:B------:R-:W-:Y:S02]  /*30640*/  LEA.HI.X.SX32 R25, R32, R71, 0x1, P0 ;  /* 0x0000004720197211 */ /* 0x000fe400000f0eff */
[----:B------:R3:W-:Y:S01]  /*30650*/  STG.E.U8 desc[UR60][R18.64], R7 ;  /* 0x0000000712007986 */ /* 0x0007e2000c10113c */
[----:B------:R-:W2:Y:S03]  /*30660*/  LDC R21, c[0x0][0x278] ;  /* 0x00009e00ff157b82 */ /* 0x000ea60000000800 */
[----:B------:R3:W-:Y:S01]  /*30670*/  STG.E.U8 desc[UR60][R22.64], R14 ;  /* 0x0000000e16007986 */ /* 0x0007e2000c10113c */
[----:B-1----:R-:W-:-:S04]  /*30680*/  IADD3 R16, P0, R26, R75, RZ ;  /* 0x0000004b1a107210 */ /* 0x002fc80007f1e0ff */
[----:B---3--:R-:W1:Y:S01]  /*30690*/  LDC R7, c[0x0][0x278] ;  /* 0x00009e00ff077b82 */ /* 0x008e620000000800 */
[----:B------:R-:W-:Y:S01]  /*306a0*/  IMAD R22, R27, 0x2, R28 ;  /* 0x000000021b167824 */ /* 0x000fe200078e021c */
[----:B------:R-:W-:Y:S02]  /*306b0*/  LEA.HI.X.SX32 R17, R26, R71, 0x1, P0 ;  /* 0x000000471a117211 */ /* 0x000fe400000f0eff */
[----:B------:R-:W-:-:S04]  /*306c0*/  IADD3 R12, P3, R34, R75, RZ ;  /* 0x0000004b220c7210 */ /* 0x000fc80007f7e0ff */
[----:B------:R-:W3:Y:S01]  /*306d0*/  LDC R23, c[0x0][0x278] ;  /* 0x00009e00ff177b82 */ /* 0x000ee20000000800 */
[----:B------:R-:W-:Y:S02]  /*306e0*/  IADD3 R18, P0, R22, R75, RZ ;  /* 0x0000004b16127210 */ /* 0x000fe40007f1e0ff */
[-C--:B------:R-:W-:Y:S02]  /*306f0*/  LEA.HI.X.SX32 R13, R34, R71.reuse, 0x1, P3 ;  /* 0x00000047220d7211 */ /* 0x080fe400018f0eff */
[----:B------:R-:W-:Y:S01]  /*30700*/  LEA.HI.X.SX32 R19, R22, R71, 0x1, P0 ;  /* 0x0000004716137211 */ /* 0x000fe200000f0eff */
[----:B----4-:R-:W-:Y:S01]  /*30710*/  IMAD R22, R9, 0x2, R22 ;  /* 0x0000000209167824 */ /* 0x010fe200078e0216 */
[C---:B------:R-:W-:Y:S01]  /*30720*/  IADD3 R14, P3, R28.reuse, R75, RZ ;  /* 0x0000004b1c0e7210 */ /* 0x040fe20007f7e0ff */
[----:B------:R-:W4:Y:S02]  /*30730*/  LDC R9, c[0x0][0x278] ;  /* 0x00009e00ff097b82 */ /* 0x000f240000000800 */
[----:B0-----:R-:W-:Y:S01]  /*30740*/  IMAD R26, R29, 0x2, R22 ;  /* 0x000000021d1a7824 */ /* 0x001fe200078e0216 */
[----:B------:R-:W-:Y:S01]  /*30750*/  PRMT R77, R77, 0x7770, RZ ;  /* 0x000077704d4d7816 */ /* 0x000fe200000000ff */
[----:B------:R0:W-:Y:S01]  /*30760*/  STG.E.U8 desc[UR60][R12.64], R10 ;  /* 0x0000000a0c007986 */ /* 0x0001e2000c10113c */
[----:B------:R-:W-:-:S02]  /*30770*/  LEA.HI.X.SX32 R15, R28, R71, 0x1, P3 ;  /* 0x000000471c0f7211 */ /* 0x000fc400018f0eff */
[----:B------:R-:W-:Y:S01]  /*30780*/  LEA.HI R28, R194, 0x14e, RZ, 0x1a ;  /* 0x0000014ec21c7811 */ /* 0x000fe200078fd0ff */
[----:B------:R2:W-:Y:S01]  /*30790*/  STG.E.U8 desc[UR60][R24.64], R76 ;  /* 0x0000004c18007986 */ /* 0x0005e2000c10113c */
[----:B------:R-:W3:Y:S03]  /*307a0*/  LDC R27, c[0x0][0x278] ;  /* 0x00009e00ff1b7b82 */ /* 0x000ee60000000800 */
[----:B------:R-:W-:Y:S01]  /*307b0*/  STG.E.U8 desc[UR60][R16.64], R77 ;  /* 0x0000004d10007986 */ /* 0x000fe2000c10113c */
[C---:B0-----:R-:W-:Y:S01]  /*307c0*/  IADD3 R10, P0, R22.reuse, R75, RZ ;  /* 0x0000004b160a7210 */ /* 0x041fe20007f1e0ff */
[----:B--2---:R-:W-:Y:S02]  /*307d0*/  IMAD R24, R31, 0x2, R26 ;  /* 0x000000021f187824 */ /* 0x004fe400078e021a */
[----:B------:R0:W-:Y:S01]  /*307e0*/  STG.E.U8 desc[UR60][R14.64], R83 ;  /* 0x000000530e007986 */ /* 0x0001e2000c10113c */
[----:B------:R-:W-:Y:S01]  /*307f0*/  LEA.HI.X.SX32 R11, R22, R71, 0x1, P0 ;  /* 0x00000047160b7211 */ /* 0x000fe200000f0eff */
[----:B-1----:R-:W-:Y:S01]  /*30800*/  IMAD R22, R28, R7, RZ ;  /* 0x000000071c167224 */ /* 0x002fe200078e02ff */
[-C--:B------:R-:W-:Y:S01]  /*30810*/  IADD3 R12, P3, R26, R75.reuse, RZ ;  /* 0x0000004b1a0c7210 */ /* 0x080fe20007f7e0ff */
[----:B------:R-:W1:Y:S01]  /*30820*/  LDC R7, c[0x0][0x278] ;  /* 0x00009e00ff077b82 */ /* 0x000e620000000800 */
[----:B0-----:R-:W-:-:S07]  /*30830*/  IADD3 R14, P0, R24, R75, RZ ;  /* 0x0000004b180e7210 */ /* 0x001fce0007f1e0ff */
[----:B------:R-:W0:Y:S01]  /*30840*/  LDC R25, c[0x0][0x278] ;  /* 0x00009e00ff197b82 */ /* 0x000e220000000800 */
[-C--:B------:R-:W-:Y:S01]  /*30850*/  LEA.HI.X.SX32 R15, R24, R71.reuse, 0x1, P0 ;  /* 0x00000047180f7211 */ /* 0x080fe200000f0eff */
[----:B------:R-:W-:Y:S01]  /*30860*/  IMAD R24, R21, 0x4, R24 ;  /* 0x0000000415187824 */ /* 0x000fe200078e0218 */
[----:B------:R-:W-:-:S05]  /*30870*/  LEA.HI.X.SX32 R13, R26, R71, 0x1, P3 ;  /* 0x000000471a0d7211 */ /* 0x000fca00018f0eff */
[----:B------:R-:W2:Y:S01]  /*30880*/  LDC R21, c[0x0][0x278] ;  /* 0x00009e00ff157b82 */ /* 0x000ea20000000800 */
[C---:B------:R-:W-:Y:S01]  /*30890*/  IADD3 R16, P0, R22.reuse, R75, RZ ;  /* 0x0000004b16107210 */ /* 0x040fe20007f1e0ff */
[----:B------:R3:W-:Y:S03]  /*308a0*/  STG.E.U8 desc[UR60][R18.64], R86 ;  /* 0x0000005612007986 */ /* 0x0007e6000c10113c */
[----:B------:R-:W-:Y:S01]  /*308b0*/  LEA.HI.X.SX32 R17, R22, R71, 0x1, P0 ;  /* 0x0000004716117211 */ /* 0x000fe200000f0eff */
[----:B------:R3:W-:Y:S01]  /*308c0*/  STG.E.U8 desc[UR60][R10.64], R8 ;  /* 0x000000080a007986 */ /* 0x0007e2000c10113c */
[----:B----4-:R-:W-:Y:S01]  /*308d0*/  IMAD R22, R9, 0x2, R24 ;  /* 0x0000000209167824 */ /* 0x010fe200078e0218 */
[----:B------:R-:W4:Y:S02]  /*308e0*/  LDC R26, c[0x0][0x278] ;  /* 0x00009e00ff1a7b82 */ /* 0x000f240000000800 */
[----:B------:R1:W-:Y:S04]  /*308f0*/  STG.E.U8 desc[UR60][R12.64], R0 ;  /* 0x000000000c007986 */ /* 0x0003e8000c10113c */
[----:B------:R1:W-:Y:S01]  /*30900*/  STG.E.U8 desc[UR60][R14.64], R80 ;  /* 0x000000500e007986 */ /* 0x0003e2000c10113c */
[----:B---3--:R-:W-:-:S04]  /*30910*/  IADD3 R18, P0, R24, R75, RZ ;  /* 0x0000004b18127210 */ /* 0x008fc80007f1e0ff */
[----:B------:R-:W-:Y:S02]  /*30920*/  LEA.HI.X.SX32 R19, R24, R71, 0x1, P0 ;  /* 0x0000004718137211 */ /* 0x000fe400000f0eff */
[C---:B------:R-:W-:Y:S01]  /*30930*/  IADD3 R8, P0, R22.reuse, R75, RZ ;  /* 0x0000004b16087210 */ /* 0x040fe20007f1e0ff */
[----:B-1----:R-:W-:Y:S02]  /*30940*/  IMAD R0, R23, 0x2, R22 ;  /* 0x0000000217007824 */ /* 0x002fe400078e0216 */
[----:B------:R-:W1:Y:S08]  /*30950*/  LDC R23, c[0x0][0x278] ;  /* 0x00009e00ff177b82 */ /* 0x000e700000000800 */
[----:B------:R-:W3:Y:S01]  /*30960*/  LDC R15, c[0x0][0x278] ;  /* 0x00009e00ff0f7b82 */ /* 0x000ee20000000800 */
[----:B------:R-:W-:Y:S01]  /*30970*/  LEA.HI.X.SX32 R9, R22, R71, 0x1, P0 ;  /* 0x0000004716097211 */ /* 0x000fe200000f0eff */
[----:B------:R-:W-:Y:S01]  /*30980*/  IMAD R14, R7, 0x2, R0 ;  /* 0x00000002070e7824 */ /* 0x000fe200078e0200 */
[----:B------:R-:W-:-:S04]  /*30990*/  IADD3 R10, P0, R0, R75, RZ ;  /* 0x0000004b000a7210 */ /* 0x000fc80007f1e0ff */
[----:B------:R-:W-:Y:S01]  /*309a0*/  LEA.HI.X.SX32 R11, R0, R71, 0x1, P0 ;  /* 0x00000047000b7211 */ /* 0x000fe200000f0eff */
[----:B--2---:R-:W-:Y:S01]  /*309b0*/  IMAD R0, R21, 0x2, R14 ;  /* 0x0000000215007824 */ /* 0x004fe200078e020e */
[C---:B------:R-:W-:Y:S01]  /*309c0*/  IADD3 R12, P0, R14.reuse, R75, RZ ;  /* 0x0000004b0e0c7210 */ /* 0x040fe20007f1e0ff */
[----:B------:R2:W-:Y:S03]  /*309d0*/  STG.E.U8 desc[UR60][R16.64], R78 ;  /* 0x0000004e10007986 */ /* 0x0005e6000c10113c */
[----:B------:R-:W-:Y:S01]  /*309e0*/  LEA.HI.X.SX32 R13, R14, R71, 0x1, P0 ;  /* 0x000000470e0d7211 */ /* 0x000fe200000f0eff */
[----:B------:R4:W-:Y:S01]  /*309f0*/  STG.E.U8 desc[UR60][R18.64], R6 ;  /* 0x0000000612007986 */ /* 0x0009e2000c10113c */
[----:B0-----:R-:W-:Y:S01]  /*30a00*/  IMAD R14, R25, 0x2, R0 ;  /* 0x00000002190e7824 */ /* 0x001fe200078e0200 */
[----:B------:R-:W-:Y:S01]  /*30a10*/  LEA.HI R21, R194, 0x15e, RZ, 0x1a ;  /* 0x0000015ec2157811 */ /* 0x000fe200078fd0ff */
[----:B------:R-:W0:Y:S01]  /*30a20*/  LDC R25, c[0x0][0x278] ;  /* 0x00009e00ff197b82 */ /* 0x000e220000000800 */
[----:B------:R3:W-:Y:S07]  /*30a30*/  STG.E.U8 desc[UR60][R8.64], R57 ;  /* 0x0000003908007986 */ /* 0x0007ee000c10113c */
[----:B--2---:R-:W2:Y:S01]  /*30a40*/  LDC R17, c[0x0][0x278] ;  /* 0x00009e00ff117b82 */ /* 0x004ea20000000800 */
[----:B----4-:R-:W-:-:S04]  /*30a50*/  IADD3 R6, P0, R0, R75, RZ ;  /* 0x0000004b00067210 */ /* 0x010fc80007f1e0ff */
[----:B------:R-:W-:Y:S01]  /*30a60*/  LEA.HI.X.SX32 R7, R0, R71, 0x1, P0 ;  /* 0x0000004700077211 */ /* 0x000fe200000f0eff */
[----:B---3--:R-:W-:Y:S01]  /*30a70*/  IMAD R0, R15, 0x2, R14 ;  /* 0x000000020f007824 */ /* 0x008fe200078e020e */
[C---:B------:R-:W-:Y:S01]  /*30a80*/  IADD3 R8, P0, R14.reuse, R75, RZ ;  /* 0x0000004b0e087210 */ /* 0x040fe20007f1e0ff */
[----:B------:R-:W3:Y:S01]  /*30a90*/  LDC R19, c[0x0][0x278] ;  /* 0x00009e00ff137b82 */ /* 0x000ee20000000800 */
[----:B------:R4:W-:Y:S01]  /*30aa0*/  STG.E.U8 desc[UR60][R10.64], R59 ;  /* 0x0000003b0a007986 */ /* 0x0009e2000c10113c */
[----:B------:R-:W-:Y:S01]  /*30ab0*/  IMAD R16, R21, R26, RZ ;  /* 0x0000001a15107224 */ /* 0x000fe200078e02ff */
[----:B------:R-:W-:-:S05]  /*30ac0*/  LEA.HI.X.SX32 R9, R14, R71, 0x1, P0 ;  /* 0x000000470e097211 */ /* 0x000fca00000f0eff */
[----:B------:R-:W0:Y:S01]  /*30ad0*/  LDC R21, c[0x0][0x278] ;  /* 0x00009e00ff157b82 */ /* 0x000e220000000800 */
[----:B----4-:R-:W-:-:S07]  /*30ae0*/  IADD3 R10, P0, R0, R75, RZ ;  /* 0x0000004b000a7210 */ /* 0x010fce0007f1e0ff */
[----:B------:R-:W4:Y:S01]  /*30af0*/  LDC R18, c[0x0][0x278] ;  /* 0x00009e00ff127b82 */ /* 0x000f220000000800 */
[----:B------:R-:W-:Y:S01]  /*30b00*/  LEA.HI.X.SX32 R11, R0, R71, 0x1, P0 ;  /* 0x00000047000b7211 */ /* 0x000fe200000f0eff */
[----:B-1----:R-:W-:Y:S01]  /*30b10*/  IMAD R0, R23, 0x4, R0 ;  /* 0x0000000417007824 */ /* 0x002fe200078e0200 */
[----:B------:R1:W-:Y:S01]  /*30b20*/  STG.E.U8 desc[UR60][R12.64], R82 ;  /* 0x000000520c007986 */ /* 0x0003e2000c10113c */
[----:B------:R-:W-:-:S04]  /*30b30*/  IADD3 R14, P3, R16, R75, RZ ;  /* 0x0000004b100e7210 */ /* 0x000fc80007f7e0ff */
[----:B------:R-:W4:Y:S01]  /*30b40*/  LDC R23, c[0x0][0x278] ;  /* 0x00009e00ff177b82 */ /* 0x000f220000000800 */
[----:B------:R3:W-:Y:S01]  /*30b50*/  STG.E.U8 desc[UR60][R6.64], R5 ;  /* 0x0000000506007986 */ /* 0x0007e2000c10113c */
[----:B------:R-:W-:Y:S01]  /*30b60*/  LEA.HI.X.SX32 R15, R16, R71, 0x1, P3 ;  /* 0x00000047100f7211 */ /* 0x000fe200018f0eff */
[----:B--2---:R-:W-:Y:S01]  /*30b70*/  IMAD R16, R17, 0x2, R0 ;  /* 0x0000000211107824 */ /* 0x004fe200078e0200 */
[----:B-1----:R-:W-:-:S04]  /*30b80*/  IADD3 R12, P0, R0, R75, RZ ;  /* 0x0000004b000c7210 */ /* 0x002fc80007f1e0ff */
[----:B------:R-:W1:Y:S08]  /*30b90*/  LDC R17, c[0x0][0x278] ;  /* 0x00009e00ff117b82 */ /* 0x000e700000000800 */
[----:B---3--:R-:W2:Y:S01]  /*30ba0*/  LDC R5, c[0x0][0x278] ;  /* 0x00009e00ff057b82 */ /* 0x008ea20000000800 */
[----:B------:R-:W-:Y:S01]  /*30bb0*/  LEA.HI.X.SX32 R13, R0, R71, 0x1, P0 ;  /* 0x00000047000d7211 */ /* 0x000fe200000f0eff */
[----:B------:R-:W-:Y:S01]  /*30bc0*/  IMAD R0, R19, 0x2, R16 ;  /* 0x0000000213007824 */ /* 0x000fe200078e0210 */
[C---:B------:R-:W-:Y:S01]  /*30bd0*/  IADD3 R6, P0, R16.reuse, R75, RZ ;  /* 0x0000004b10067210 */ /* 0x040fe20007f1e0ff */
[----:B------:R3:W-:Y:S03]  /*30be0*/  STG.E.U8 desc[UR60][R8.64], R2 ;  /* 0x0000000208007986 */ /* 0x0007e6000c10113c */
[----:B------:R-:W-:Y:S01]  /*30bf0*/  LEA.HI.X.SX32 R7, R16, R71, 0x1, P0 ;  /* 0x0000004710077211 */ /* 0x000fe200000f0eff */
[----:B------:R4:W-:Y:S01]  /*30c00*/  STG.E.U8 desc[UR60][R10.64], R58 ;  /* 0x0000003a0a007986 */ /* 0x0009e2000c10113c */
[----:B------:R-:W1:Y:S03]  /*30c10*/  LDC R16, c[0x0][0x278] ;  /* 0x00009e00ff107b82 */ /* 0x000e660000000800 */
[----:B------:R4:W-:Y:S01]  /*30c20*/  STG.E.U8 desc[UR60][R14.64], R81 ;  /* 0x000000510e007986 */ /* 0x0009e2000c10113c */
[----:B---3--:R-:W-:Y:S01]  /*30c30*/  IADD3 R8, P0, R0, R75, RZ ;  /* 0x0000004b00087210 */ /* 0x008fe20007f1e0ff */
[----:B0-----:R-:W-:-:S03]  /*30c40*/  IMAD R2, R21, 0x2, R0 ;  /* 0x0000000215027824 */ /* 0x001fc600078e0200 */
[----:B------:R-:W0:Y:S01]  /*30c50*/  LDC R19, c[0x0][0x278] ;  /* 0x00009e00ff137b82 */ /* 0x000e220000000800 */
[----:B------:R-:W-:Y:S01]  /*30c60*/  LEA.HI.X.SX32 R9, R0, R71, 0x1, P0 ;  /* 0x0000004700097211 */ /* 0x000fe200000f0eff */
[----:B----4-:R-:W-:Y:S01]  /*30c70*/  IMAD R0, R23, 0x2, R2 ;  /* 0x0000000217007824 */ /* 0x010fe200078e0202 */
[----:B------:R-:W-:-:S05]  /*30c80*/  IADD3 R10, P0, R2, R75, RZ ;  /* 0x0000004b020a7210 */ /* 0x000fca0007f1e0ff */
[----:B------:R-:W3:Y:S01]  /*30c90*/  LDC R15, c[0x0][0x278] ;  /* 0x00009e00ff0f7b82 */ /* 0x000ee20000000800 */
[----:B------:R4:W-:Y:S01]  /*30ca0*/  STG.E.U8 desc[UR60][R12.64], R89 ;  /* 0x000000590c007986 */ /* 0x0009e2000c10113c */
[----:B------:R-:W-:Y:S01]  /*30cb0*/  LEA.HI.X.SX32 R11, R2, R71, 0x1, P0 ;  /* 0x00000047020b7211 */ /* 0x000fe200000f0eff */
[----:B--2---:R-:W-:Y:S02]  /*30cc0*/  IMAD R2, R5, 0x2, R0 ;  /* 0x0000000205027824 */ /* 0x004fe400078e0200 */
[----:B------:R2:W-:Y:S03]  /*30cd0*/  STG.E.U8 desc[UR60][R6.64], R92 ;  /* 0x0000005c06007986 */ /* 0x0005e6000c10113c */
[----:B------:R-:W0:Y:S01]  /*30ce0*/  LDC R5, c[0x0][0x278] ;  /* 0x00009e00ff057b82 */ /* 0x000e220000000800 */
[----:B----4-:R-:W-:Y:S02]  /*30cf0*/  IADD3 R12, P0, R0, R75, RZ ;  /* 0x0000004b000c7210 */ /* 0x010fe40007f1e0ff */
[----:B------:R-:W-:-:S05]  /*30d00*/  LEA.HI R21, R194, 0x16e, RZ, 0x1a ;  /* 0x0000016ec2157811 */ /* 0x000fca00078fd0ff */
[----:B------:R-:W4:Y:S01]  /*30d10*/  LDC R23, c[0x0][0x278] ;  /* 0x00009e00ff177b82 */ /* 0x000f220000000800 */
[----:B------:R-:W-:Y:S01]  /*30d20*/  LEA.HI.X.SX32 R13, R0, R71, 0x1, P0 ;  /* 0x00000047000d7211 */ /* 0x000fe200000f0eff */
[----:B-1----:R-:W-:Y:S01]  /*30d30*/  IMAD R0, R17, 0x2, R2 ;  /* 0x0000000211007824 */ /* 0x002fe200078e0202 */
[C---:B--2---:R-:W-:Y:S01]  /*30d40*/  IADD3 R6, P0, R2.reuse, R75, RZ ;  /* 0x0000004b02067210 */ /* 0x044fe20007f1e0ff */
[----:B------:R1:W-:Y:S03]  /*30d50*/  STG.E.U8 desc[UR60][R8.64], R95 ;  /* 0x0000005f08007986 */ /* 0x0003e6000c10113c */
[----:B------:R-:W-:Y:S01]  /*30d60*/  LEA.HI.X.SX32 R7, R2, R71, 0x1, P0 ;  /* 0x0000004702077211 */ /* 0x000fe200000f0eff */
[----:B------:R-:W2:Y:S01]  /*30d70*/  LDC R17, c[0x0][0x278] ;  /* 0x00009e00ff117b82 */ /* 0x000ea20000000800 */
[----:B------:R-:W-:Y:S01]  /*30d80*/  IMAD R2, R21, R16, RZ ;  /* 0x0000001015027224 */ /* 0x000fe200078e02ff */
[C---:B-1----:R-:W-:Y:S01]  /*30d90*/  IADD3 R8, P0, R0.reuse, R75, RZ ;  /* 0x0000004b00087210 */ /* 0x042fe20007f1e0ff */
[----:B------:R1:W-:Y:S05]  /*30da0*/  STG.E.U8 desc[UR60][R10.64], R99 ;  /* 0x000000630a007986 */ /* 0x0003ea000c10113c */
[----:B------:R-:W4:Y:S01]  /*30db0*/  LDC R21, c[0x0][0x278] ;  /* 0x00009e00ff157b82 */ /* 0x000f220000000800 */
[----:B------:R-:W-:Y:S01]  /*30dc0*/  LEA.HI.X.SX32 R9, R0, R71, 0x1, P0 ;  /* 0x0000004700097211 */ /* 0x000fe200000f0eff */
[----:B---3--:R-:W-:-:S06]  /*30dd0*/  IMAD R0, R15, 0x4, R0 ;  /* 0x000000040f007824 */ /* 0x008fcc00078e0200 */
[----:B------:R-:W3:Y:S01]  /*30de0*/  LDC R15, c[0x0][0x278] ;  /* 0x00009e00ff0f7b82 */ /* 0x000ee20000000800 */
[C---:B-1----:R-:W-:Y:S01]  /*30df0*/  IADD3 R10, P0, R2.reuse, R75, RZ ;  /* 0x0000004b020a7210 */ /* 0x042fe20007f1e0ff */
[----:B------:R1:W-:Y:S03]  /*30e00*/  STG.E.U8 desc[UR60][R12.64], R85 ;  /* 0x000000550c007986 */ /* 0x0003e6000c10113c */
[----:B------:R-:W-:Y:S01]  /*30e10*/  LEA.HI.X.SX32 R11, R2, R71, 0x1, P0 ;  /* 0x00000047020b7211 */ /* 0x000fe200000f0eff */
[----:B0-----:R-:W-:Y:S02]  /*30e20*/  IMAD R2, R19, 0x2, R0 ;  /* 0x0000000213027824 */ /* 0x001fe400078e0200 */
[----:B------:R-:W0:Y:S01]  /*30e30*/  LDC R19, c[0x0][0x278] ;  /* 0x00009e00ff137b82 */ /* 0x000e220000000800 */
[----:B------:R2:W-:Y:S01]  /*30e40*/  STG.E.U8 desc[UR60][R6.64], R72 ;  /* 0x0000004806007986 */ /* 0x0005e2000c10113c */
[----:B-1----:R-:W-:-:S04]  /*30e50*/  IADD3 R12, P0, R0, R75, RZ ;  /* 0x0000004b000c7210 */ /* 0x002fc80007f1e0ff */
[----:B------:R-:W-:Y:S01]  /*30e60*/  LEA.HI.X.SX32 R13, R0, R71, 0x1, P0 ;  /* 0x00000047000d7211 */ /* 0x000fe200000f0eff */
[----:B------:R-:W-:Y:S01]  /*30e70*/  IMAD R0, R5, 0x2, R2 ;  /* 0x0000000205007824 */ /* 0x000fe200078e0202 */
[C---:B--2---:R-:W-:Y:S01]  /*30e80*/  IADD3 R6, P0, R2.reuse, R75, RZ ;  /* 0x0000004b02067210 */ /* 0x044fe20007f1e0ff */
[----:B------:R-:W1:Y:S01]  /*30e90*/  LDC R5, c[0x0][0x278] ;  /* 0x00009e00ff057b82 */ /* 0x000e620000000800 */
[----:B------:R2:W-:Y:S02]  /*30ea0*/  STG.E.U8 desc[UR60][R8.64], R90 ;  /* 0x0000005a08007986 */ /* 0x0005e4000c10113c */
[----:B------:R-:W-:Y:S01]  /*30eb0*/  LEA.HI.X.SX32 R7, R2, R71, 0x1, P0 ;  /* 0x0000004702077211 */ /* 0x000fe200000f0eff */
[----:B------:R-:W-:-:S04]  /*30ec0*/  IMAD R2, R17, 0x2, R0 ;  /* 0x0000000211027824 */ /* 0x000fc800078e0200 */
[----:B------:R-:W1:Y:S01]  /*30ed0*/  LDC R17, c[0x0][0x278] ;  /* 0x00009e00ff117b82 */ /* 0x000e620000000800 */
[----:B--2---:R-:W-:-:S04]  /*30ee0*/  IADD3 R8, P0, R0, R75, RZ ;  /* 0x0000004b00087210 */ /* 0x004fc80007f1e0ff */
[----:B------:R-:W-:Y:S01]  /*30ef0*/  LEA.HI.X.SX32 R9, R0, R71, 0x1, P0 ;  /* 0x0000004700097211 */ /* 0x000fe200000f0eff */
[----:B---3--:R-:W-:Y:S01]  /*30f00*/  IMAD R0, R15, 0x2, R2 ;  /* 0x000000020f007824 */ /* 0x008fe200078e0202 */
[C---:B------:R-:W-:Y:S01]  /*30f10*/  IADD3 R14, P0, R2.reuse, R75, RZ ;  /* 0x0000004b020e7210 */ /* 0x040fe20007f1e0ff */
[----:B------:R2:W-:Y:S03]  /*30f20*/  STG.E.U8 desc[UR60][R10.64], R94 ;  /* 0x0000005e0a007986 */ /* 0x0005e6000c10113c */
[----:B------:R-:W-:Y:S01]  /*30f30*/  LEA.HI.X.SX32 R15, R2, R71, 0x1, P0 ;  /* 0x00000047020f7211 */ /* 0x000fe200000f0eff */
[----:B----4-:R-:W-:Y:S02]  /*30f40*/  IMAD R2, R21, 0x2, R0 ;  /* 0x0000000215027824 */ /* 0x010fe400078e0200 */
[----:B------:R-:W3:Y:S01]  /*30f50*/  LDC R21, c[0x0][0x278] ;  /* 0x00009e00ff157b82 */ /* 0x000ee20000000800 */
[----:B--2---:R-:W-:Y:S01]  /*30f60*/  IADD3 R10, P0, R0, R75, RZ ;  /* 0x0000004b000a7210 */ /* 0x004fe20007f1e0ff */
[----:B0-----:R-:W-:-:S06]  /*30f70*/  IMAD R16, R19, 0x2, R2 ;  /* 0x0000000213107824 */ /* 0x001fcc00078e0202 */
[----:B------:R-:W0:Y:S01]  /*30f80*/  LDC R19, c[0x0][0x278] ;  /* 0x00009e00ff137b82 */ /* 0x000e220000000800 */
[----:B------:R-:W-:Y:S02]  /*30f90*/  LEA.HI.X.SX32 R11, R0, R71, 0x1, P0 ;  /* 0x00000047000b7211 */ /* 0x000fe400000f0eff */
[----:B------:R-:W-:Y:S01]  /*30fa0*/  LEA.HI R0, R194, 0x17e, RZ, 0x1a ;  /* 0x0000017ec2007811 */ /* 0x000fe200078fd0ff */
[----:B------:R2:W-:Y:S04]  /*30fb0*/  STG.E.U8 desc[UR60][R12.64], R84 ;  /* 0x000000540c007986 */ /* 0x0005e8000c10113c */
[----:B------:R4:W-:Y:S01]  /*30fc0*/  STG.E.U8 desc[UR60][R6.64], R88 ;  /* 0x0000005806007986 */ /* 0x0009e2000c10113c */
[----:B-1----:R-:W-:Y:S02]  /*30fd0*/  IMAD R0, R0, R5, RZ ;  /* 0x0000000500007224 */ /* 0x002fe400078e02ff */
[----:B------:R-:W1:Y:S01]  /*30fe0*/  LDC R5, c[0x0][0x278] ;  /* 0x00009e00ff057b82 */ /* 0x000e620000000800 */
[----:B------:R4:W-:Y:S01]  /*30ff0*/  STG.E.U8 desc[UR60][R8.64], R91 ;  /* 0x0000005b08007986 */ /* 0x0009e2000c10113c */
[----:B--2---:R-:W-:-:S02]  /*31000*/  IADD3 R12, P3, R16, R75, RZ ;  /* 0x0000004b100c7210 */ /* 0x004fc40007f7e0ff */
[----:B----4-:R-:W-:Y:S02]  /*31010*/  IADD3 R6, P0, R2, R75, RZ ;  /* 0x0000004b02067210 */ /* 0x010fe40007f1e0ff */
[-C--:B------:R-:W-:Y:S02]  /*31020*/  LEA.HI.X.SX32 R13, R16, R71.reuse, 0x1, P3 ;  /* 0x00000047100d7211 */ /* 0x080fe400018f0eff */
[----:B------:R-:W-:Y:S01]  /*31030*/  LEA.HI.X.SX32 R7, R2, R71, 0x1, P0 ;  /* 0x0000004702077211 */ /* 0x000fe200000f0eff */
[----:B------:R-:W-:Y:S01]  /*31040*/  IMAD R16, R17, 0x4, R16 ;  /* 0x0000000411107824 */ /* 0x000fe200078e0210 */
[C---:B------:R-:W-:Y:S01]  /*31050*/  IADD3 R8, P0, R0.reuse, R75, RZ ;  /* 0x0000004b00087210 */ /* 0x040fe20007f1e0ff */
[----:B------:R-:W-:Y:S01]  /*31060*/  STG.E.U8 desc[UR60][R14.64], R74 ;  /* 0x0000004a0e007986 */ /* 0x000fe2000c10113c */
[----:B------:R-:W2:Y:S02]  /*31070*/  LDC R17, c[0x0][0x278] ;  /* 0x00009e00ff117b82 */ /* 0x000ea40000000800 */
[----:B------:R-:W-:Y:S01]  /*31080*/  LEA.HI.X.SX32 R9, R0, R71, 0x1, P0 ;  /* 0x0000004700097211 */ /* 0x000fe200000f0eff */
[----:B------:R-:W-:Y:S01]  /*31090*/  IMAD R0, R23, 0x2, R16 ;  /* 0x0000000217007824 */ /* 0x000fe200078e0210 */
[----:B------:R4:W-:Y:S03]  /*310a0*/  STG.E.U8 desc[UR60][R10.64], R79 ;  /* 0x0000004f0a007986 */ /* 0x0009e6000c10113c */
[----:B---3--:R-:W-:Y:S01]  /*310b0*/  IMAD R2, R21, 0x2, R0 ;  /* 0x0000000215027824 */ /* 0x008fe200078e0200 */
[----:B------:R3:W-:Y:S01]  /*310c0*/  STG.E.U8 desc[UR60][R6.64], R87 ;  /* 0x0000005706007986 */ /* 0x0007e2000c10113c */
[----:B------:R-:W2:Y:S03]  /*310d0*/  LDC R21, c[0x0][0x278] ;  /* 0x00009e00ff157b82 */ /* 0x000ea60000000800 */
[----:B------:R0:W-:Y:S01]  /*310e0*/  STG.E.U8 desc[UR60][R12.64], R73 ;  /* 0x000000490c007986 */ /* 0x0001e2000c10113c */
[----:B----4-:R-:W-:-:S04]  /*310f0*/  IADD3 R10, P0, R16, R75, RZ ;  /* 0x0000004b100a7210 */ /* 0x010fc80007f1e0ff */
[----:B------:R-:W4:Y:S01]  /*31100*/  LDC R23, c[0x0][0x278] ;  /* 0x00009e00ff177b82 */ /* 0x000f220000000800 */
[----:B---3--:R-:W-:Y:S02]  /*31110*/  IADD3 R6, P3, R0, R75, RZ ;  /* 0x0000004b00067210 */ /* 0x008fe40007f7e0ff */
[-C--:B------:R-:W-:Y:S02]  /*31120*/  LEA.HI.X.SX32 R11, R16, R71.reuse, 0x1, P0 ;  /* 0x00000047100b7211 */ /* 0x080fe400000f0eff */
[----:B------:R-:W-:Y:S01]  /*31130*/  LEA.HI.X.SX32 R7, R0, R71, 0x1, P3 ;  /* 0x0000004700077211 */ /* 0x000fe200018f0eff */
[----:B0-----:R-:W-:Y:S01]  /*31140*/  IMAD R0, R19, 0x2, R2 ;  /* 0x0000000213007824 */ /* 0x001fe200078e0202 */
[C---:B------:R-:W-:Y:S01]  /*31150*/  IADD3 R12, P0, R2.reuse, R75, RZ ;  /* 0x0000004b020c7210 */ /* 0x040fe20007f1e0ff */
[----:B------:R-:W0:Y:S03]  /*31160*/  LDC R19, c[0x0][0x278] ;  /* 0x00009e00ff137b82 */ /* 0x000e260000000800 */
[----:B------:R-:W-:-:S02]  /*31170*/  LEA.HI.X.SX32 R13, R2, R71, 0x1, P0 ;  /* 0x00000047020d7211 */ /* 0x000fc400000f0eff */
[----:B------:R-:W-:-:S04]  /*31180*/  IADD3 R14, P0, R0, R75, RZ ;  /* 0x0000004b000e7210 */ /* 0x000fc80007f1e0ff */
[----:B------:R-:W-:Y:S01]  /*31190*/  LEA.HI.X.SX32 R15, R0, R71, 0x1, P0 ;  /* 0x00000047000f7211 */ /* 0x000fe200000f0eff */
[----:B-1----:R-:W-:Y:S02]  /*311a0*/  IMAD R0, R5, 0x2, R0 ;  /* 0x0000000205007824 */ /* 0x002fe400078e0200 */
[----:B------:R-:W1:Y:S02]  /*311b0*/  LDC R5, c[0x0][0x278] ;  /* 0x00009e00ff057b82 */ /* 0x000e640000000800 */
[----:B--2---:R-:W-:Y:S01]  /*311c0*/  IMAD R2, R17, 0x2, R0 ;  /* 0x0000000211027824 */ /* 0x004fe200078e0200 */
[----:B------:R2:W-:Y:S05]  /*311d0*/  STG.E.U8 desc[UR60][R8.64], R93 ;  /* 0x0000005d08007986 */ /* 0x0005ea000c10113c */
[----:B------:R-:W3:Y:S01]  /*311e0*/  LDC R17, c[0x0][0x278] ;  /* 0x00009e00ff117b82 */ /* 0x000ee20000000800 */
[----:B------:R-:W-:Y:S01]  /*311f0*/  IMAD R16, R25, 0x2, R2 ;  /* 0x0000000219107824 */ /* 0x000fe200078e0202 */
[----:B--2---:R-:W-:-:S02]  /*31200*/  LEA.HI R9, R194, 0x18e, RZ, 0x1a ;  /* 0x0000018ec2097811 */ /* 0x004fc400078fd0ff */
[C---:B------:R-:W-:Y:S01]  /*31210*/  IADD3 R8, P0, R0.reuse, R75, RZ ;  /* 0x0000004b00087210 */ /* 0x040fe20007f1e0ff */
[----:B------:R2:W-:Y:S03]  /*31220*/  STG.E.U8 desc[UR60][R10.64], R102 ;  /* 0x000000660a007986 */ /* 0x0005e6000c10113c */
[----:B------:R-:W4:Y:S01]  /*31230*/  LDC R25, c[0x0][0x278] ;  /* 0x00009e00ff197b82 */ /* 0x000f220000000800 */
[----:B------:R-:W-:Y:S01]  /*31240*/  IMAD R18, R9, R18, RZ ;  /* 0x0000001209127224 */ /* 0x000fe200078e02ff */
[----:B------:R-:W-:Y:S02]  /*31250*/  LEA.HI.X.SX32 R9, R0, R71, 0x1, P0 ;  /* 0x0000004700097211 */ /* 0x000fe400000f0eff */
[----:B--2---:R-:W-:-:S04]  /*31260*/  IADD3 R10, P0, R16, R75, RZ ;  /* 0x0000004b100a7210 */ /* 0x004fc80007f1e0ff */
[----:B------:R-:W-:Y:S01]  /*31270*/  LEA.HI.X.SX32 R11, R16, R71, 0x1, P0 ;  /* 0x00000047100b7211 */ /* 0x000fe200000f0eff */
[----:B-1----:R-:W-:Y:S02]  /*31280*/  IMAD R16, R5, 0x4, R16 ;  /* 0x0000000405107824 */ /* 0x002fe400078e0210 */
[----:B------:R-:W1:Y:S01]  /*31290*/  LDC R5, c[0x0][0x278] ;  /* 0x00009e00ff057b82 */ /* 0x000e620000000800 */
[----:B------:R2:W-:Y:S01]  /*312a0*/  STG.E.U8 desc[UR60][R6.64], R105 ;  /* 0x0000006906007986 */ /* 0x0005e2000c10113c */
[----:B0-----:R-:W-:-:S03]  /*312b0*/  IMAD R0, R19, 0x2, R16 ;  /* 0x0000000213007824 */ /* 0x001fc600078e0210 */
[----:B------:R-:W-:Y:S03]  /*312c0*/  STG.E.U8 desc[UR60][R12.64], R108 ;  /* 0x0000006c0c007986 */ /* 0x000fe6000c10113c */
[----:B------:R-:W0:Y:S01]  /*312d0*/  LDC R19, c[0x0][0x278] ;  /* 0x00009e00ff137b82 */ /* 0x000e220000000800 */
[----:B------:R3:W-:Y:S01]  /*312e0*/  STG.E.U8 desc[UR60][R14.64], R112 ;  /* 0x000000700e007986 */ /* 0x0007e2000c10113c */
[----:B--2---:R-:W-:-:S04]  /*312f0*/  IADD3 R6, P3, R2, R75, RZ ;  /* 0x0000004b02067210 */ /* 0x004fc80007f7e0ff */
[----:B------:R-:W-:Y:S01]  /*31300*/  LEA.HI.X.SX32 R7, R2, R71, 0x1, P3 ;  /* 0x0000004702077211 */ /* 0x000fe200018f0eff */
[----:B---3--:R-:W-:Y:S02]  /*31310*/  IMAD R2, R17, 0x2, R0 ;  /* 0x0000000211027824 */ /* 0x008fe400078e0200 */
[----:B------:R-:W2:Y:S01]  /*31320*/  LDC R17, c[0x0][0x278] ;  /* 0x00009e00ff117b82 */ /* 0x000ea20000000800 */
[C---:B------:R-:W-:Y:S01]  /*31330*/  IADD3 R14, P0, R16.reuse, R75, RZ ;  /* 0x0000004b100e7210 */ /* 0x040fe20007f1e0ff */
[----:B------:R-:W-:Y:S03]  /*31340*/  STG.E.U8 desc[UR60][R8.64], R98 ;  /* 0x0000006208007986 */ /* 0x000fe6000c10113c */
[----:B------:R-:W-:Y:S01]  /*31350*/  LEA.HI.X.SX32 R15, R16, R71, 0x1, P0 ;  /* 0x00000047100f7211 */ /* 0x000fe200000f0eff */
[----:B------:R3:W-:Y:S01]  /*31360*/  STG.E.U8 desc[UR60][R6.64], R100 ;  /* 0x0000006406007986 */ /* 0x0007e2000c10113c */
[----:B------:R-:W-:-:S02]  /*31370*/  IMAD R16, R21, 0x2, R2 ;  /* 0x0000000215107824 */ /* 0x000fc400078e0202 */
[----:B------:R-:W2:Y:S01]  /*31380*/  LDC R21, c[0x0][0x278] ;  /* 0x00009e00ff157b82 */ /* 0x000ea20000000800 */
[----:B------:R4:W-:Y:S01]  /*31390*/  STG.E.U8 desc[UR60][R10.64], R104 ;  /* 0x000000680a007986 */ /* 0x0009e2000c10113c */
[----:B---3--:R-:W-:-:S04]  /*313a0*/  IADD3 R6, P0, R0, R75, RZ ;  /* 0x0000004b00067210 */ /* 0x008fc80007f1e0ff */
[----:B------:R-:W-:Y:S02]  /*313b0*/  LEA.HI.X.SX32 R7, R0, R71, 0x1, P0 ;  /* 0x0000004700077211 */ /* 0x000fe400000f0eff */
[-C--:B----4-:R-:W-:Y:S02]  /*313c0*/  IADD3 R10, P0, R16, R75.reuse, RZ ;  /* 0x0000004b100a7210 */ /* 0x090fe40007f1e0ff */
[----:B------:R-:W-:Y:S02]  /*313d0*/  IADD3 R12, P3, R18, R75, RZ ;  /* 0x0000004b120c7210 */ /* 0x000fe40007f7e0ff */
[-C--:B------:R-:W-:Y:S01]  /*313e0*/  LEA.HI.X.SX32 R11, R16, R71.reuse, 0x1, P0 ;  /* 0x00000047100b7211 */ /* 0x080fe200000f0eff */
[----:B-1----:R-:W-:Y:S02]  /*313f0*/  IMAD R16, R5, 0x2, R16 ;  /* 0x0000000205107824 */ /* 0x002fe400078e0210 */
[----:B------:R-:W1:Y:S01]  /*31400*/  LDC R5, c[0x0][0x278] ;  /* 0x00009e00ff057b82 */ /* 0x000e620000000800 */
[----:B------:R-:W-:Y:S01]  /*31410*/  LEA.HI.X.SX32 R13, R18, R71, 0x1, P3 ;  /* 0x00000047120d7211 */ /* 0x000fe200018f0eff */
[----:B------:R-:W-:Y:S01]  /*31420*/  IMAD R0, R23, 0x2, R16 ;  /* 0x0000000217007824 */ /* 0x000fe200078e0210 */
[----:B------:R-:W-:-:S02]  /*31430*/  IADD3 R8, P3, R2, R75, RZ ;  /* 0x0000004b02087210 */ /* 0x000fc40007f7e0ff */
[----:B------:R-:W-:Y:S01]  /*31440*/  LEA.HI R18, R194, 0x19e, RZ, 0x1a ;  /* 0x0000019ec2127811 */ /* 0x000fe200078fd0ff */
[----:B------:R3:W-:Y:S02]  /*31450*/  STG.E.U8 desc[UR60][R12.64], R106 ;  /* 0x0000006a0c007986 */ /* 0x0007e4000c10113c */
[----:B------:R-:W4:Y:S01]  /*31460*/  LDC R23, c[0x0][0x278] ;  /* 0x00009e00ff177b82 */ /* 0x000f220000000800 */
[----:B------:R-:W-:Y:S01]  /*31470*/  LEA.HI.X.SX32 R9, R2, R71, 0x1, P3 ;  /* 0x0000004702097211 */ /* 0x000fe200018f0eff */
[----:B------:R2:W-:Y:S01]  /*31480*/  STG.E.U8 desc[UR60][R14.64], R97 ;  /* 0x000000610e007986 */ /* 0x0005e2000c10113c */
[----:B0-----:R-:W-:-:S03]  /*31490*/  IMAD R2, R19, 0x2, R0 ;  /* 0x0000000213027824 */ /* 0x001fc600078e0200 */
[----:B------:R0:W-:Y:S02]  /*314a0*/  STG.E.U8 desc[UR60][R6.64], R101 ;  /* 0x0000006506007986 */ /* 0x0001e4000c10113c */
[----:B------:R-:W4:Y:S01]  /*314b0*/  LDC R19, c[0x0][0x278] ;  /* 0x00009e00ff137b82 */ /* 0x000f220000000800 */
[----:B---3--:R-:W-:Y:S01]  /*314c0*/  IADD3 R12, P0, R16, R75, RZ ;  /* 0x0000004b100c7210 */ /* 0x008fe20007f1e0ff */
[----:B--2---:R-:W-:-:S06]  /*314d0*/  IMAD R14, R18, R17, RZ ;  /* 0x00000011120e7224 */ /* 0x004fcc00078e02ff */
[----:B------:R-:W2:Y:S01]  /*314e0*/  LDC R17, c[0x0][0x278] ;  /* 0x00009e00ff117b82 */ /* 0x000ea20000000800 */
[----:B------:R3:W-:Y:S01]  /*314f0*/  STG.E.U8 desc[UR60][R8.64], R103 ;  /* 0x0000006708007986 */ /* 0x0007e2000c10113c */
[----:B------:R-:W-:Y:S02]  /*31500*/  LEA.HI.X.SX32 R13, R16, R71, 0x1, P0 ;  /* 0x00000047100d7211 */ /* 0x000fe400000f0eff */
[-C--:B0-----:R-:W-:Y:S01]  /*31510*/  IADD3 R6, P3, R0, R75.reuse, RZ ;  /* 0x0000004b00067210 */ /* 0x081fe20007f7e0ff */
[----:B------:R0:W-:Y:S03]  /*31520*/  STG.E.U8 desc[UR60][R10.64], R107 ;  /* 0x0000006b0a007986 */ /* 0x0001e6000c10113c */
[----:B------:R-:W2:Y:S01]  /*31530*/  LDC R16, c[0x0][0x278] ;  /* 0x00009e00ff107b82 */ /* 0x000ea20000000800 */
[----:B---3--:R-:W-:-:S07]  /*31540*/  IADD3 R8, P0, R2, R75, RZ ;  /* 0x0000004b02087210 */ /* 0x008fce0007f1e0ff */
[----:B------:R-:W3:Y:S01]  /*31550*/  LDC R18, c[0x0][0x278] ;  /* 0x00009e00ff127b82 */ /* 0x000ee20000000800 */
[----:B------:R-:W-:Y:S01]  /*31560*/  LEA.HI.X.SX32 R9, R2, R71, 0x1, P0 ;  /* 0x0000004702097211 */ /* 0x000fe200000f0eff */
[----:B------:R-:W-:Y:S01]  /*31570*/  IMAD R2, R21, 0x4, R2 ;  /* 0x0000000415027824 */ /* 0x000fe200078e0202 */
[----:B0-----:R-:W-:Y:S02]  /*31580*/  IADD3 R10, P0, R14, R75, RZ ;  /* 0x0000004b0e0a7210 */ /* 0x001fe40007f1e0ff */
[----:B------:R-:W-:-:S03]  /*31590*/  LEA.HI.X.SX32 R7, R0, R71, 0x1, P3 ;  /* 0x0000004700077211 */ /* 0x000fc600018f0eff */
[----:B------:R-:W0:Y:S01]  /*315a0*/  LDC R21, c[0x0][0x278] ;  /* 0x00009e00ff157b82 */ /* 0x000e220000000800 */
[----:B------:R-:W-:Y:S01]  /*315b0*/  LEA.HI.X.SX32 R11, R14, R71, 0x1, P0 ;  /* 0x000000470e0b7211 */ /* 0x000fe200000f0eff */
[----:B-1----:R-:W-:Y:S01]  /*315c0*/  IMAD R0, R5, 0x2, R2 ;  /* 0x0000000205007824 */ /* 0x002fe200078e0202 */
[C---:B------:R-:W-:Y:S01]  /*315d0*/  IADD3 R14, P0, R2.reuse, R75, RZ ;  /* 0x0000004b020e7210 */ /* 0x040fe20007f1e0ff */
[----:B------:R-:W-:Y:S04]  /*315e0*/  STG.E.U8 desc[UR60][R12.64], R96 ;  /* 0x000000600c007986 */ /* 0x000fe8000c10113c */
[----:B------:R-:W1:Y:S01]  /*315f0*/  LDC R5, c[0x0][0x278] ;  /* 0x00009e00ff057b82 */ /* 0x000e620000000800 */
[----:B------:R2:W-:Y:S01]  /*31600*/  STG.E.U8 desc[UR60][R6.64], R68 ;  /* 0x0000004406007986 */ /* 0x0005e2000c10113c */
[----:B------:R-:W-:Y:S01]  /*31610*/  LEA.HI.X.SX32 R15, R2, R71, 0x1, P0 ;  /* 0x00000047020f7211 */ /* 0x000fe200000f0eff */
[----:B----4-:R-:W-:-:S02]  /*31620*/  IMAD R2, R23, 0x2, R0 ;  /* 0x0000000217027824 */ /* 0x010fc400078e0200 */
[----:B------:R4:W-:Y:S01]  /*31630*/  STG.E.U8 desc[UR60][R8.64], R69 ;  /* 0x0000004508007986 */ /* 0x0009e2000c10113c */
[----:B--2---:R-:W-:-:S04]  /*31640*/  IADD3 R6, P0, R0, R75, RZ ;  /* 0x0000004b00067210 */ /* 0x004fc80007f1e0ff */
[----:B------:R-:W-:Y:S01]  /*31650*/  LEA.HI.X.SX32 R7, R0, R71, 0x1, P0 ;  /* 0x0000004700077211 */ /* 0x000fe200000f0eff */
[----:B------:R-:W-:Y:S01]  /*31660*/  IMAD R0, R17, 0x2, R2 ;  /* 0x0000000211007824 */ /* 0x000fe200078e0202 */
[C---:B----4-:R-:W-:Y:S01]  /*31670*/  IADD3 R8, P0, R2.reuse, R75, RZ ;  /* 0x0000004b02087210 */ /* 0x050fe20007f1e0ff */
[----:B------:R-:W2:Y:S03]  /*31680*/  LDC R17, c[0x0][0x278] ;  /* 0x00009e00ff117b82 */ /* 0x000ea60000000800 */
[----:B------:R-:W-:Y:S01]  /*31690*/  LEA.HI.X.SX32 R9, R2, R71, 0x1, P0 ;  /* 0x0000004702097211 */ /* 0x000fe200000f0eff */
[----:B------:R-:W-:Y:S01]  /*316a0*/  IMAD R2, R19, 0x2, R0 ;  /* 0x0000000213027824 */ /* 0x000fe200078e0200 */
[C---:B------:R-:W-:Y:S01]  /*316b0*/  IADD3 R12, P0, R0.reuse, R75, RZ ;  /* 0x0000004b000c7210 */ /* 0x040fe20007f1e0ff */
[----:B------:R4:W-:Y:S02]  /*316c0*/  STG.E.U8 desc[UR60][R10.64], R70 ;  /* 0x000000460a007986 */ /* 0x0009e4000c10113c */
[----:B------:R-:W3:Y:S01]  /*316d0*/  LDC R19, c[0x0][0x278] ;  /* 0x00009e00ff137b82 */ /* 0x000ee20000000800 */
[----:B------:R-:W-:Y:S01]  /*316e0*/  LEA.HI.X.SX32 R13, R0, R71, 0x1, P0 ;  /* 0x00000047000d7211 */ /* 0x000fe200000f0eff */
[----:B0-----:R-:W-:Y:S01]  /*316f0*/  IMAD R0, R21, 0x2, R2 ;  /* 0x0000000215007824 */ /* 0x001fe200078e0202 */
[----:B------:R-:W-:Y:S01]  /*31700*/  STG.E.U8 desc[UR60][R14.64], R114 ;  /* 0x000000720e007986 */ /* 0x000fe2000c10113c */
[----:B----4-:R-:W-:-:S03]  /*31710*/  IADD3 R10, P0, R2, R75, RZ ;  /* 0x0000004b020a7210 */ /* 0x010fc60007f1e0ff */
[----:B------:R0:W-:Y:S01]  /*31720*/  STG.E.U8 desc[UR60][R6.64], R118 ;  /* 0x0000007606007986 */ /* 0x0001e2000c10113c */
[----:B------:R-:W4:Y:S01]  /*31730*/  LDC R21, c[0x0][0x278] ;  /* 0x00009e00ff157b82 */ /* 0x000f220000000800 */
[----:B------:R-:W-:Y:S01]  /*31740*/  LEA.HI.X.SX32 R11, R2, R71, 0x1, P0 ;  /* 0x00000047020b7211 */ /* 0x000fe200000f0eff */
[----:B-1----:R-:W-:Y:S01]  /*31750*/  IMAD R2, R5, 0x2, R0 ;  /* 0x0000000205027824 */ /* 0x002fe200078e0200 */
[----:B------:R1:W-:Y:S05]  /*31760*/  STG.E.U8 desc[UR60][R8.64], R121 ;  /* 0x0000007908007986 */ /* 0x0003ea000c10113c */
[----:B------:R-:W4:Y:S01]  /*31770*/  LDC R5, c[0x0][0x278] ;  /* 0x00009e00ff057b82 */ /* 0x000f220000000800 */
[----:B0-----:R-:W-:-:S04]  /*31780*/  IADD3 R6, P0, R0, R75, RZ ;  /* 0x0000004b00067210 */ /* 0x001fc80007f1e0ff */
[----:B------:R-:W-:Y:S02]  /*31790*/  LEA.HI.X.SX32 R7, R0, R71, 0x1, P0 ;  /* 0x0000004700077211 */ /* 0x000fe400000f0eff */
[----:B-1----:R-:W-:Y:S02]  /*317a0*/  IADD3 R8, P0, R2, R75, RZ ;  /* 0x0000004b02087210 */ /* 0x002fe40007f1e0ff */
[----:B------:R-:W-:Y:S02]  /*317b0*/  LEA.HI R23, R194, 0x1ae, RZ, 0x1a ;  /* 0x000001aec2177811 */ /* 0x000fe400078fd0ff */
[----:B------:R-:W-:Y:S01]  /*317c0*/  LEA.HI.X.SX32 R9, R2, R71, 0x1, P0 ;  /* 0x0000004702097211 */ /* 0x000fe200000f0eff */
[----:B--2---:R-:W-:Y:S02]  /*317d0*/  IMAD R2, R17, 0x4, R2 ;  /* 0x0000000411027824 */ /* 0x004fe400078e0202 */
[----:B------:R-:W0:Y:S01]  /*317e0*/  LDC R17, c[0x0][0x278] ;  /* 0x00009e00ff117b82 */ /* 0x000e220000000800 */
[----:B------:R-:W-:Y:S01]  /*317f0*/  IMAD R16, R23, R16, RZ ;  /* 0x0000001017107224 */ /* 0x000fe200078e02ff */
[----:B------:R1:W-:Y:S01]  /*31800*/  STG.E.U8 desc[UR60][R12.64], R126 ;  /* 0x0000007e0c007986 */ /* 0x0003e2000c10113c */
[----:B---3--:R-:W-:-:S05]  /*31810*/  IMAD R0, R19, 0x2, R2 ;  /* 0x0000000213007824 */ /* 0x008fca00078e0202 */
[----:B------:R-:W2:Y:S01]  /*31820*/  LDC R23, c[0x0][0x278] ;  /* 0x00009e00ff177b82 */ /* 0x000ea20000000800 */
[----:B------:R3:W-:Y:S01]  /*31830*/  STG.E.U8 desc[UR60][R10.64], R110 ;  /* 0x0000006e0a007986 */ /* 0x0007e2000c10113c */
[----:B-1----:R-:W-:-:S06]  /*31840*/  IADD3 R12, P0, R2, R75, RZ ;  /* 0x0000004b020c7210 */ /* 0x002fcc0007f1e0ff */
[----:B------:R-:W1:Y:S01]  /*31850*/  LDC R19, c[0x0][0x278] ;  /* 0x00009e00ff137b82 */ /* 0x000e620000000800 */
[----:B------:R-:W-:Y:S01]  /*31860*/  LEA.HI.X.SX32 R13, R2, R71, 0x1, P0 ;  /* 0x00000047020d7211 */ /* 0x000fe200000f0eff */
[----:B----4-:R-:W-:Y:S01]  /*31870*/  IMAD R2, R21, 0x2, R0 ;  /* 0x0000000215027824 */ /* 0x010fe200078e0200 */
[-C--:B------:R-:W-:Y:S02]  /*31880*/  IADD3 R14, P3, R16, R75.reuse, RZ ;  /* 0x0000004b100e7210 */ /* 0x080fe40007f7e0ff */
[----:B---3--:R-:W-:Y:S01]  /*31890*/  IADD3 R10, P0, R0, R75, RZ ;  /* 0x0000004b000a7210 */ /* 0x008fe20007f1e0ff */
[----:B------:R3:W-:Y:S01]  /*318a0*/  STG.E.U8 desc[UR60][R6.64], R64 ;  /* 0x0000004006007986 */ /* 0x0007e2000c10113c */
[-C--:B------:R-:W-:Y:S02]  /*318b0*/  LEA.HI.X.SX32 R15, R16, R71.reuse, 0x1, P3 ;  /* 0x00000047100f7211 */ /* 0x080fe400018f0eff */
[----:B------:R-:W-:Y:S01]  /*318c0*/  LEA.HI.X.SX32 R11, R0, R71, 0x1, P0 ;  /* 0x00000047000b7211 */ /* 0x000fe200000f0eff */
[----:B------:R-:W-:Y:S01]  /*318d0*/  IMAD R0, R5, 0x2, R2 ;  /* 0x0000000205007824 */ /* 0x000fe200078e0202 */
[----:B------:R-:W4:Y:S01]  /*318e0*/  LDC R16, c[0x0][0x278] ;  /* 0x00009e00ff107b82 */ /* 0x000f220000000800 */
[----:B------:R0:W-:Y:S01]  /*318f0*/  STG.E.U8 desc[UR60][R8.64], R117 ;  /* 0x0000007508007986 */ /* 0x0001e2000c10113c */
[----:B---3--:R-:W-:-:S06]  /*31900*/  IADD3 R6, P0, R2, R75, RZ ;  /* 0x0000004b02067210 */ /* 0x008fcc0007f1e0ff */
[----:B------:R-:W3:Y:S01]  /*31910*/  LDC R5, c[0x0][0x278] ;  /* 0x00009e00ff057b82 */ /* 0x000ee20000000800 */
[----:B------:R-:W-:Y:S01]  /*31920*/  LEA.HI.X.SX32 R7, R2, R71, 0x1, P0 ;  /* 0x0000004702077211 */ /* 0x000fe200000f0eff */
[----:B0-----:R-:W-:Y:S01]  /*31930*/  IMAD R2, R17, 0x2, R0 ;  /* 0x0000000211027824 */ /* 0x001fe200078e0200 */
[C---:B------:R-:W-:Y:S01]  /*31940*/  IADD3 R8, P0, R0.reuse, R75, RZ ;  /* 0x0000004b00087210 */ /* 0x040fe20007f1e0ff */
[----:B------:R-:W-:Y:S04]  /*31950*/  STG.E.U8 desc[UR60][R14.64], R120 ;  /* 0x000000780e007986 */ /* 0x000fe8000c10113c */
[----:B------:R-:W0:Y:S01]  /*31960*/  LDC R17, c[0x0][0x278] ;  /* 0x00009e00ff117b82 */ /* 0x000e220000000800 */
[----:B------:R-:W-:Y:S01]  /*31970*/  LEA.HI.X.SX32 R9, R0, R71, 0x1, P0 ;  /* 0x0000004700097211 */ /* 0x000fe200000f0eff */
[----:B------:R1:W-:Y:S01]  /*31980*/  STG.E.U8 desc[UR60][R12.64], R111 ;  /* 0x0000006f0c007986 */ /* 0x0003e2000c10113c */
[----:B--2---:R-:W-:-:S03]  /*31990*/  IMAD R0, R23, 0x2, R2 ;  /* 0x0000000217007824 */ /* 0x004fc600078e0202 */
[----:B------:R2:W-:Y:S01]  /*319a0*/  STG.E.U8 desc[UR60][R10.64], R115 ;  /* 0x000000730a007986 */ /* 0x0005e2000c10113c */
[----:B------:R-:W-:Y:S01]  /*319b0*/  LEA.HI R21, R194, 0x1be, RZ, 0x1a ;  /* 0x000001bec2157811 */ /* 0x000fe200078fd0ff */
[----:B------:R-:W0:Y:S01]  /*319c0*/  LDC R23, c[0x0][0x278] ;  /* 0x00009e00ff177b82 */ /* 0x000e220000000800 */
[----:B-1----:R-:W-:-:S07]  /*319d0*/  IADD3 R12, P0, R2, R75, RZ ;  /* 0x0000004b020c7210 */ /* 0x002fce0007f1e0ff */
[----:B------:R-:W1:Y:S01]  /*319e0*/  LDC R15, c[0x0][0x278] ;  /* 0x00009e00ff0f7b82 */ /* 0x000e620000000800 */
[----:B------:R-:W-:Y:S01]  /*319f0*/  LEA.HI.X.SX32 R13, R2, R71, 0x1, P0 ;  /* 0x00000047020d7211 */ /* 0x000fe200000f0eff */
[----:B------:R-:W-:Y:S01]  /*31a00*/  IMAD R2, R19, 0x2, R0 ;  /* 0x0000000213027824 */ /* 0x000fe200078e0200 */
[C---:B--2---:R-:W-:Y:S01]  /*31a10*/  IADD3 R10, P0, R0.reuse, R75, RZ ;  /* 0x0000004b000a7210 */ /* 0x044fe20007f1e0ff */
[----:B------:R2:W-:Y:S03]  /*31a20*/  STG.E.U8 desc[UR60][R6.64], R116 ;  /* 0x0000007406007986 */ /* 0x0005e6000c10113c */
[----:B------:R-:W-:Y:S01]  /*31a30*/  LEA.HI.X.SX32 R11, R0, R71, 0x1, P0 ;  /* 0x00000047000b7211 */ /* 0x000fe200000f0eff */
[----:B------:R-:W0:Y:S01]  /*31a40*/  LDC R19, c[0x0][0x278] ;  /* 0x00009e00ff137b82 */ /* 0x000e220000000800 */
[----:B----4-:R-:W-:Y:S01]  /*31a50*/  IMAD R0, R21, R16, RZ ;  /* 0x0000001015007224 */ /* 0x010fe200078e02ff */
[C---:B--2---:R-:W-:Y:S01]  /*31a60*/  IADD3 R6, P0, R2.reuse, R75, RZ ;  /* 0x0000004b02067210 */ /* 0x044fe20007f1e0ff */
[----:B------:R2:W-:Y:S05]  /*31a70*/  STG.E.U8 desc[UR60][R8.64], R119 ;  /* 0x0000007708007986 */ /* 0x0005ea000c10113c */
[----:B------:R-:W4:Y:S01]  /*31a80*/  LDC R21, c[0x0][0x278] ;  /* 0x00009e00ff157b82 */ /* 0x000f220000000800 */
[----:B------:R-:W-:Y:S01]  /*31a90*/  LEA.HI.X.SX32 R7, R2, R71, 0x1, P0 ;  /* 0x0000004702077211 */ /* 0x000fe200000f0eff */
[----:B---3--:R-:W-:-:S06]  /*31aa0*/  IMAD R2, R5, 0x4, R2 ;  /* 0x0000000405027824 */ /* 0x008fcc00078e0202 */
[----:B------:R-:W3:Y:S01]  /*31ab0*/  LDC R5, c[0x0][0x278] ;  /* 0x00009e00ff057b82 */ /* 0x000ee20000000800 */
[C---:B--2---:R-:W-:Y:S01]  /*31ac0*/  IADD3 R8, P0, R0.reuse, R75, RZ ;  /* 0x0000004b00087210 */ /* 0x044fe20007f1e0ff */
[----:B------:R2:W-:Y:S03]  /*31ad0*/  STG.E.U8 desc[UR60][R12.64], R109 ;  /* 0x0000006d0c007986 */ /* 0x0005e6000c10113c */
[----:B------:R-:W-:Y:S01]  /*31ae0*/  LEA.HI.X.SX32 R9, R0, R71, 0x1, P0 ;  /* 0x0000004700097211 */ /* 0x000fe200000f0eff */
[----:B-1----:R-:W-:Y:S02]  /*31af0*/  IMAD R0, R15, 0x2, R2 ;  /* 0x000000020f007824 */ /* 0x002fe400078e0202 */
[----:B------:R-:W1:Y:S01]  /*31b00*/  LDC R16, c[0x0][0x278] ;  /* 0x00009e00ff107b82 */ /* 0x000e620000000800 */
[-C--:B--2---:R-:W-:Y:S02]  /*31b10*/  IADD3 R12, P0, R2, R75.reuse, RZ ;  /* 0x0000004b020c7210 */ /* 0x084fe40007f1e0ff */
[----:B------:R-:W-:-:S02]  /*31b20*/  IADD3 R14, P3, R0, R75, RZ ;  /* 0x0000004b000e7210 */ /* 0x000fc40007f7e0ff */
[-C--:B------:R-:W-:Y:S01]  /*31b30*/  LEA.HI.X.SX32 R13, R2, R71.reuse, 0x1, P0 ;  /* 0x00000047020d7211 */ /* 0x080fe200000f0eff */
[----:B0-----:R-:W-:Y:S01]  /*31b40*/  IMAD R2, R17, 0x2, R0 ;  /* 0x0000000211027824 */ /* 0x001fe200078e0200 */
[----:B------:R-:W-:Y:S01]  /*31b50*/  STG.E.U8 desc[UR60][R10.64], R113 ;  /* 0x000000710a007986 */ /* 0x000fe2000c10113c */
[----:B------:R-:W-:Y:S01]  /*31b60*/  LEA.HI.X.SX32 R15, R0, R71, 0x1, P3 ;  /* 0x00000047000f7211 */ /* 0x000fe200018f0eff */
[----:B------:R-:W0:Y:S01]  /*31b70*/  LDC R17, c[0x0][0x278] ;  /* 0x00009e00ff117b82 */ /* 0x000e220000000800 */
[----:B------:R-:W-:Y:S01]  /*31b80*/  IMAD R0, R19, 0x2, R2 ;  /* 0x0000000213007824 */ /* 0x000fe200078e0202 */
[----:B------:R2:W-:Y:S06]  /*31b90*/  STG.E.U8 desc[UR60][R6.64], R65 ;  /* 0x0000004106007986 */ /* 0x0005ec000c10113c */
[----:B------:R-:W1:Y:S01]  /*31ba0*/  LDC R19, c[0x0][0x278] ;  /* 0x00009e00ff137b82 */ /* 0x000e620000000800 */
[----:B--2---:R-:W-:-:S04]  /*31bb0*/  IADD3 R6, P0, R2, R75, RZ ;  /* 0x0000004b02067210 */ /* 0x004fc80007f1e0ff */
[----:B------:R-:W-:Y:S01]  /*31bc0*/  LEA.HI.X.SX32 R7, R2, R71, 0x1, P0 ;  /* 0x0000004702077211 */ /* 0x000fe200000f0eff */
[----:B---3--:R-:W-:Y:S01]  /*31bd0*/  IMAD R2, R5, 0x2, R0 ;  /* 0x0000000205027824 */ /* 0x008fe200078e0200 */
[C---:B------:R-:W-:Y:S01]  /*31be0*/  IADD3 R10, P0, R0.reuse, R75, RZ ;  /* 0x0000004b000a7210 */ /* 0x040fe20007f1e0ff */
[----:B------:R-:W2:Y:S01]  /*31bf0*/  LDC R5, c[0x0][0x278] ;  /* 0x00009e00ff057b82 */ /* 0x000ea20000000800 */
[----:B------:R3:W-:Y:S02]  /*31c00*/  STG.E.U8 desc[UR60][R8.64], R66 ;  /* 0x0000004208007986 */ /* 0x0007e4000c10113c */
[----:B------:R-:W-:Y:S01]  /*31c10*/  LEA.HI.X.SX32 R11, R0, R71, 0x1, P0 ;  /* 0x00000047000b7211 */ /* 0x000fe200000f0eff */
[----:B----4-:R-:W-:Y:S01]  /*31c20*/  IMAD R0, R21, 0x2, R2 ;  /* 0x0000000215007824 */ /* 0x010fe200078e0202 */
[----:B------:R4:W-:Y:S03]  /*31c30*/  STG.E.U8 desc[UR60][R12.64], R132 ;  /* 0x000000840c007986 */ /* 0x0009e6000c10113c */
[----:B------:R-:W2:Y:S01]  /*31c40*/  LDC R21, c[0x0][0x278] ;  /* 0x00009e00ff157b82 */ /* 0x000ea20000000800 */
[----:B---3--:R-:W-:-:S04]  /*31c50*/  IADD3 R8, P0, R2, R75, RZ ;  /* 0x0000004b02087210 */ /* 0x008fc80007f1e0ff */
[----:B------:R-:W-:Y:S01]  /*31c60*/  LEA.HI.X.SX32 R9, R2, R71, 0x1, P0 ;  /* 0x0000004702097211 */ /* 0x000fe200000f0eff */
[----:B------:R-:W-:Y:S01]  /*31c70*/  IMAD R2, R23, 0x2, R0 ;  /* 0x0000000217027824 */ /* 0x000fe200078e0200 */
[----:B------:R3:W-:Y:S01]  /*31c80*/  STG.E.U8 desc[UR60][R14.64], R133 ;  /* 0x000000850e007986 */ /* 0x0007e2000c10113c */
[----:B----4-:R-:W-:-:S03]  /*31c90*/  IADD3 R12, P0, R0, R75, RZ ;  /* 0x0000004b000c7210 */ /* 0x010fc60007f1e0ff */
[----:B------:R4:W-:Y:S01]  /*31ca0*/  STG.E.U8 desc[UR60][R6.64], R137 ;  /* 0x0000008906007986 */ /* 0x0009e2000c10113c */
[----:B------:R-:W-:Y:S02]  /*31cb0*/  LEA.HI.X.SX32 R13, R0, R71, 0x1, P0 ;  /* 0x00000047000d7211 */ /* 0x000fe400000f0eff */
[----:B---3--:R-:W-:Y:S02]  /*31cc0*/  IADD3 R14, P3, R2, R75, RZ ;  /* 0x0000004b020e7210 */ /* 0x008fe40007f7e0ff */
[----:B----4-:R-:W-:Y:S02]  /*31cd0*/  LEA.HI R7, R194, 0x1ce, RZ, 0x1a ;  /* 0x000001cec2077811 */ /* 0x010fe400078fd0ff */
[----:B------:R-:W-:Y:S01]  /*31ce0*/  LEA.HI.X.SX32 R15, R2, R71, 0x1, P3 ;  /* 0x00000047020f7211 */ /* 0x000fe200018f0eff */
[----:B0-----:R-:W-:Y:S02]  /*31cf0*/  IMAD R2, R17, 0x4, R2 ;  /* 0x0000000411027824 */ /* 0x001fe400078e0202 */
[----:B-1----:R-:W-:Y:S01]  /*31d00*/  IMAD R0, R7, R16, RZ ;  /* 0x0000001007007224 */ /* 0x002fe200078e02ff */
[----:B------:R-:W0:Y:S01]  /*31d10*/  LDC R17, c[0x0][0x278] ;  /* 0x00009e00ff117b82 */ /* 0x000e220000000800 */
[----:B--2---:R-:W-:-:S03]  /*31d20*/  IMAD R16, R5, 0x2, R2 ;  /* 0x0000000205107824 */ /* 0x004fc600078e0202 */
[C---:B------:R-:W-:Y:S01]  /*31d30*/  IADD3 R6, P0, R0.reuse, R75, RZ ;  /* 0x0000004b00067210 */ /* 0x040fe20007f1e0ff */
[----:B------:R-:W-:Y:S03]  /*31d40*/  STG.E.U8 desc[UR60][R10.64], R141 ;  /* 0x0000008d0a007986 */ /* 0x000fe6000c10113c */
[----:B------:R-:W-:Y:S01]  /*31d50*/  LEA.HI.X.SX32 R7, R0, R71, 0x1, P0 ;  /* 0x0000004700077211 */ /* 0x000fe200000f0eff */
[----:B------:R1:W-:Y:S01]  /*31d60*/  STG.E.U8 desc[UR60][R8.64], R123 ;  /* 0x0000007b08007986 */ /* 0x0003e2000c10113c */
[----:B------:R-:W-:Y:S01]  /*31d70*/  IMAD R0, R19, 0x2, R16 ;  /* 0x0000000213007824 */ /* 0x000fe200078e0210 */
[----:B------:R-:W2:Y:S02]  /*31d80*/  LDC R5, c[0x0][0x278] ;  /* 0x00009e00ff057b82 */ /* 0x000ea40000000800 */
[----:B------:R3:W-:Y:S01]  /*31d90*/  STG.E.U8 desc[UR60][R12.64], R131 ;  /* 0x000000830c007986 */ /* 0x0007e2000c10113c */
[----:B-1----:R-:W-:-:S04]  /*31da0*/  IADD3 R8, P3, R2, R75, RZ ;  /* 0x0000004b02087210 */ /* 0x002fc80007f7e0ff */
[----:B------:R-:W-:Y:S02]  /*31db0*/  LEA.HI.X.SX32 R9, R2, R71, 0x1, P3 ;  /* 0x0000004702097211 */ /* 0x000fe400018f0eff */
[-C--:B---3--:R-:W-:Y:S02]  /*31dc0*/  IADD3 R12, P3, R0, R75.reuse, RZ ;  /* 0x0000004b000c7210 */ /* 0x088fe40007f7e0ff */
[----:B------:R-:W-:Y:S02]  /*31dd0*/  IADD3 R10, P0, R16, R75, RZ ;  /* 0x0000004b100a7210 */ /* 0x000fe40007f1e0ff */
[-C--:B------:R-:W-:Y:S01]  /*31de0*/  LEA.HI.X.SX32 R13, R0, R71.reuse, 0x1, P3 ;  /* 0x00000047000d7211 */ /* 0x080fe200018f0eff */
[----:B------:R-:W-:Y:S01]  /*31df0*/  IMAD R0, R21, 0x2, R0 ;  /* 0x0000000215007824 */ /* 0x000fe200078e0200 */
[----:B------:R1:W-:Y:S01]  /*31e00*/  STG.E.U8 desc[UR60][R14.64], R136 ;  /* 0x000000880e007986 */ /* 0x0003e2000c10113c */
[----:B------:R-:W-:Y:S02]  /*31e10*/  LEA.HI.X.SX32 R11, R16, R71, 0x1, P0 ;  /* 0x00000047100b7211 */ /* 0x000fe400000f0eff */
[----:B0-----:R-:W-:Y:S01]  /*31e20*/  IMAD R2, R17, 0x2, R0 ;  /* 0x0000000211027824 */ /* 0x001fe200078e0200 */
[----:B------:R-:W0:Y:S01]  /*31e30*/  LDS.128 R20, [R20] ;  /* 0x0000000014147984 */ /* 0x000e220000000c00 */
[----:B------:R-:W3:Y:S01]  /*31e40*/  LDC R17, c[0x0][0x278] ;  /* 0x00009e00ff117b82 */ /* 0x000ee20000000800 */
[----:B-1----:R-:W-:-:S04]  /*31e50*/  IADD3 R14, P0, R0, R75, RZ ;  /* 0x0000004b000e7210 */ /* 0x002fc80007f1e0ff */
[----:B------:R-:W-:Y:S01]  /*31e60*/  LEA.HI.X.SX32 R15, R0, R71, 0x1, P0 ;  /* 0x00000047000f7211 */ /* 0x000fe200000f0eff */
[----:B------:R-:W-:Y:S01]  /*31e70*/  IMAD R0, R25, 0x2, R2 ;  /* 0x0000000219007824 */ /* 0x000fe200078e0202 */
[----:B------:R1:W-:Y:S03]  /*31e80*/  STG.E.U8 desc[UR60][R6.64], R140 ;  /* 0x0000008c06007986 */ /* 0x0003e6000c10113c */
[----:B------:R-:W-:Y:S01]  /*31e90*/  IMAD R16, R27, 0x2, R0 ;  /* 0x000000021b107824 */ /* 0x000fe200078e0200 */
[----:B------:R-:W-:Y:S04]  /*31ea0*/  STG.E.U8 desc[UR60][R8.64], R67 ;  /* 0x0000004308007986 */ /* 0x000fe8000c10113c */
[----:B------:R4:W-:Y:S01]  /*31eb0*/  STG.E.U8 desc[UR60][R10.64], R127 ;  /* 0x0000007f0a007986 */ /* 0x0009e2000c10113c */
[----:B-1----:R-:W-:-:S02]  /*31ec0*/  LEA.HI R7, R194, 0x1de, RZ, 0x1a ;  /* 0x000001dec2077811 */ /* 0x002fc400078fd0ff */
[----:B------:R-:W-:-:S03]  /*31ed0*/  IADD3 R6, P0, R2, R75, RZ ;  /* 0x0000004b02067210 */ /* 0x000fc60007f1e0ff */
[----:B------:R-:W-:Y:S01]  /*31ee0*/  IMAD R18, R7, R18, RZ ;  /* 0x0000001207127224 */ /* 0x000fe200078e02ff */
[----:B----4-:R-:W-:Y:S02]  /*31ef0*/  IADD3 R10, P3, R16, R75, RZ ;  /* 0x0000004b100a7210 */ /* 0x010fe40007f7e0ff */
[-C--:B------:R-:W-:Y:S02]  /*31f00*/  LEA.HI.X.SX32 R7, R2, R71.reuse, 0x1, P0 ;  /* 0x0000004702077211 */ /* 0x080fe400000f0eff */
[----:B------:R-:W-:Y:S01]  /*31f10*/  LEA.HI.X.SX32 R11, R16, R71, 0x1, P3 ;  /* 0x00000047100b7211 */ /* 0x000fe200018f0eff */
[----:B--2---:R-:W-:Y:S01]  /*31f20*/  IMAD R16, R5, 0x4, R16 ;  /* 0x0000000405107824 */ /* 0x004fe200078e0210 */
[C---:B------:R-:W-:Y:S01]  /*31f30*/  IADD3 R8, P0, R0.reuse, R75, RZ ;  /* 0x0000004b00087210 */ /* 0x040fe20007f1e0ff */
[----:B------:R1:W-:Y:S03]  /*31f40*/  STG.E.U8 desc[UR60][R12.64], R135 ;  /* 0x000000870c007986 */ /* 0x0003e6000c10113c */
[----:B------:R-:W-:Y:S01]  /*31f50*/  LEA.HI.X.SX32 R9, R0, R71, 0x1, P0 ;  /* 0x0000004700097211 */ /* 0x000fe200000f0eff */
[----:B------:R2:W-:Y:S01]  /*31f60*/  STG.E.U8 desc[UR60][R14.64], R139 ;  /* 0x0000008b0e007986 */ /* 0x0005e2000c10113c */
[----:B---3--:R-:W-:-:S03]  /*31f70*/  IMAD R0, R17, 0x2, R16 ;  /* 0x0000000211007824 */ /* 0x008fc600078e0210 */
[----:B------:R3:W-:Y:S01]  /*31f80*/  STG.E.U8 desc[UR60][R6.64], R122 ;  /* 0x0000007a06007986 */ /* 0x0007e2000c10113c */
[----:B------:R-:W-:Y:S02]  /*31f90*/  IMAD R2, R45, 0x2, R0 ;  /* 0x000000022d027824 */ /* 0x000fe400078e0200 */
[----:B------:R-:W4:Y:S01]  /*31fa0*/  LDC R45, c[0x0][0x278] ;  /* 0x00009e00ff2d7b82 */ /* 0x000f220000000800 */
[-C--:B-1----:R-:W-:Y:S02]  /*31fb0*/  IADD3 R12, P4, R18, R75.reuse, RZ ;  /* 0x0000004b120c7210 */ /* 0x082fe40007f9e0ff */
[----:B--2---:R-:W-:-:S04]  /*31fc0*/  IADD3 R14, P0, R16, R75, RZ ;  /* 0x0000004b100e7210 */ /* 0x004fc80007f1e0ff */
[----:B------:R-:W-:Y:S02]  /*31fd0*/  LEA.HI.X.SX32 R15, R16, R71, 0x1, P0 ;  /* 0x00000047100f7211 */ /* 0x000fe400000f0eff */
[----:B---3--:R-:W-:Y:S01]  /*31fe0*/  IADD3 R6, P0, R0, R75, RZ ;  /* 0x0000004b00067210 */ /* 0x008fe20007f1e0ff */
[----:B------:R1:W-:Y:S01]  /*31ff0*/  STG.E.U8 desc[UR60][R8.64], R130 ;  /* 0x0000008208007986 */ /* 0x0003e2000c10113c */
[-C--:B------:R-:W-:Y:S01]  /*32000*/  LEA.HI.X.SX32 R13, R18, R71.reuse, 0x1, P4 ;  /* 0x00000047120d7211 */ /* 0x080fe200020f0eff */
[----:B------:R-:W2:Y:S01]  /*32010*/  LDC R16, c[0x0][0x278] ;  /* 0x00009e00ff107b82 */ /* 0x000ea20000000800 */
[----:B------:R-:W-:Y:S01]  /*32020*/  LEA.HI.X.SX32 R7, R0, R71, 0x1, P0 ;  /* 0x0000004700077211 */ /* 0x000fe200000f0eff */
[----:B------:R-:W-:Y:S01]  /*32030*/  IMAD R0, R47, 0x2, R2 ;  /* 0x000000022f007824 */ /* 0x000fe200078e0202 */
[----:B------:R3:W-:Y:S01]  /*32040*/  STG.E.U8 desc[UR60][R10.64], R134 ;  /* 0x000000860a007986 */ /* 0x0007e2000c10113c */
[----:B0-----:R-:W-:-:S03]  /*32050*/  PRMT R43, R21, 0x7770, RZ ;  /* 0x00007770152b7816 */ /* 0x001fc600000000ff */
[----:B------:R0:W-:Y:S01]  /*32060*/  STG.E.U8 desc[UR60][R12.64], R138 ;  /* 0x0000008a0c007986 */ /* 0x0001e2000c10113c */
[----:B------:R-:W4:Y:S01]  /*32070*/  LDC R47, c[0x0][0x278] ;  /* 0x00009e00ff2f7b82 */ /* 0x000f220000000800 */
[----:B-1----:R-:W-:-:S04]  /*32080*/  IADD3 R8, P0, R2, R75, RZ ;  /* 0x0000004b02087210 */ /* 0x002fc80007f1e0ff */
[----:B------:R-:W-:Y:S01]  /*32090*/  LEA.HI.X.SX32 R9, R2, R71, 0x1, P0 ;  /* 0x0000004702097211 */ /* 0x000fe200000f0eff */
[----:B------:R-:W-:Y:S01]  /*320a0*/  IMAD R2, R49, 0x2, R0 ;  /* 0x0000000231027824 */ /* 0x000fe200078e0200 */
[----:B---3--:R-:W-:Y:S01]  /*320b0*/  IADD3 R10, P0, R0, R75, RZ ;  /* 0x0000004b000a7210 */ /* 0x008fe20007f1e0ff */
[----:B------:R-:W1:Y:S01]  /*320c0*/  LDC R18, c[0x0][0x278] ;  /* 0x00009e00ff127b82 */ /* 0x000e620000000800 */
[----:B0-----:R-:W-:Y:S02]  /*320d0*/  PRMT R13, R20, 0x7770, RZ ;  /* 0x00007770140d7816 */ /* 0x001fe400000000ff */
[----:B------:R-:W-:Y:S01]  /*320e0*/  LEA.HI.X.SX32 R11, R0, R71, 0x1, P0 ;  /* 0x00000047000b7211 */ /* 0x000fe200000f0eff */
[----:B------:R-:W-:Y:S01]  /*320f0*/  IMAD R0, R51, 0x2, R2 ;  /* 0x0000000233007824 */ /* 0x000fe200078e0202 */
[----:B------:R-:W-:Y:S01]  /*32100*/  PRMT R41, R22, 0x7770, RZ ;  /* 0x0000777016297816 */ /* 0x000fe200000000ff */
[----:B------:R-:W-:Y:S01]  /*32110*/  STG.E.U8 desc[UR60][R14.64], R13 ;  /* 0x0000000d0e007986 */ /* 0x000fe2000c10113c */
[----:B------:R-:W-:-:S03]  /*32120*/  IADD3 R12, P0, R2, R75, RZ ;  /* 0x0000004b020c7210 */ /* 0x000fc60007f1e0ff */
[----:B------:R0:W-:Y:S01]  /*32130*/  STG.E.U8 desc[UR60][R6.64], R43 ;  /* 0x0000002b06007986 */ /* 0x0001e2000c10113c */
[C---:B------:R-:W-:Y:S02]  /*32140*/  PRMT R25, R21.reuse, 0x7773, RZ ;  /* 0x0000777315197816 */ /* 0x040fe400000000ff */
[C---:B------:R-:W-:Y:S02]  /*32150*/  PRMT R29, R21.reuse, 0x7772, RZ ;  /* 0x00007772151d7816 */ /* 0x040fe400000000ff */
[----:B------:R-:W-:Y:S01]  /*32160*/  PRMT R37, R21, 0x7771, RZ ;  /* 0x0000777115257816 */ /* 0x000fe200000000ff */
[----:B------:R3:W-:Y:S01]  /*32170*/  STG.E.U8 desc[UR60][R8.64], R41 ;  /* 0x0000002908007986 */ /* 0x0007e2000c10113c */
[C---:B------:R-:W-:Y:S02]  /*32180*/  PRMT R17, R23.reuse, 0x7773, RZ ;  /* 0x0000777317117816 */ /* 0x040fe400000000ff */
[C---:B------:R-:W-:Y:S01]  /*32190*/  PRMT R21, R23.reuse, 0x7772, RZ ;  /* 0x0000777217157816 */ /* 0x040fe200000000ff */
[----:B0-----:R-:W0:Y:S01]  /*321a0*/  LDC R43, c[0x0][0x278] ;  /* 0x00009e00ff2b7b82 */ /* 0x001e220000000800 */
[----:B------:R-:W-:-:S02]  /*321b0*/  PRMT R33, R23, 0x7771, RZ ;  /* 0x0000777117217816 */ /* 0x000fc400000000ff */
[----:B------:R-:W-:Y:S01]  /*321c0*/  LEA.HI.X.SX32 R13, R2, R71, 0x1, P0 ;  /* 0x00000047020d7211 */ /* 0x000fe200000f0eff */
[----:B------:R-:W-:Y:S01]  /*321d0*/  IMAD R2, R53, 0x2, R0 ;  /* 0x0000000235027824 */ /* 0x000fe200078e0200 */
[----:B------:R-:W-:Y:S02]  /*321e0*/  PRMT R23, R23, 0x7770, RZ ;  /* 0x0000777017177816 */ /* 0x000fe400000000ff */
[----:B------:R-:W-:Y:S01]  /*321f0*/  IADD3 R6, P0, R0, R75, RZ ;  /* 0x0000004b00067210 */ /* 0x000fe20007f1e0ff */
[----:B---3--:R-:W3:Y:S01]  /*32200*/  LDC R41, c[0x0][0x278] ;  /* 0x00009e00ff297b82 */ /* 0x008ee20000000800 */
[----:B------:R-:W-:Y:S01]  /*32210*/  LEA.HI R9, R194, 0x1ee, RZ, 0x1a ;  /* 0x000001eec2097811 */ /* 0x000fe200078fd0ff */
[----:B------:R1:W-:Y:S01]  /*32220*/  STG.E.U8 desc[UR60][R10.64], R23 ;  /* 0x000000170a007986 */ /* 0x0003e2000c10113c */
[----:B------:R-:W-:Y:S02]  /*32230*/  LEA.HI.X.SX32 R7, R0, R71, 0x1, P0 ;  /* 0x0000004700077211 */ /* 0x000fe400000f0eff */
[----:B------:R-:W-:Y:S01]  /*32240*/  IADD3 R14, P0, R2, R75, RZ ;  /* 0x0000004b020e7210 */ /* 0x000fe20007f1e0ff */
[----:B--2---:R-:W-:Y:S01]  /*32250*/  IMAD R0, R9, R16, RZ ;  /* 0x0000001009007224 */ /* 0x004fe200078e02ff */
[----:B------:R-:W-:-:S02]  /*32260*/  PRMT R39, R20, 0x7771, RZ ;  /* 0x0000777114277816 */ /* 0x000fc400000000ff */
[----:B------:R-:W-:Y:S01]  /*32270*/  LEA.HI.X.SX32 R15, R2, R71, 0x1, P0 ;  /* 0x00000047020f7211 */ /* 0x000fe200000f0eff */
[----:B----4-:R-:W-:Y:S02]  /*32280*/  IMAD R2, R45, 0x4, R2 ;  /* 0x000000042d027824 */ /* 0x010fe400078e0202 */
[----:B------:R-:W2:Y:S08]  /*32290*/  LDC R45, c[0x0][0x278] ;  /* 0x00009e00ff2d7b82 */ /* 0x000eb00000000800 */
[----:B-1----:R-:W1:Y:S01]  /*322a0*/  LDC R23, c[0x0][0x278] ;  /* 0x00009e00ff177b82 */ /* 0x002e620000000800 */
[----:B------:R4:W-:Y:S01]  /*322b0*/  STG.E.U8 desc[UR60][R12.64], R39 ;  /* 0x000000270c007986 */ /* 0x0009e2000c10113c */
[----:B------:R-:W-:-:S02]  /*322c0*/  IADD3 R8, P0, R0, R75, RZ ;  /* 0x0000004b00087210 */ /* 0x000fc40007f1e0ff */
[----:B------:R-:W-:Y:S01]  /*322d0*/  IADD3 R10, P3, R2, R75, RZ ;  /* 0x0000004b020a7210 */ /* 0x000fe20007f7e0ff */
[----:B------:R0:W-:Y:S01]  /*322e0*/  STG.E.U8 desc[UR60][R6.64], R37 ;  /* 0x0000002506007986 */ /* 0x0001e2000c10113c */
[----:B------:R-:W-:Y:S01]  /*322f0*/  LEA.HI.X.SX32 R9, R0, R71, 0x1, P0 ;  /* 0x0000004700097211 */ /* 0x000fe200000f0eff */
[----:B----4-:R-:W-:Y:S01]  /*32300*/  IMAD R12, R47, 0x2, R2 ;  /* 0x000000022f0c7824 */ /* 0x010fe200078e0202 */
[----:B------:R-:W4:Y:S03]  /*32310*/  LDC R39, c[0x0][0x278] ;  /* 0x00009e00ff277b82 */ /* 0x000f260000000800 */
[----:B0-----:R-:W-:Y:S01]  /*32320*/  IMAD R0, R43, 0x2, R12 ;  /* 0x000000022b007824 */ /* 0x001fe200078e020c */
[----:B------:R-:W-:Y:S02]  /*32330*/  IADD3 R6, P0, R12, R75, RZ ;  /* 0x0000004b0c067210 */ /* 0x000fe40007f1e0ff */
[----:B------:R-:W-:-:S02]  /*32340*/  PRMT R35, R22, 0x7771, RZ ;  /* 0x0000777116237816 */ /* 0x000fc400000000ff */
[-C--:B------:R-:W-:Y:S01]  /*32350*/  LEA.HI.X.SX32 R11, R2, R71.reuse, 0x1, P3 ;  /* 0x00000047020b7211 */ /* 0x080fe200018f0eff */
[----:B---3--:R-:W-:Y:S01]  /*32360*/  IMAD R2, R41, 0x2, R0 ;  /* 0x0000000229027824 */ /* 0x008fe200078e0200 */
[----:B------:R-:W-:Y:S02]  /*32370*/  LEA.HI.X.SX32 R7, R12, R71, 0x1, P0 ;  /* 0x000000470c077211 */ /* 0x000fe400000f0eff */
[----:B------:R-:W-:Y:S01]  /*32380*/  IADD3 R12, P0, R0, R75, RZ ;  /* 0x0000004b000c7210 */ /* 0x000fe20007f1e0ff */
[----:B------:R0:W-:Y:S01]  /*32390*/  STG.E.U8 desc[UR60][R14.64], R35 ;  /* 0x000000230e007986 */ /* 0x0001e2000c10113c */
[----:B------:R-:W-:Y:S02]  /*323a0*/  PRMT R31, R20, 0x7772, RZ ;  /* 0x00007772141f7816 */ /* 0x000fe400000000ff */
[----:B------:R-:W-:Y:S01]  /*323b0*/  LEA.HI.X.SX32 R13, R0, R71, 0x1, P0 ;  /* 0x00000047000d7211 */ /* 0x000fe200000f0eff */
[----:B-1----:R-:W-:Y:S01]  /*323c0*/  IMAD R0, R23, 0x2, R2 ;  /* 0x0000000217007824 */ /* 0x002fe200078e0202 */
[----:B------:R1:W-:Y:S01]  /*323d0*/  STG.E.U8 desc[UR60][R8.64], R33 ;  /* 0x0000002108007986 */ /* 0x0003e2000c10113c */
[----:B0-----:R-:W-:-:S03]  /*323e0*/  IADD3 R14, P0, R2, R75, RZ ;  /* 0x0000004b020e7210 */ /* 0x001fc60007f1e0ff */
[----:B------:R0:W-:Y:S01]  /*323f0*/  STG.E.U8 desc[UR60][R10.64], R31 ;  /* 0x0000001f0a007986 */ /* 0x0001e2000c10113c */
[----:B------:R-:W-:Y:S01]  /*32400*/  LEA.HI.X.SX32 R15, R2, R71, 0x1, P0 ;  /* 0x00000047020f7211 */ /* 0x000fe200000f0eff */
[----:B--2---:R-:W-:Y:S01]  /*32410*/  IMAD R2, R45, 0x2, R0 ;  /* 0x000000022d027824 */ /* 0x004fe200078e0200 */
[----:B-1----:R-:W-:Y:S02]  /*32420*/  IADD3 R8, P3, R0, R75, RZ ;  /* 0x0000004b00087210 */ /* 0x002fe40007f7e0ff */
[----:B------:R-:W-:Y:S01]  /*32430*/  PRMT R5, R22, 0x7772, RZ ;  /* 0x0000777216057816 */ /* 0x000fe200000000ff */
[----:B----4-:R-:W-:Y:S01]  /*32440*/  IMAD R16, R39, 0x2, R2 ;  /* 0x0000000227107824 */ /* 0x010fe200078e0202 */
[----:B------:R-:W-:Y:S02]  /*32450*/  LEA.HI.X.SX32 R9, R0, R71, 0x1, P3 ;  /* 0x0000004700097211 */ /* 0x000fe400018f0eff */
[----:B0-----:R-:W-:Y:S02]  /*32460*/  LEA.HI R11, R194, 0x1fe, RZ, 0x1a ;  /* 0x000001fec20b7811 */ /* 0x001fe400078fd0ff */
[----:B------:R-:W-:-:S03]  /*32470*/  IADD3 R10, P3, R2, R75, RZ ;  /* 0x0000004b020a7210 */ /* 0x000fc60007f7e0ff */
[----:B------:R-:W-:Y:S01]  /*32480*/  IMAD R18, R11, R18, RZ ;  /* 0x000000120b127224 */ /* 0x000fe200078e02ff */
[----:B------:R0:W-:Y:S01]  /*32490*/  STG.E.U8 desc[UR60][R6.64], R29 ;  /* 0x0000001d06007986 */ /* 0x0001e2000c10113c */
[----:B------:R-:W-:-:S03]  /*324a0*/  LEA.HI.X.SX32 R11, R2, R71, 0x1, P3 ;  /* 0x00000047020b7211 */ /* 0x000fc600018f0eff */
[----:B------:R1:W-:Y:S01]  /*324b0*/  STG.E.U8 desc[UR60][R12.64], R5 ;  /* 0x000000050c007986 */ /* 0x0003e2000c10113c */
[----:B------:R-:W-:Y:S02]  /*324c0*/  PRMT R27, R20, 0x7773, RZ ;  /* 0x00007773141b7816 */ /* 0x000fe400000000ff */
[----:B------:R-:W-:Y:S02]  /*324d0*/  PRMT R19, R22, 0x7773, RZ ;  /* 0x0000777316137816 */ /* 0x000fe400000000ff */
[-C--:B0-----:R-:W-:Y:S02]  /*324e0*/  IADD3 R6, P3, R16, R75.reuse, RZ ;  /* 0x0000004b10067210 */ /* 0x081fe40007f7e0ff */
[----:B-1----:R-:W-:Y:S02]  /*324f0*/  IADD3 R12, P4, R18, R75, RZ ;  /* 0x0000004b120c7210 */ /* 0x002fe40007f9e0ff */
[-C--:B------:R-:W-:Y:S01]  /*32500*/  LEA.HI.X.SX32 R7, R16, R71.reuse, 0x1, P3 ;  /* 0x0000004710077211 */ /* 0x080fe200018f0eff */
[----:B------:R0:W-:Y:S01]  /*32510*/  STG.E.U8 desc[UR60][R14.64], R21 ;  /* 0x000000150e007986 */ /* 0x0001e2000c10113c */
[----:B------:R-:W-:-:S03]  /*32520*/  LEA.HI.X.SX32 R13, R18, R71, 0x1, P4 ;  /* 0x00000047120d7211 */ /* 0x000fc600020f0eff */
[----:B------:R0:W-:Y:S04]  /*32530*/  STG.E.U8 desc[UR60][R8.64], R27 ;  /* 0x0000001b08007986 */ /* 0x0001e8000c10113c */
[----:B------:R0:W-:Y:S04]  /*32540*/  STG.E.U8 desc[UR60][R10.64], R25 ;  /* 0x000000190a007986 */ /* 0x0001e8000c10113c */
[----:B------:R0:W-:Y:S04]  /*32550*/  STG.E.U8 desc[UR60][R6.64], R19 ;  /* 0x0000001306007986 */ /* 0x0001e8000c10113c */
[----:B------:R0:W-:Y:S01]  /*32560*/  STG.E.U8 desc[UR60][R12.64], R17 ;  /* 0x000000110c007986 */ /* 0x0001e2000c10113c */
[----:B------:R-:W-:-:S02]  /*32570*/  FSEL R5, R195, -INF , P1 ;  /* 0xff800000c3057808 */ /* 0x000fc40000800000 */
[----:B------:R-:W-:-:S03]  /*32580*/  FSEL R0, R248, -INF , P2 ;  /* 0xff800000f8007808 */ /* 0x000fc60001000000 */
[----:B------:R-:W-:Y:S02]  /*32590*/  FFMA R2, R5, 0.69314718246459960938, R4 ;  /* 0x3f31721805027823 */ /* 0x000fe40000000004 */
[----:B------:R-:W-:Y:S01]  /*325a0*/  FFMA R3, R0, 0.69314718246459960938, R3 ;  /* 0x3f31721800037823 */ /* 0x000fe20000000003 */
[----:B------:R-:W-:Y:S01]  /*325b0*/  BAR.SYNC.DEFER_BLOCKING 0x0 ;  /* 0x0000000000007b1d */ /* 0x000fe20000010000 */
[----:B------:R-:W-:-:S07]  /*325c0*/  LOP3.LUT P0, RZ, R194, 0x40, RZ, 0xc0, !PT ;  /* 0x00000040c2ff7812 */ /* 0x000fce000780c0ff */
[----:B------:R-:W1:Y:S01]  /*325d0*/  LDC R0, c[0x0][0x27c] ;  /* 0x00009f00ff007b82 */ /* 0x000e620000000800 */
[----:B------:R0:W-:Y:S07]  /*325e0*/  STS.64 [R197], R2 ;  /* 0x00000002c5007388 */ /* 0x0001ee0000000a00 */
[----:B------:R-:W-:Y:S06]  /*325f0*/  BAR.SYNC.DEFER_BLOCKING 0x0 ;  /* 0x0000000000007b1d */ /* 0x000fec0000010000 */
[----:B------:R-:W-:Y:S05]  /*32600*/  @P0 EXIT ;  /* 0x000000000000094d */ /* 0x000fea0003800000 */
[----:B------:R-:W2:Y:S01]  /*32610*/  LDL.LU R195, [R1+0x18] ;  /* 0x0000180001c37983 */ /* 0x000ea20000300800 */
[----:B0-----:R-:W0:Y:S03]  /*32620*/  LDC.64 R6, c[0x0][0x230] ;  /* 0x00008c00ff067b82 */ /* 0x001e260000000a00 */
[----:B------:R-:W3:Y:S01]  /*32630*/  LDL.LU R197, [R1+0x134c] ;  /* 0x00134c0001c57983 */ /* 0x000ee20000300800 */
[----:B------:R-:W1:Y:S02]  /*32640*/  S2R R248, SR_CTAID.Y ;  /* 0x0000000000f87919 */ /* 0x000e640000002600 */
[----:B-1----:R-:W-:-:S04]  /*32650*/  IMAD R0, R248, R0, RZ ;  /* 0x00000000f8007224 */ /* 0x002fc800078e02ff */
[C---:B------:R-:W-:Y:S02]  /*32660*/  IMAD.SHL.U32 R3, R0.reuse, 0x4, RZ ;  /* 0x0000000400037824 */ /* 0x040fe400078e00ff */
[----:B------:R-:W-:Y:S01]  /*32670*/  IMAD.HI R0, R0, 0x4, RZ ;  /* 0x0000000400007827 */ /* 0x000fe200078e02ff */
[----:B--2---:R-:W1:Y:S03]  /*32680*/  LDS R5, [R195] ;  /* 0x00000000c3057984 */ /* 0x004e660000000800 */
[C---:B---3--:R-:W-:Y:S02]  /*32690*/  IMAD.SHL.U32 R2, R197.reuse, 0x4, RZ ;  /* 0x00000004c5027824 */ /* 0x048fe400078e00ff */
[----:B------:R-:W-:-:S03]  /*326a0*/  IMAD.HI R4, R197, 0x4, RZ ;  /* 0x00000004c5047827 */ /* 0x000fc600078e02ff */
[----:B0-----:R-:W-:-:S04]  /*326b0*/  IADD3 R2, P0, P1, R2, R6, R3 ;  /* 0x0000000602027210 */ /* 0x001fc8000791e003 */
[----:B------:R-:W-:-:S05]  /*326c0*/  IADD3.X R3, R4, R7, R0, P0, P1 ;  /* 0x0000000704037210 */ /* 0x000fca00007e2400 */
[----:B-1----:R-:W-:Y:S01]  /*326d0*/  STG.E desc[UR60][R2.64], R5 ;  /* 0x0000000502007986 */ /* 0x002fe2000c10193c */
[----:B------:R-:W-:Y:S05]  /*326e0*/  EXIT ;  /* 0x000000000000794d */ /* 0x000fea0003800000 */
.L_x_2:
[----:B------:R-:W-:-:S00]  /*326f0*/  BRA `(.L_x_2) ;  /* 0xfffffffc00fc7947 */ /* 0x000fc0000383ffff */
[----:B------:R-:W-:-:S00]  /*32700*/  NOP ;  /* 0x0000000000007918 */ /* 0x000fc00000000000 */
[----:B------:R-:W-:-:S00]  /*32710*/  NOP ;  /* 0x0000000000007918 */ /* 0x000fc00000000000 */
[----:B------:R-:W-:-:S00]  /*32720*/  NOP ;  /* 0x0000000000007918 */ /* 0x000fc00000000000 */
[----:B------:R-:W-:-:S00]  /*32730*/  NOP ;  /* 0x0000000000007918 */ /* 0x000fc00000000000 */
[----:B------:R-:W-:-:S00]  /*32740*/  NOP ;  /* 0x0000000000007918 */ /* 0x000fc00000000000 */
[----:B------:R-:W-:-:S00]  /*32750*/  NOP ;  /* 0x0000000000007918 */ /* 0x000fc00000000000 */
[----:B------:R-:W-:-:S00]  /*32760*/  NOP ;  /* 0x0000000000007918 */ /* 0x000fc00000000000 */
[----:B------:R-:W-:-:S00]  /*32770*/  NOP ;  /* 0x0000000000007918 */ /* 0x000fc00000000000 */
.L_x_3:


//--------------------- .nv.global.init           --------------------------
	.section	.nv.global.init,"aw",@progbits
.nv.global.init:
	.type		_$_str,@object
	.size		_$_str,(.L_0 - _$_str)
_$_str:
        /*0000*/ 	.byte	0x5f, 0x5f, 0x43, 0x55, 0x44, 0x41, 0x5f, 0x46, 0x54, 0x5a, 0x00
.L_0:


//--------------------- .nv.shared.attn_fwd       --------------------------
	.section	.nv.shared.attn_fwd,"aw",@nobits
	.sectionflags	@""
	.align	16
	.zero		1024


//--------------------- .nv.shared.reserved.0     --------------------------
	.section	.nv.shared.reserved.0,"aw",@nobits
	.weak		__nv_reservedSMEM_offset_0_alias
	.size		__nv_reservedSMEM_offset_0_alias, 0, 0
	.other		__nv_reservedSMEM_offset_0_alias,@"STO_CUDA_RESERVED_SHARED STV_DEFAULT"
__nv_reservedSMEM_offset_0_alias:
	.zero		0


//--------------------- .nv.constant0.attn_fwd    --------------------------
	.section	.nv.constant0.attn_fwd,"a",@progbits
	.sectionflags	@""
	.align	4
.nv.constant0.attn_fwd:
	.zero		664


//--------------------- SYMBOLS --------------------------

	.type		.nv.reservedSmem.offset0,@object
	.size		.nv.reservedSmem.offset0,0x4
